// auto-generated by cutlass_sweep.sparse_gemm — config: {"arch": "sm_90", "cluster_m": 1, "cluster_n": 2, "dtype": "e4m3", "tile_k": 64, "tile_m": 256, "tile_n": 256}
#include "cutlass/cutlass.h"
#include "cutlass/gemm/collective/collective_builder.hpp"
#include "cutlass/gemm/device/gemm_universal_adapter.h"
#include "cutlass/gemm/kernel/gemm_universal.hpp"
#include "cutlass/epilogue/collective/collective_builder.hpp"

using Elem = cutlass::float_e4m3_t;
using Acc  = float;
using TileShape    = cute::Shape<cute::_256, cute::_256, cute::_64>;
using ClusterShape = cute::Shape<cute::_1, cute::_2, cute::_1>;

using CollectiveEpilogue = typename cutlass::epilogue::collective::CollectiveBuilder<
    cutlass::arch::Sm90, cutlass::arch::OpClassSparseTensorOp,
    TileShape, ClusterShape,
    cutlass::epilogue::collective::EpilogueTileAuto,
    Acc, Acc,
    Acc, cutlass::layout::ColumnMajor, 128 / cutlass::sizeof_bits<Acc>::value,
    Acc, cutlass::layout::ColumnMajor, 128 / cutlass::sizeof_bits<Acc>::value,
    cutlass::epilogue::collective::EpilogueScheduleAuto
  >::CollectiveOp;

using CollectiveMainloop = typename cutlass::gemm::collective::CollectiveBuilder<
    cutlass::arch::Sm90, cutlass::arch::OpClassSparseTensorOp,
    Elem, cutlass::layout::RowMajor, 128 / cutlass::sizeof_bits<Elem>::value,
    Elem, cutlass::layout::ColumnMajor, 128 / cutlass::sizeof_bits<Elem>::value,
    Acc,
    TileShape, ClusterShape,
    cutlass::gemm::collective::StageCountAutoCarveout<static_cast<int>(sizeof(typename CollectiveEpilogue::SharedStorage))>,
    cutlass::gemm::collective::KernelScheduleAuto
  >::CollectiveOp;

using GemmKernel = cutlass::gemm::kernel::GemmUniversal<
    cute::Shape<int,int,int,int>,
    CollectiveMainloop,
    CollectiveEpilogue
>;
using Gemm = cutlass::gemm::device::GemmUniversalAdapter<GemmKernel>;

auto* _anchor = &cutlass::device_kernel<GemmKernel>;


// ===== COMPILED SASS (sm_90a) =====

	.target	sm_90a

	.elftype	@"ET_EXEC"


//--------------------- .note.nv.tkinfo           --------------------------
	.section	.note.nv.tkinfo,"",@"SHT_NOTE"
	.sectionflags	@"SHF_NOTE_NV_TKINFO"
	.tkinfo
        /*0018*/ 	.word	0x00000002
        /*0030*/ 	.string	""
        /*0030*/ 	.string	"ptxas"
        /*0030*/ 	.string	"Cuda compilation tools, release 13.0, V13.0.88"
        /*0030*/ 	.string	"Build cuda_13.0.r13.0/compiler.36424714_0"
        /*0030*/ 	.string	"-arch sm_90a -m 64 "



//--------------------- .note.nv.cuinfo           --------------------------
	.section	.note.nv.cuinfo,"",@"SHT_NOTE"
	.sectionflags	@"SHF_NOTE_NV_CUINFO"
        /*0018*/ 	.short	0x0002
        /*001a*/ 	.short	0x005a
        /*001c*/ 	.short	0x0082
	.zero		2


//--------------------- .nv.info                  --------------------------
	.section	.nv.info,"",@"SHT_CUDA_INFO"
	.align	4


	//----- nvinfo : EIATTR_REGCOUNT
	.align		4
        /*0000*/ 	.byte	0x04, 0x2f
        /*0002*/ 	.short	(.L_12 - .L_11)
	.align		4
.L_11:
        /*0004*/ 	.word	index@(_ZN7cutlass13device_kernelINS_4gemm6kernel13GemmUniversalIN4cute5tupleIJiiiiEEENS1_10collective13CollectiveMmaINS1_43MainloopSm90TmaGmmaWarpSpecializedSparseFP8ILi8ENS5_IJNS4_1CILi1EEENSA_ILi2EEESB_EEENS1_35KernelTmaWarpSpecializedCooperativeEEENS5_IJNSA_ILi256EEESG_NSA_ILi64EEEEEENS_12float_e4m3_tENS5_IJNS4_6LayoutINS5_IJiNS5_IJSC_iEEEiEEENS5_IJlNS5_IJSB_SC_EEElEEEEENSK_INS5_IJNS5_IJSH_iEEESQ_iEEENS5_IJNS5_IJSH_NSA_ILi4096EEEEEENS5_IJSB_lEEElEEEEEEEESJ_NS5_IJlSB_lEEENS4_8TiledMMAINS4_8MMA_AtomIJNS4_4SM904GMMA6SPARSE32GMMA_64x256x64_F32E4M3E4M3_SS_TNILNS12_7ScaleInE1ELS15_1ELNS12_9SparseSelE0EEEEEENSK_INS5_IJSC_SB_SB_EEENS5_IJSB_NSA_ILi0EEES1A_EEEEENS5_IJNS4_10UnderscoreES1D_S1D_EEEEENS4_23SM90_TMA_LOAD_MULTICASTENS4_14ComposedLayoutINS4_7SwizzleILi1ELi4ELi3EEENS4_25smem_sparse_ptr_flag_bitsILi2ELi8EEENSK_INS5_IJNS5_IJSB_NSA_ILi8EEEEEENS5_IJSC_NSA_ILi32EEEEEEEEENS5_IJNS5_IJS1A_SH_EEESN_EEEEEEEvNS4_8identityENS4_13SM90_TMA_LOADENS1H_INS1I_ILi2ELi4ELi3EEENS4_18smem_ptr_flag_bitsILi8EEENSK_INS5_IJS1M_SH_EEENS5_IJSH_SB_EEEEEEEvS1V_EENS_8epilogue10collective6detail29Sm90TmaWarpSpecializedAdapterINS26_15DefaultEpilogueIfNS5_IJSB_llEEES2A_NS25_6thread17LinearCombinationIfLi1EffLNS2B_9ScaleType4KindE0ELNS_15FloatRoundStyleE2EfEENS1_15EpilogueDefaultEEEEEvvEEEEvNT_6ParamsE)
        /*0008*/ 	.word	0x000000a8


	//----- nvinfo : EIATTR_FRAME_SIZE
	.align		4
.L_12:
        /*000c*/ 	.byte	0x04, 0x11
        /*000e*/ 	.short	(.L_14 - .L_13)
	.align		4
.L_13:
        /*0010*/ 	.word	index@(_ZN7cutlass13device_kernelINS_4gemm6kernel13GemmUniversalIN4cute5tupleIJiiiiEEENS1_10collective13CollectiveMmaINS1_43MainloopSm90TmaGmmaWarpSpecializedSparseFP8ILi8ENS5_IJNS4_1CILi1EEENSA_ILi2EEESB_EEENS1_35KernelTmaWarpSpecializedCooperativeEEENS5_IJNSA_ILi256EEESG_NSA_ILi64EEEEEENS_12float_e4m3_tENS5_IJNS4_6LayoutINS5_IJiNS5_IJSC_iEEEiEEENS5_IJlNS5_IJSB_SC_EEElEEEEENSK_INS5_IJNS5_IJSH_iEEESQ_iEEENS5_IJNS5_IJSH_NSA_ILi4096EEEEEENS5_IJSB_lEEElEEEEEEEESJ_NS5_IJlSB_lEEENS4_8TiledMMAINS4_8MMA_AtomIJNS4_4SM904GMMA6SPARSE32GMMA_64x256x64_F32E4M3E4M3_SS_TNILNS12_7ScaleInE1ELS15_1ELNS12_9SparseSelE0EEEEEENSK_INS5_IJSC_SB_SB_EEENS5_IJSB_NSA_ILi0EEES1A_EEEEENS5_IJNS4_10UnderscoreES1D_S1D_EEEEENS4_23SM90_TMA_LOAD_MULTICASTENS4_14ComposedLayoutINS4_7SwizzleILi1ELi4ELi3EEENS4_25smem_sparse_ptr_flag_bitsILi2ELi8EEENSK_INS5_IJNS5_IJSB_NSA_ILi8EEEEEENS5_IJSC_NSA_ILi32EEEEEEEEENS5_IJNS5_IJS1A_SH_EEESN_EEEEEEEvNS4_8identityENS4_13SM90_TMA_LOADENS1H_INS1I_ILi2ELi4ELi3EEENS4_18smem_ptr_flag_bitsILi8EEENSK_INS5_IJS1M_SH_EEENS5_IJSH_SB_EEEEEEEvS1V_EENS_8epilogue10collective6detail29Sm90TmaWarpSpecializedAdapterINS26_15DefaultEpilogueIfNS5_IJSB_llEEES2A_NS25_6thread17LinearCombinationIfLi1EffLNS2B_9ScaleType4KindE0ELNS_15FloatRoundStyleE2EfEENS1_15EpilogueDefaultEEEEEvvEEEEvNT_6ParamsE)
        /*0014*/ 	.word	0x00000680


	//----- nvinfo : EIATTR_MIN_STACK_SIZE
	.align		4
.L_14:
        /*0018*/ 	.byte	0x04, 0x12
        /*001a*/ 	.short	(.L_16 - .L_15)
	.align		4
.L_15:
        /*001c*/ 	.word	index@(_ZN7cutlass13device_kernelINS_4gemm6kernel13GemmUniversalIN4cute5tupleIJiiiiEEENS1_10collective13CollectiveMmaINS1_43MainloopSm90TmaGmmaWarpSpecializedSparseFP8ILi8ENS5_IJNS4_1CILi1EEENSA_ILi2EEESB_EEENS1_35KernelTmaWarpSpecializedCooperativeEEENS5_IJNSA_ILi256EEESG_NSA_ILi64EEEEEENS_12float_e4m3_tENS5_IJNS4_6LayoutINS5_IJiNS5_IJSC_iEEEiEEENS5_IJlNS5_IJSB_SC_EEElEEEEENSK_INS5_IJNS5_IJSH_iEEESQ_iEEENS5_IJNS5_IJSH_NSA_ILi4096EEEEEENS5_IJSB_lEEElEEEEEEEESJ_NS5_IJlSB_lEEENS4_8TiledMMAINS4_8MMA_AtomIJNS4_4SM904GMMA6SPARSE32GMMA_64x256x64_F32E4M3E4M3_SS_TNILNS12_7ScaleInE1ELS15_1ELNS12_9SparseSelE0EEEEEENSK_INS5_IJSC_SB_SB_EEENS5_IJSB_NSA_ILi0EEES1A_EEEEENS5_IJNS4_10UnderscoreES1D_S1D_EEEEENS4_23SM90_TMA_LOAD_MULTICASTENS4_14ComposedLayoutINS4_7SwizzleILi1ELi4ELi3EEENS4_25smem_sparse_ptr_flag_bitsILi2ELi8EEENSK_INS5_IJNS5_IJSB_NSA_ILi8EEEEEENS5_IJSC_NSA_ILi32EEEEEEEEENS5_IJNS5_IJS1A_SH_EEESN_EEEEEEEvNS4_8identityENS4_13SM90_TMA_LOADENS1H_INS1I_ILi2ELi4ELi3EEENS4_18smem_ptr_flag_bitsILi8EEENSK_INS5_IJS1M_SH_EEENS5_IJSH_SB_EEEEEEEvS1V_EENS_8epilogue10collective6detail29Sm90TmaWarpSpecializedAdapterINS26_15DefaultEpilogueIfNS5_IJSB_llEEES2A_NS25_6thread17LinearCombinationIfLi1EffLNS2B_9ScaleType4KindE0ELNS_15FloatRoundStyleE2EfEENS1_15EpilogueDefaultEEEEEvvEEEEvNT_6ParamsE)
        /*0020*/ 	.word	0x00000680
.L_16:


//--------------------- .nv.compat                --------------------------
	.section	.nv.compat,"",@"SHT_CUDA_COMPAT_INFO"
	.align	4
        /*0000*/ 	.byte	0x02, 0x09, 0x01, 0x00, 0x02, 0x02, 0x04, 0x00, 0x02, 0x05, 0x05, 0x00, 0x03, 0x07, 0x01, 0x01
        /*0010*/ 	.byte	0x02, 0x03, 0x01, 0x00, 0x02, 0x06, 0x01, 0x00, 0x04, 0x0b, 0x08, 0x00, 0x00, 0x00, 0x00, 0x00
        /*0020*/ 	.byte	0x00, 0x00, 0x00, 0x00


//--------------------- .nv.info._ZN7cutlass13device_kernelINS_4gemm6kernel13GemmUniversalIN4cute5tupleIJiiiiEEENS1_10collective13CollectiveMmaINS1_43MainloopSm90TmaGmmaWarpSpecializedSparseFP8ILi8ENS5_IJNS4_1CILi1EEENSA_ILi2EEESB_EEENS1_35KernelTmaWarpSpecializedCooperativeEEENS5_IJNSA_ILi256EEESG_NSA_ILi64EEEEEENS_12float_e4m3_tENS5_IJNS4_6LayoutINS5_IJiNS5_IJSC_iEEEiEEENS5_IJlNS5_IJSB_SC_EEElEEEEENSK_INS5_IJNS5_IJSH_iEEESQ_iEEENS5_IJNS5_IJSH_NSA_ILi4096EEEEEENS5_IJSB_lEEElEEEEEEEESJ_NS5_IJlSB_lEEENS4_8TiledMMAINS4_8MMA_AtomIJNS4_4SM904GMMA6SPARSE32GMMA_64x256x64_F32E4M3E4M3_SS_TNILNS12_7ScaleInE1ELS15_1ELNS12_9SparseSelE0EEEEEENSK_INS5_IJSC_SB_SB_EEENS5_IJSB_NSA_ILi0EEES1A_EEEEENS5_IJNS4_10UnderscoreES1D_S1D_EEEEENS4_23SM90_TMA_LOAD_MULTICASTENS4_14ComposedLayoutINS4_7SwizzleILi1ELi4ELi3EEENS4_25smem_sparse_ptr_flag_bitsILi2ELi8EEENSK_INS5_IJNS5_IJSB_NSA_ILi8EEEEEENS5_IJSC_NSA_ILi32EEEEEEEEENS5_IJNS5_IJS1A_SH_EEESN_EEEEEEEvNS4_8identityENS4_13SM90_TMA_LOADENS1H_INS1I_ILi2ELi4ELi3EEENS4_18smem_ptr_flag_bitsILi8EEENSK_INS5_IJS1M_SH_EEENS5_IJSH_SB_EEEEEEEvS1V_EENS_8epilogue10collective6detail29Sm90TmaWarpSpecializedAdapterINS26_15DefaultEpilogueIfNS5_IJSB_llEEES2A_NS25_6thread17LinearCombinationIfLi1EffLNS2B_9ScaleType4KindE0ELNS_15FloatRoundStyleE2EfEENS1_15EpilogueDefaultEEEEEvvEEEEvNT_6ParamsE --------------------------
	.section	.nv.info._ZN7cutlass13device_kernelINS_4gemm6kernel13GemmUniversalIN4cute5tupleIJiiiiEEENS1_10collective13CollectiveMmaINS1_43MainloopSm90TmaGmmaWarpSpecializedSparseFP8ILi8ENS5_IJNS4_1CILi1EEENSA_ILi2EEESB_EEENS1_35KernelTmaWarpSpecializedCooperativeEEENS5_IJNSA_ILi256EEESG_NSA_ILi64EEEEEENS_12float_e4m3_tENS5_IJNS4_6LayoutINS5_IJiNS5_IJSC_iEEEiEEENS5_IJlNS5_IJSB_SC_EEElEEEEENSK_INS5_IJNS5_IJSH_iEEESQ_iEEENS5_IJNS5_IJSH_NSA_ILi4096EEEEEENS5_IJSB_lEEElEEEEEEEESJ_NS5_IJlSB_lEEENS4_8TiledMMAINS4_8MMA_AtomIJNS4_4SM904GMMA6SPARSE32GMMA_64x256x64_F32E4M3E4M3_SS_TNILNS12_7ScaleInE1ELS15_1ELNS12_9SparseSelE0EEEEEENSK_INS5_IJSC_SB_SB_EEENS5_IJSB_NSA_ILi0EEES1A_EEEEENS5_IJNS4_10UnderscoreES1D_S1D_EEEEENS4_23SM90_TMA_LOAD_MULTICASTENS4_14ComposedLayoutINS4_7SwizzleILi1ELi4ELi3EEENS4_25smem_sparse_ptr_flag_bitsILi2ELi8EEENSK_INS5_IJNS5_IJSB_NSA_ILi8EEEEEENS5_IJSC_NSA_ILi32EEEEEEEEENS5_IJNS5_IJS1A_SH_EEESN_EEEEEEEvNS4_8identityENS4_13SM90_TMA_LOADENS1H_INS1I_ILi2ELi4ELi3EEENS4_18smem_ptr_flag_bitsILi8EEENSK_INS5_IJS1M_SH_EEENS5_IJSH_SB_EEEEEEEvS1V_EENS_8epilogue10collective6detail29Sm90TmaWarpSpecializedAdapterINS26_15DefaultEpilogueIfNS5_IJSB_llEEES2A_NS25_6thread17LinearCombinationIfLi1EffLNS2B_9ScaleType4KindE0ELNS_15FloatRoundStyleE2EfEENS1_15EpilogueDefaultEEEEEvvEEEEvNT_6ParamsE,"",@"SHT_CUDA_INFO"
	.sectionflags	@""
	.align	4


	//----- nvinfo : EIATTR_CUDA_API_VERSION
	.align		4
        /*0000*/ 	.byte	0x04, 0x37
        /*0002*/ 	.short	(.L_18 - .L_17)
.L_17:
        /*0004*/ 	.word	0x00000082


	//----- nvinfo : EIATTR_KPARAM_INFO
	.align		4
.L_18:
        /*0008*/ 	.byte	0x04, 0x17
        /*000a*/ 	.short	(.L_20 - .L_19)
.L_19:
        /*000c*/ 	.word	0x00000000
        /*0010*/ 	.short	0x0000
        /*0012*/ 	.short	0x0070
        /*0014*/ 	.byte	0x00, 0xf0, 0x01, 0x14


	//----- nvinfo : EIATTR_SPARSE_MMA_MASK
	.align		4
.L_20:
        /*0018*/ 	.byte	0x03, 0x50
        /*001a*/ 	.short	0x0001


	//----- nvinfo : EIATTR_MAXREG_COUNT
	.align		4
        /*001c*/ 	.byte	0x03, 0x1b
        /*001e*/ 	.short	0x00a8


	//----- nvinfo : EIATTR_NUM_BARRIERS
	.align		4
        /*0020*/ 	.byte	0x02, 0x4c
        /*0022*/ 	.byte	0x01
	.zero		1


	//----- nvinfo : EIATTR_ANNOTATIONS
	.align		4
        /*0024*/ 	.byte	0x04, 0x55
        /*0026*/ 	.short	(.L_22 - .L_21)


	//   ....[0]....
.L_21:
        /*0028*/ 	.word	0x00000001
        /*002c*/ 	.byte	0x50, 0x07, 0x00, 0x00, 0x01, 0x00, 0x00, 0x00, 0x80, 0x09, 0x00, 0x00, 0x01, 0x00, 0x00, 0x00
        /* <DEDUP_REMOVED lines=1241> */
        /*4dcc*/ 	.byte	0x90, 0x0a, 0x02, 0x00


	//----- nvinfo : EIATTR_MERCURY_ISA_VERSION
	.align		4
.L_22:
        /*4dd0*/ 	.byte	0x03, 0x5f
        /*4dd2*/ 	.short	0x0101


	//----- nvinfo : EIATTR_INT_WARP_WIDE_INSTR_OFFSETS
	.align		4
        /*4dd4*/ 	.byte	0x04, 0x31
        /*4dd6*/ 	.short	(.L_24 - .L_23)


	//   ....[0]....
.L_23:
        /*4dd8*/ 	.word	0x00000610


	//   ....[1]....
        /*4ddc*/ 	.word	0x00000630


	//   ....[2]....
        /*4de0*/ 	.word	0x00000780


	//----- nvinfo : EIATTR_COOP_GROUP_MASK_REGIDS
	.align		4
.L_24:
        /*4de4*/ 	.byte	0x04, 0x29
        /*4de6*/ 	.short	(.L_26 - .L_25)


	//   ....[0]....
.L_25:
        /*4de8*/ 	.word	0xffffffff


	//   ....[1]....
        /*4dec*/ 	.word	0xffffffff


	//   ....[2]....
        /*4df0*/ 	.word	0xffffffff


	//   ....[3]....
        /*4df4*/ 	.word	0xffffffff


	//   ....[4]....
        /*4df8*/ 	.word	0xffffffff


	//   ....[5]....
        /*4dfc*/ 	.word	0xffffffff


	//----- nvinfo : EIATTR_COOP_GROUP_INSTR_OFFSETS
	.align		4
.L_26:
        /*4e00*/ 	.byte	0x04, 0x28
        /*4e02*/ 	.short	(.L_28 - .L_27)


	//   ....[0]....
.L_27:
        /*4e04*/ 	.word	0x00000070


	//   ....[1]....
        /*4e08*/ 	.word	0x00000080


	//   ....[2]....
        /*4e0c*/ 	.word	0x000001d0


	//   ....[3]....
        /*4e10*/ 	.word	0x000004a0


	//   ....[4]....
        /*4e14*/ 	.word	0x00000890


	//   ....[5]....
        /*4e18*/ 	.word	0x00002c10


	//----- nvinfo : EIATTR_REG_RECONFIG
	.align		4
.L_28:
        /*4e1c*/ 	.byte	0x01, 0x54
	.zero		2


	//----- nvinfo : EIATTR_MBARRIER_INSTR_OFFSETS
	.align		4
        /*4e20*/ 	.byte	0x04, 0x39
        /*4e22*/ 	.short	(.L_30 - .L_29)


	//   ....[0]....
.L_29:
        /*4e24*/ 	.word	0x00000370
        /*4e28*/ 	.word	0x000000ff
        /*4e2c*/ 	.word	0x00000000
        /*4e30*/ 	.short	0x0100
        /*4e32*/ 	.byte	0x09
	.zero		1


	//   ....[1]....
        /*4e34*/ 	.word	0x00000380
        /*4e38*/ 	.word	0x000000ff
        /*4e3c*/ 	.word	0x00000040
        /*4e40*/ 	.short	0x0100
        /*4e42*/ 	.byte	0x09
	.zero		1


	//   ....[2]....
        /*4e44*/ 	.word	0x00000390
        /*4e48*/ 	.word	0x000000ff
        /*4e4c*/ 	.word	0x00000008
        /*4e50*/ 	.short	0x0100
        /*4e52*/ 	.byte	0x09
	.zero		1


	//   ....[3]....
        /*4e54*/ 	.word	0x000003a0
        /*4e58*/ 	.word	0x000000ff
        /*4e5c*/ 	.word	0x00000048
        /*4e60*/ 	.short	0x0100
        /*4e62*/ 	.byte	0x09
	.zero		1


	//   ....[4]....
        /*4e64*/ 	.word	0x000003b0
        /*4e68*/ 	.word	0x000000ff
        /*4e6c*/ 	.word	0x00000010
        /*4e70*/ 	.short	0x0100
        /*4e72*/ 	.byte	0x09
	.zero		1


	//   ....[5]....
        /*4e74*/ 	.word	0x000003c0
        /*4e78*/ 	.word	0x000000ff
        /*4e7c*/ 	.word	0x00000050
        /*4e80*/ 	.short	0x0100
        /*4e82*/ 	.byte	0x09
	.zero		1


	//   ....[6]....
        /*4e84*/ 	.word	0x000003d0
        /*4e88*/ 	.word	0x000000ff
        /*4e8c*/ 	.word	0x00000018
        /*4e90*/ 	.short	0x0100
        /*4e92*/ 	.byte	0x09
	.zero		1


	//   ....[7]....
        /*4e94*/ 	.word	0x000003e0
        /*4e98*/ 	.word	0x000000ff
        /*4e9c*/ 	.word	0x00000058
        /*4ea0*/ 	.short	0x0100
        /*4ea2*/ 	.byte	0x09
	.zero		1


	//   ....[8]....
        /*4ea4*/ 	.word	0x000003f0
        /*4ea8*/ 	.word	0x000000ff
        /*4eac*/ 	.word	0x00000020
        /*4eb0*/ 	.short	0x0100
        /*4eb2*/ 	.byte	0x09
	.zero		1


	//   ....[9]....
        /*4eb4*/ 	.word	0x00000400
        /*4eb8*/ 	.word	0x000000ff
        /*4ebc*/ 	.word	0x00000060
        /*4ec0*/ 	.short	0x0100
        /*4ec2*/ 	.byte	0x09
	.zero		1


	//   ....[10]....
        /*4ec4*/ 	.word	0x00000410
        /*4ec8*/ 	.word	0x000000ff
        /*4ecc*/ 	.word	0x00000028
        /*4ed0*/ 	.short	0x0100
        /*4ed2*/ 	.byte	0x09
	.zero		1


	//   ....[11]....
        /*4ed4*/ 	.word	0x00000420
        /*4ed8*/ 	.word	0x000000ff
        /*4edc*/ 	.word	0x00000068
        /*4ee0*/ 	.short	0x0100
        /*4ee2*/ 	.byte	0x09
	.zero		1


	//   ....[12]....
        /*4ee4*/ 	.word	0x00000430
        /*4ee8*/ 	.word	0x000000ff
        /*4eec*/ 	.word	0x00000030
        /*4ef0*/ 	.short	0x0100
        /*4ef2*/ 	.byte	0x09
	.zero		1


	//   ....[13]....
        /*4ef4*/ 	.word	0x00000440
        /*4ef8*/ 	.word	0x000000ff
        /*4efc*/ 	.word	0x00000070
        /*4f00*/ 	.short	0x0100
        /*4f02*/ 	.byte	0x09
	.zero		1


	//   ....[14]....
        /*4f04*/ 	.word	0x00000450
        /*4f08*/ 	.word	0x000000ff
        /*4f0c*/ 	.word	0x00000038
        /*4f10*/ 	.short	0x0100
        /*4f12*/ 	.byte	0x09
	.zero		1


	//   ....[15]....
        /*4f14*/ 	.word	0x00000460
        /*4f18*/ 	.word	0x000000ff
        /*4f1c*/ 	.word	0x00000078
        /*4f20*/ 	.short	0x0100
        /*4f22*/ 	.byte	0x09
	.zero		1


	//   ....[16]....
        /*4f24*/ 	.word	0x00000800
        /*4f28*/ 	.word	0x000000ff
        /*4f2c*/ 	.word	0x00000090
        /*4f30*/ 	.short	0x0100
        /*4f32*/ 	.byte	0x06
	.zero		1


	//   ....[17]....
        /*4f34*/ 	.word	0x00000840
        /*4f38*/ 	.word	0x000000ff
        /*4f3c*/ 	.word	0x00000098
        /*4f40*/ 	.short	0x0100
        /*4f42*/ 	.byte	0x06
	.zero		1


	//   ....[18]....
        /*4f44*/ 	.word	0x00002e80
        /*4f48*/ 	.word	0x000000ff
        /*4f4c*/ 	.word	0x00000000
        /*4f50*/ 	.short	0x010a
        /*4f52*/ 	.byte	0x08
	.zero		1


	//   ....[19]....
        /*4f54*/ 	.word	0x00002fb0
        /*4f58*/ 	.word	0x000000ff
        /*4f5c*/ 	.word	0x00000000
        /*4f60*/ 	.short	0x010a
        /*4f62*/ 	.byte	0x08
	.zero		1


	//   ....[20]....
        /*4f64*/ 	.word	0x00007c50
        /*4f68*/ 	.word	0x00000002
        /*4f6c*/ 	.word	0x00000000
        /*4f70*/ 	.short	0x0101
        /*4f72*/ 	.byte	0x3f
	.zero		1


	//   ....[21]....
        /*4f74*/ 	.word	0x0001f9f0
        /*4f78*/ 	.word	0x00000011
        /*4f7c*/ 	.word	0x00000040
        /*4f80*/ 	.short	0x010a
        /*4f82*/ 	.byte	0x3f
	.zero		1


	//   ....[22]....
        /*4f84*/ 	.word	0x0001fed0
        /*4f88*/ 	.word	0x00000002
        /*4f8c*/ 	.word	0x00000098
        /*4f90*/ 	.short	0x0101
        /*4f92*/ 	.byte	0x3f
	.zero		1


	//   ....[23]....
        /*4f94*/ 	.word	0x000205f0
        /*4f98*/ 	.word	0x00000005
        /*4f9c*/ 	.word	0x00000000
        /*4fa0*/ 	.short	0x010a
        /*4fa2*/ 	.byte	0x3f
	.zero		1


	//   ....[24]....
        /*4fa4*/ 	.word	0x00020680
        /*4fa8*/ 	.word	0x00000007
        /*4fac*/ 	.word	0x00000000
        /*4fb0*/ 	.short	0x010a
        /*4fb2*/ 	.byte	0x3f
	.zero		1


	//   ....[25]....
        /*4fb4*/ 	.word	0x00020710
        /*4fb8*/ 	.word	0x00000007
        /*4fbc*/ 	.word	0x00000000
        /*4fc0*/ 	.short	0x010a
        /*4fc2*/ 	.byte	0x3f
	.zero		1


	//   ....[26]....
        /*4fc4*/ 	.word	0x000207a0
        /*4fc8*/ 	.word	0x00000007
        /*4fcc*/ 	.word	0x00000000
        /*4fd0*/ 	.short	0x010a
        /*4fd2*/ 	.byte	0x3f
	.zero		1


	//   ....[27]....
        /*4fd4*/ 	.word	0x00020830
        /*4fd8*/ 	.word	0x00000007
        /*4fdc*/ 	.word	0x00000000
        /*4fe0*/ 	.short	0x010a
        /*4fe2*/ 	.byte	0x3f
	.zero		1


	//   ....[28]....
        /*4fe4*/ 	.word	0x000208c0
        /*4fe8*/ 	.word	0x00000007
        /*4fec*/ 	.word	0x00000000
        /*4ff0*/ 	.short	0x010a
        /*4ff2*/ 	.byte	0x3f
	.zero		1


	//   ....[29]....
        /*4ff4*/ 	.word	0x00020950
        /*4ff8*/ 	.word	0x00000007
        /*4ffc*/ 	.word	0x00000000
        /*5000*/ 	.short	0x010a
        /*5002*/ 	.byte	0x3f
	.zero		1


	//   ....[30]....
        /*5004*/ 	.word	0x000209e0
        /*5008*/ 	.word	0x00000003
        /*500c*/ 	.word	0x00000000
        /*5010*/ 	.short	0x010a
        /*5012*/ 	.byte	0x3f
	.zero		1


	//   ....[31]....
        /*5014*/ 	.word	0x00020a60
        /*5018*/ 	.word	0x00000000
        /*501c*/ 	.word	0x00000000
        /*5020*/ 	.short	0x010a
        /*5022*/ 	.byte	0x3f
	.zero		1


	//   ....[32]....
        /*5024*/ 	.word	0x00020b40
        /*5028*/ 	.word	0x00000011
        /*502c*/ 	.word	0x00000040
        /*5030*/ 	.short	0x010a
        /*5032*/ 	.byte	0x3f
	.zero		1


	//   ....[33]....
        /*5034*/ 	.word	0x00020c10
        /*5038*/ 	.word	0x00000005
        /*503c*/ 	.word	0x00000000
        /*5040*/ 	.short	0x010a
        /*5042*/ 	.byte	0x3f
	.zero		1


	//   ....[34]....
        /*5044*/ 	.word	0x00020c60
        /*5048*/ 	.word	0x00000007
        /*504c*/ 	.word	0x00000000
        /*5050*/ 	.short	0x010a
        /*5052*/ 	.byte	0x3f
	.zero		1


	//   ....[35]....
        /*5054*/ 	.word	0x00020cb0
        /*5058*/ 	.word	0x00000007
        /*505c*/ 	.word	0x00000000
        /*5060*/ 	.short	0x010a
        /*5062*/ 	.byte	0x3f
	.zero		1


	//   ....[36]....
        /*5064*/ 	.word	0x00020d00
        /*5068*/ 	.word	0x00000007
        /*506c*/ 	.word	0x00000000
        /*5070*/ 	.short	0x010a
        /*5072*/ 	.byte	0x3f
	.zero		1


	//   ....[37]....
        /*5074*/ 	.word	0x00020d50
        /*5078*/ 	.word	0x00000007
        /*507c*/ 	.word	0x00000000
        /*5080*/ 	.short	0x010a
        /*5082*/ 	.byte	0x3f
	.zero		1


	//   ....[38]....
        /*5084*/ 	.word	0x00020da0
        /*5088*/ 	.word	0x00000007
        /*508c*/ 	.word	0x00000000
        /*5090*/ 	.short	0x010a
        /*5092*/ 	.byte	0x3f
	.zero		1


	//   ....[39]....
        /*5094*/ 	.word	0x00020df0
        /*5098*/ 	.word	0x00000007
        /*509c*/ 	.word	0x00000000
        /*50a0*/ 	.short	0x010a
        /*50a2*/ 	.byte	0x3f
	.zero		1


	//----- nvinfo : EIATTR_NUM_MBARRIERS
	.align		4
.L_30:
        /*50a4*/ 	.byte	0x03, 0x38
        /*50a6*/ 	.short	0x0012


	//----- nvinfo : EIATTR_EXIT_INSTR_OFFSETS
	.align		4
        /*50a8*/ 	.byte	0x04, 0x1c
        /*50aa*/ 	.short	(.L_32 - .L_31)


	//   ....[0]....
.L_31:
        /*50ac*/ 	.word	0x00000a20


	//   ....[1]....
        /*50b0*/ 	.word	0x000012c0


	//   ....[2]....
        /*50b4*/ 	.word	0x0001f0b0


	//   ....[3]....
        /*50b8*/ 	.word	0x0001f650


	//   ....[4]....
        /*50bc*/ 	.word	0x00020a30


	//----- nvinfo : EIATTR_MAX_THREADS
	.align		4
.L_32:
        /*50c0*/ 	.byte	0x04, 0x05
        /*50c2*/ 	.short	(.L_34 - .L_33)
.L_33:
        /*50c4*/ 	.word	0x00000180
        /*50c8*/ 	.word	0x00000001
        /*50cc*/ 	.word	0x00000001


	//----- nvinfo : EIATTR_CRS_STACK_SIZE
	.align		4
.L_34:
        /*50d0*/ 	.byte	0x04, 0x1e
        /*50d2*/ 	.short	(.L_36 - .L_35)
.L_35:
        /*50d4*/ 	.word	0x00000000


	//----- nvinfo : EIATTR_CBANK_PARAM_SIZE
	.align		4
.L_36:
        /*50d8*/ 	.byte	0x03, 0x19
        /*50da*/ 	.short	0x0570


	//----- nvinfo : EIATTR_PARAM_CBANK
	.align		4
        /*50dc*/ 	.byte	0x04, 0x0a
        /*50de*/ 	.short	(.L_38 - .L_37)
	.align		4
.L_37:
        /*50e0*/ 	.word	index@(.nv.constant0._ZN7cutlass13device_kernelINS_4gemm6kernel13GemmUniversalIN4cute5tupleIJiiiiEEENS1_10collective13CollectiveMmaINS1_43MainloopSm90TmaGmmaWarpSpecializedSparseFP8ILi8ENS5_IJNS4_1CILi1EEENSA_ILi2EEESB_EEENS1_35KernelTmaWarpSpecializedCooperativeEEENS5_IJNSA_ILi256EEESG_NSA_ILi64EEEEEENS_12float_e4m3_tENS5_IJNS4_6LayoutINS5_IJiNS5_IJSC_iEEEiEEENS5_IJlNS5_IJSB_SC_EEElEEEEENSK_INS5_IJNS5_IJSH_iEEESQ_iEEENS5_IJNS5_IJSH_NSA_ILi4096EEEEEENS5_IJSB_lEEElEEEEEEEESJ_NS5_IJlSB_lEEENS4_8TiledMMAINS4_8MMA_AtomIJNS4_4SM904GMMA6SPARSE32GMMA_64x256x64_F32E4M3E4M3_SS_TNILNS12_7ScaleInE1ELS15_1ELNS12_9SparseSelE0EEEEEENSK_INS5_IJSC_SB_SB_EEENS5_IJSB_NSA_ILi0EEES1A_EEEEENS5_IJNS4_10UnderscoreES1D_S1D_EEEEENS4_23SM90_TMA_LOAD_MULTICASTENS4_14ComposedLayoutINS4_7SwizzleILi1ELi4ELi3EEENS4_25smem_sparse_ptr_flag_bitsILi2ELi8EEENSK_INS5_IJNS5_IJSB_NSA_ILi8EEEEEENS5_IJSC_NSA_ILi32EEEEEEEEENS5_IJNS5_IJS1A_SH_EEESN_EEEEEEEvNS4_8identityENS4_13SM90_TMA_LOADENS1H_INS1I_ILi2ELi4ELi3EEENS4_18smem_ptr_flag_bitsILi8EEENSK_INS5_IJS1M_SH_EEENS5_IJSH_SB_EEEEEEEvS1V_EENS_8epilogue10collective6detail29Sm90TmaWarpSpecializedAdapterINS26_15DefaultEpilogueIfNS5_IJSB_llEEES2A_NS25_6thread17LinearCombinationIfLi1EffLNS2B_9ScaleType4KindE0ELNS_15FloatRoundStyleE2EfEENS1_15EpilogueDefaultEEEEEvvEEEEvNT_6ParamsE)
        /*50e4*/ 	.short	0x0210
        /*50e6*/ 	.short	0x0570


	//----- nvinfo : EIATTR_SW_WAR
	.align		4
.L_38:
        /*50e8*/ 	.byte	0x04, 0x36
        /*50ea*/ 	.short	(.L_40 - .L_39)
.L_39:
        /*50ec*/ 	.word	0x00000008
.L_40:


//--------------------- .nv.callgraph             --------------------------
	.section	.nv.callgraph,"",@"SHT_CUDA_CALLGRAPH"
	.align	4
	.sectionentsize	8
	.align		4
        /*0000*/ 	.word	0x00000000
	.align		4
        /*0004*/ 	.word	0xffffffff
	.align		4
        /*0008*/ 	.word	0x00000000
	.align		4
        /*000c*/ 	.word	0xfffffffe
	.align		4
        /*0010*/ 	.word	0x00000000
	.align		4
        /*0014*/ 	.word	0xfffffffd
	.align		4
        /*0018*/ 	.word	0x00000000
	.align		4
        /*001c*/ 	.word	0xfffffffc


//--------------------- .nv.constant4             --------------------------
	.section	.nv.constant4,"a",@progbits
	.align	8
	.align		8
.nv.constant4:
        /*0000*/ 	.dword	_ZN39_INTERNAL_6ee0950a_4_k_cu_794c7809_27354cuda3std3__45__cpo5beginE
	.align		8
        /*0008*/ 	.dword	_ZN39_INTERNAL_6ee0950a_4_k_cu_794c7809_27354cuda3std3__45__cpo3endE
	.align		8
        /*0010*/ 	.dword	_ZN39_INTERNAL_6ee0950a_4_k_cu_794c7809_27354cuda3std3__45__cpo6cbeginE
	.align		8
        /*0018*/ 	.dword	_ZN39_INTERNAL_6ee0950a_4_k_cu_794c7809_27354cuda3std3__45__cpo4cendE
	.align		8
        /*0020*/ 	.dword	_ZN39_INTERNAL_6ee0950a_4_k_cu_794c7809_27354cuda3std3__441_GLOBAL__N__6ee0950a_4_k_cu_794c7809_27356ignoreE
	.align		8
        /*0028*/ 	.dword	_ZN39_INTERNAL_6ee0950a_4_k_cu_794c7809_27354cuda3std3__419piecewise_constructE
	.align		8
        /*0030*/ 	.dword	_ZN39_INTERNAL_6ee0950a_4_k_cu_794c7809_27354cuda3std3__48in_placeE
	.align		8
        /*0038*/ 	.dword	_ZN39_INTERNAL_6ee0950a_4_k_cu_794c7809_27354cuda3std6ranges3__45__cpo4swapE
	.align		8
        /*0040*/ 	.dword	_ZN39_INTERNAL_6ee0950a_4_k_cu_794c7809_27354cuda3std6ranges3__45__cpo9iter_moveE
	.align		8
        /*0048*/ 	.dword	_ZN39_INTERNAL_6ee0950a_4_k_cu_794c7809_27354cute7productE
	.align		8
        /*0050*/ 	.dword	_ZN39_INTERNAL_6ee0950a_4_k_cu_794c7809_27354cute1_E


//--------------------- .text._ZN7cutlass13device_kernelINS_4gemm6kernel13GemmUniversalIN4cute5tupleIJiiiiEEENS1_10collective13CollectiveMmaINS1_43MainloopSm90TmaGmmaWarpSpecializedSparseFP8ILi8ENS5_IJNS4_1CILi1EEENSA_ILi2EEESB_EEENS1_35KernelTmaWarpSpecializedCooperativeEEENS5_IJNSA_ILi256EEESG_NSA_ILi64EEEEEENS_12float_e4m3_tENS5_IJNS4_6LayoutINS5_IJiNS5_IJSC_iEEEiEEENS5_IJlNS5_IJSB_SC_EEElEEEEENSK_INS5_IJNS5_IJSH_iEEESQ_iEEENS5_IJNS5_IJSH_NSA_ILi4096EEEEEENS5_IJSB_lEEElEEEEEEEESJ_NS5_IJlSB_lEEENS4_8TiledMMAINS4_8MMA_AtomIJNS4_4SM904GMMA6SPARSE32GMMA_64x256x64_F32E4M3E4M3_SS_TNILNS12_7ScaleInE1ELS15_1ELNS12_9SparseSelE0EEEEEENSK_INS5_IJSC_SB_SB_EEENS5_IJSB_NSA_ILi0EEES1A_EEEEENS5_IJNS4_10UnderscoreES1D_S1D_EEEEENS4_23SM90_TMA_LOAD_MULTICASTENS4_14ComposedLayoutINS4_7SwizzleILi1ELi4ELi3EEENS4_25smem_sparse_ptr_flag_bitsILi2ELi8EEENSK_INS5_IJNS5_IJSB_NSA_ILi8EEEEEENS5_IJSC_NSA_ILi32EEEEEEEEENS5_IJNS5_IJS1A_SH_EEESN_EEEEEEEvNS4_8identityENS4_13SM90_TMA_LOADENS1H_INS1I_ILi2ELi4ELi3EEENS4_18smem_ptr_flag_bitsILi8EEENSK_INS5_IJS1M_SH_EEENS5_IJSH_SB_EEEEEEEvS1V_EENS_8epilogue10collective6detail29Sm90TmaWarpSpecializedAdapterINS26_15DefaultEpilogueIfNS5_IJSB_llEEES2A_NS25_6thread17LinearCombinationIfLi1EffLNS2B_9ScaleType4KindE0ELNS_15FloatRoundStyleE2EfEENS1_15EpilogueDefaultEEEEEvvEEEEvNT_6ParamsE --------------------------
	.section	.text._ZN7cutlass13device_kernelINS_4gemm6kernel13GemmUniversalIN4cute5tupleIJiiiiEEENS1_10collective13CollectiveMmaINS1_43MainloopSm90TmaGmmaWarpSpecializedSparseFP8ILi8ENS5_IJNS4_1CILi1EEENSA_ILi2EEESB_EEENS1_35KernelTmaWarpSpecializedCooperativeEEENS5_IJNSA_ILi256EEESG_NSA_ILi64EEEEEENS_12float_e4m3_tENS5_IJNS4_6LayoutINS5_IJiNS5_IJSC_iEEEiEEENS5_IJlNS5_IJSB_SC_EEElEEEEENSK_INS5_IJNS5_IJSH_iEEESQ_iEEENS5_IJNS5_IJSH_NSA_ILi4096EEEEEENS5_IJSB_lEEElEEEEEEEESJ_NS5_IJlSB_lEEENS4_8TiledMMAINS4_8MMA_AtomIJNS4_4SM904GMMA6SPARSE32GMMA_64x256x64_F32E4M3E4M3_SS_TNILNS12_7ScaleInE1ELS15_1ELNS12_9SparseSelE0EEEEEENSK_INS5_IJSC_SB_SB_EEENS5_IJSB_NSA_ILi0EEES1A_EEEEENS5_IJNS4_10UnderscoreES1D_S1D_EEEEENS4_23SM90_TMA_LOAD_MULTICASTENS4_14ComposedLayoutINS4_7SwizzleILi1ELi4ELi3EEENS4_25smem_sparse_ptr_flag_bitsILi2ELi8EEENSK_INS5_IJNS5_IJSB_NSA_ILi8EEEEEENS5_IJSC_NSA_ILi32EEEEEEEEENS5_IJNS5_IJS1A_SH_EEESN_EEEEEEEvNS4_8identityENS4_13SM90_TMA_LOADENS1H_INS1I_ILi2ELi4ELi3EEENS4_18smem_ptr_flag_bitsILi8EEENSK_INS5_IJS1M_SH_EEENS5_IJSH_SB_EEEEEEEvS1V_EENS_8epilogue10collective6detail29Sm90TmaWarpSpecializedAdapterINS26_15DefaultEpilogueIfNS5_IJSB_llEEES2A_NS25_6thread17LinearCombinationIfLi1EffLNS2B_9ScaleType4KindE0ELNS_15FloatRoundStyleE2EfEENS1_15EpilogueDefaultEEEEEvvEEEEvNT_6ParamsE,"ax",@progbits
	.align	128
.text._ZN7cutlass13device_kernelINS_4gemm6kernel13GemmUniversalIN4cute5tupleIJiiiiEEENS1_10collective13CollectiveMmaINS1_43MainloopSm90TmaGmmaWarpSpecializedSparseFP8ILi8ENS5_IJNS4_1CILi1EEENSA_ILi2EEESB_EEENS1_35KernelTmaWarpSpecializedCooperativeEEENS5_IJNSA_ILi256EEESG_NSA_ILi64EEEEEENS_12float_e4m3_tENS5_IJNS4_6LayoutINS5_IJiNS5_IJSC_iEEEiEEENS5_IJlNS5_IJSB_SC_EEElEEEEENSK_INS5_IJNS5_IJSH_iEEESQ_iEEENS5_IJNS5_IJSH_NSA_ILi4096EEEEEENS5_IJSB_lEEElEEEEEEEESJ_NS5_IJlSB_lEEENS4_8TiledMMAINS4_8MMA_AtomIJNS4_4SM904GMMA6SPARSE32GMMA_64x256x64_F32E4M3E4M3_SS_TNILNS12_7ScaleInE1ELS15_1ELNS12_9SparseSelE0EEEEEENSK_INS5_IJSC_SB_SB_EEENS5_IJSB_NSA_ILi0EEES1A_EEEEENS5_IJNS4_10UnderscoreES1D_S1D_EEEEENS4_23SM90_TMA_LOAD_MULTICASTENS4_14ComposedLayoutINS4_7SwizzleILi1ELi4ELi3EEENS4_25smem_sparse_ptr_flag_bitsILi2ELi8EEENSK_INS5_IJNS5_IJSB_NSA_ILi8EEEEEENS5_IJSC_NSA_ILi32EEEEEEEEENS5_IJNS5_IJS1A_SH_EEESN_EEEEEEEvNS4_8identityENS4_13SM90_TMA_LOADENS1H_INS1I_ILi2ELi4ELi3EEENS4_18smem_ptr_flag_bitsILi8EEENSK_INS5_IJS1M_SH_EEENS5_IJSH_SB_EEEEEEEvS1V_EENS_8epilogue10collective6detail29Sm90TmaWarpSpecializedAdapterINS26_15DefaultEpilogueIfNS5_IJSB_llEEES2A_NS25_6thread17LinearCombinationIfLi1EffLNS2B_9ScaleType4KindE0ELNS_15FloatRoundStyleE2EfEENS1_15EpilogueDefaultEEEEEvvEEEEvNT_6ParamsE:
        .type           _ZN7cutlass13device_kernelINS_4gemm6kernel13GemmUniversalIN4cute5tupleIJiiiiEEENS1_10collective13CollectiveMmaINS1_43MainloopSm90TmaGmmaWarpSpecializedSparseFP8ILi8ENS5_IJNS4_1CILi1EEENSA_ILi2EEESB_EEENS1_35KernelTmaWarpSpecializedCooperativeEEENS5_IJNSA_ILi256EEESG_NSA_ILi64EEEEEENS_12float_e4m3_tENS5_IJNS4_6LayoutINS5_IJiNS5_IJSC_iEEEiEEENS5_IJlNS5_IJSB_SC_EEElEEEEENSK_INS5_IJNS5_IJSH_iEEESQ_iEEENS5_IJNS5_IJSH_NSA_ILi4096EEEEEENS5_IJSB_lEEElEEEEEEEESJ_NS5_IJlSB_lEEENS4_8TiledMMAINS4_8MMA_AtomIJNS4_4SM904GMMA6SPARSE32GMMA_64x256x64_F32E4M3E4M3_SS_TNILNS12_7ScaleInE1ELS15_1ELNS12_9SparseSelE0EEEEEENSK_INS5_IJSC_SB_SB_EEENS5_IJSB_NSA_ILi0EEES1A_EEEEENS5_IJNS4_10UnderscoreES1D_S1D_EEEEENS4_23SM90_TMA_LOAD_MULTICASTENS4_14ComposedLayoutINS4_7SwizzleILi1ELi4ELi3EEENS4_25smem_sparse_ptr_flag_bitsILi2ELi8EEENSK_INS5_IJNS5_IJSB_NSA_ILi8EEEEEENS5_IJSC_NSA_ILi32EEEEEEEEENS5_IJNS5_IJS1A_SH_EEESN_EEEEEEEvNS4_8identityENS4_13SM90_TMA_LOADENS1H_INS1I_ILi2ELi4ELi3EEENS4_18smem_ptr_flag_bitsILi8EEENSK_INS5_IJS1M_SH_EEENS5_IJSH_SB_EEEEEEEvS1V_EENS_8epilogue10collective6detail29Sm90TmaWarpSpecializedAdapterINS26_15DefaultEpilogueIfNS5_IJSB_llEEES2A_NS25_6thread17LinearCombinationIfLi1EffLNS2B_9ScaleType4KindE0ELNS_15FloatRoundStyleE2EfEENS1_15EpilogueDefaultEEEEEvvEEEEvNT_6ParamsE,@function
        .size           _ZN7cutlass13device_kernelINS_4gemm6kernel13GemmUniversalIN4cute5tupleIJiiiiEEENS1_10collective13CollectiveMmaINS1_43MainloopSm90TmaGmmaWarpSpecializedSparseFP8ILi8ENS5_IJNS4_1CILi1EEENSA_ILi2EEESB_EEENS1_35KernelTmaWarpSpecializedCooperativeEEENS5_IJNSA_ILi256EEESG_NSA_ILi64EEEEEENS_12float_e4m3_tENS5_IJNS4_6LayoutINS5_IJiNS5_IJSC_iEEEiEEENS5_IJlNS5_IJSB_SC_EEElEEEEENSK_INS5_IJNS5_IJSH_iEEESQ_iEEENS5_IJNS5_IJSH_NSA_ILi4096EEEEEENS5_IJSB_lEEElEEEEEEEESJ_NS5_IJlSB_lEEENS4_8TiledMMAINS4_8MMA_AtomIJNS4_4SM904GMMA6SPARSE32GMMA_64x256x64_F32E4M3E4M3_SS_TNILNS12_7ScaleInE1ELS15_1ELNS12_9SparseSelE0EEEEEENSK_INS5_IJSC_SB_SB_EEENS5_IJSB_NSA_ILi0EEES1A_EEEEENS5_IJNS4_10UnderscoreES1D_S1D_EEEEENS4_23SM90_TMA_LOAD_MULTICASTENS4_14ComposedLayoutINS4_7SwizzleILi1ELi4ELi3EEENS4_25smem_sparse_ptr_flag_bitsILi2ELi8EEENSK_INS5_IJNS5_IJSB_NSA_ILi8EEEEEENS5_IJSC_NSA_ILi32EEEEEEEEENS5_IJNS5_IJS1A_SH_EEESN_EEEEEEEvNS4_8identityENS4_13SM90_TMA_LOADENS1H_INS1I_ILi2ELi4ELi3EEENS4_18smem_ptr_flag_bitsILi8EEENSK_INS5_IJS1M_SH_EEENS5_IJSH_SB_EEEEEEEvS1V_EENS_8epilogue10collective6detail29Sm90TmaWarpSpecializedAdapterINS26_15DefaultEpilogueIfNS5_IJSB_llEEES2A_NS25_6thread17LinearCombinationIfLi1EffLNS2B_9ScaleType4KindE0ELNS_15FloatRoundStyleE2EfEENS1_15EpilogueDefaultEEEEEvvEEEEvNT_6ParamsE,(.L_x_459 - _ZN7cutlass13device_kernelINS_4gemm6kernel13GemmUniversalIN4cute5tupleIJiiiiEEENS1_10collective13CollectiveMmaINS1_43MainloopSm90TmaGmmaWarpSpecializedSparseFP8ILi8ENS5_IJNS4_1CILi1EEENSA_ILi2EEESB_EEENS1_35KernelTmaWarpSpecializedCooperativeEEENS5_IJNSA_ILi256EEESG_NSA_ILi64EEEEEENS_12float_e4m3_tENS5_IJNS4_6LayoutINS5_IJiNS5_IJSC_iEEEiEEENS5_IJlNS5_IJSB_SC_EEElEEEEENSK_INS5_IJNS5_IJSH_iEEESQ_iEEENS5_IJNS5_IJSH_NSA_ILi4096EEEEEENS5_IJSB_lEEElEEEEEEEESJ_NS5_IJlSB_lEEENS4_8TiledMMAINS4_8MMA_AtomIJNS4_4SM904GMMA6SPARSE32GMMA_64x256x64_F32E4M3E4M3_SS_TNILNS12_7ScaleInE1ELS15_1ELNS12_9SparseSelE0EEEEEENSK_INS5_IJSC_SB_SB_EEENS5_IJSB_NSA_ILi0EEES1A_EEEEENS5_IJNS4_10UnderscoreES1D_S1D_EEEEENS4_23SM90_TMA_LOAD_MULTICASTENS4_14ComposedLayoutINS4_7SwizzleILi1ELi4ELi3EEENS4_25smem_sparse_ptr_flag_bitsILi2ELi8EEENSK_INS5_IJNS5_IJSB_NSA_ILi8EEEEEENS5_IJSC_NSA_ILi32EEEEEEEEENS5_IJNS5_IJS1A_SH_EEESN_EEEEEEEvNS4_8identityENS4_13SM90_TMA_LOADENS1H_INS1I_ILi2ELi4ELi3EEENS4_18smem_ptr_flag_bitsILi8EEENSK_INS5_IJS1M_SH_EEENS5_IJSH_SB_EEEEEEEvS1V_EENS_8epilogue10collective6detail29Sm90TmaWarpSpecializedAdapterINS26_15DefaultEpilogueIfNS5_IJSB_llEEES2A_NS25_6thread17LinearCombinationIfLi1EffLNS2B_9ScaleType4KindE0ELNS_15FloatRoundStyleE2EfEENS1_15EpilogueDefaultEEEEEvvEEEEvNT_6ParamsE)
        .other          _ZN7cutlass13device_kernelINS_4gemm6kernel13GemmUniversalIN4cute5tupleIJiiiiEEENS1_10collective13CollectiveMmaINS1_43MainloopSm90TmaGmmaWarpSpecializedSparseFP8ILi8ENS5_IJNS4_1CILi1EEENSA_ILi2EEESB_EEENS1_35KernelTmaWarpSpecializedCooperativeEEENS5_IJNSA_ILi256EEESG_NSA_ILi64EEEEEENS_12float_e4m3_tENS5_IJNS4_6LayoutINS5_IJiNS5_IJSC_iEEEiEEENS5_IJlNS5_IJSB_SC_EEElEEEEENSK_INS5_IJNS5_IJSH_iEEESQ_iEEENS5_IJNS5_IJSH_NSA_ILi4096EEEEEENS5_IJSB_lEEElEEEEEEEESJ_NS5_IJlSB_lEEENS4_8TiledMMAINS4_8MMA_AtomIJNS4_4SM904GMMA6SPARSE32GMMA_64x256x64_F32E4M3E4M3_SS_TNILNS12_7ScaleInE1ELS15_1ELNS12_9SparseSelE0EEEEEENSK_INS5_IJSC_SB_SB_EEENS5_IJSB_NSA_ILi0EEES1A_EEEEENS5_IJNS4_10UnderscoreES1D_S1D_EEEEENS4_23SM90_TMA_LOAD_MULTICASTENS4_14ComposedLayoutINS4_7SwizzleILi1ELi4ELi3EEENS4_25smem_sparse_ptr_flag_bitsILi2ELi8EEENSK_INS5_IJNS5_IJSB_NSA_ILi8EEEEEENS5_IJSC_NSA_ILi32EEEEEEEEENS5_IJNS5_IJS1A_SH_EEESN_EEEEEEEvNS4_8identityENS4_13SM90_TMA_LOADENS1H_INS1I_ILi2ELi4ELi3EEENS4_18smem_ptr_flag_bitsILi8EEENSK_INS5_IJS1M_SH_EEENS5_IJSH_SB_EEEEEEEvS1V_EENS_8epilogue10collective6detail29Sm90TmaWarpSpecializedAdapterINS26_15DefaultEpilogueIfNS5_IJSB_llEEES2A_NS25_6thread17LinearCombinationIfLi1EffLNS2B_9ScaleType4KindE0ELNS_15FloatRoundStyleE2EfEENS1_15EpilogueDefaultEEEEEvvEEEEvNT_6ParamsE,@"STO_CUDA_ENTRY STV_DEFAULT"
_ZN7cutlass13device_kernelINS_4gemm6kernel13GemmUniversalIN4cute5tupleIJiiiiEEENS1_10collective13CollectiveMmaINS1_43MainloopSm90TmaGmmaWarpSpecializedSparseFP8ILi8ENS5_IJNS4_1CILi1EEENSA_ILi2EEESB_EEENS1_35KernelTmaWarpSpecializedCooperativeEEENS5_IJNSA_ILi256EEESG_NSA_ILi64EEEEEENS_12float_e4m3_tENS5_IJNS4_6LayoutINS5_IJiNS5_IJSC_iEEEiEEENS5_IJlNS5_IJSB_SC_EEElEEEEENSK_INS5_IJNS5_IJSH_iEEESQ_iEEENS5_IJNS5_IJSH_NSA_ILi4096EEEEEENS5_IJSB_lEEElEEEEEEEESJ_NS5_IJlSB_lEEENS4_8TiledMMAINS4_8MMA_AtomIJNS4_4SM904GMMA6SPARSE32GMMA_64x256x64_F32E4M3E4M3_SS_TNILNS12_7ScaleInE1ELS15_1ELNS12_9SparseSelE0EEEEEENSK_INS5_IJSC_SB_SB_EEENS5_IJSB_NSA_ILi0EEES1A_EEEEENS5_IJNS4_10UnderscoreES1D_S1D_EEEEENS4_23SM90_TMA_LOAD_MULTICASTENS4_14ComposedLayoutINS4_7SwizzleILi1ELi4ELi3EEENS4_25smem_sparse_ptr_flag_bitsILi2ELi8EEENSK_INS5_IJNS5_IJSB_NSA_ILi8EEEEEENS5_IJSC_NSA_ILi32EEEEEEEEENS5_IJNS5_IJS1A_SH_EEESN_EEEEEEEvNS4_8identityENS4_13SM90_TMA_LOADENS1H_INS1I_ILi2ELi4ELi3EEENS4_18smem_ptr_flag_bitsILi8EEENSK_INS5_IJS1M_SH_EEENS5_IJSH_SB_EEEEEEEvS1V_EENS_8epilogue10collective6detail29Sm90TmaWarpSpecializedAdapterINS26_15DefaultEpilogueIfNS5_IJSB_llEEES2A_NS25_6thread17LinearCombinationIfLi1EffLNS2B_9ScaleType4KindE0ELNS_15FloatRoundStyleE2EfEENS1_15EpilogueDefaultEEEEEvvEEEEvNT_6ParamsE:
[----:B------:R-:W0:Y:S02]  /*0000*/  LDC R1, c[0x0][0x28] ;  /* 0x00000a00ff017b82 */ /* 0x000e240000000800 */
[----:B0-----:R-:W-:Y:S01]  /*0010*/  IADD3 R1, R1, -0x680, RZ ;  /* 0xfffff98001017810 */ /* 0x001fe20007ffe0ff */
[----:B------:R-:W0:Y:S01]  /*0020*/  S2R R5, SR_TID.X ;  /* 0x0000000000057919 */ /* 0x000e220000002100 */
[----:B------:R-:W-:Y:S01]  /*0030*/  ELECT P0, URZ, PT ;  /* 0x00000000003f782f */ /* 0x000fe20003800000 */
[----:B------:R-:W-:Y:S01]  /*0040*/  BSSY B0, `(.L_x_0) ;  /* 0x0000018000007945 */ /* 0x000fe20003800000 */
[--C-:B0-----:R-:W-:Y:S02]  /*0050*/  SHF.R.U32.HI R0, RZ, 0x5, R5.reuse ;  /* 0x00000005ff007819 */ /* 0x101fe40000011605 */
[----:B------:R-:W-:-:S03]  /*0060*/  SHF.R.U32.HI R2, RZ, 0x7, R5 ;  /* 0x00000007ff027819 */ /* 0x000fc60000011605 */
[----:B------:R-:W0:Y:S04]  /*0070*/  SHFL.IDX PT, R3, R0, RZ, 0x1f ;  /* 0x00001fff00037589 */ /* 0x000e2800000e0000 */
[----:B------:R-:W1:Y:S01]  /*0080*/  SHFL.IDX PT, R2, R2, RZ, 0x1f ;  /* 0x00001fff02027589 */ /* 0x000e6200000e0000 */
[----:B0-----:R-:W-:Y:S02]  /*0090*/  R2UR UR4, R3 ;  /* 0x00000000030472ca */ /* 0x001fe400000e0000 */
[----:B-1----:R-:W-:-:S11]  /*00a0*/  R2UR UR6, R2 ;  /* 0x00000000020672ca */ /* 0x002fd600000e0000 */
[----:B------:R-:W-:Y:S02]  /*00b0*/  USHF.R.S32.HI UR5, URZ, 0x1f, UR4 ;  /* 0x0000001f3f057899 */ /* 0x000fe40008011404 */
[----:B------:R-:W-:Y:S02]  /*00c0*/  ISETP.NE.OR P0, PT, RZ, UR4, !P0 ;  /* 0x00000004ff007c0c */ /* 0x000fe4000c705670 */
[----:B------:R-:W-:-:S04]  /*00d0*/  ULEA.HI UR5, UR5, UR4, URZ, 0x2 ;  /* 0x0000000405057291 */ /* 0x000fc8000f8f103f */
[----:B------:R-:W-:-:S04]  /*00e0*/  ULOP3.LUT UR5, UR5, 0xfffffffc, URZ, 0xc0, !UPT ;  /* 0xfffffffc05057892 */ /* 0x000fc8000f8ec03f */
[----:B------:R-:W-:-:S03]  /*00f0*/  UIADD3 UR8, UR4, -UR5, URZ ;  /* 0x8000000504087290 */ /* 0x000fc6000fffe03f */
[----:B------:R-:W-:Y:S09]  /*0100*/  @P0 BRA `(.L_x_1) ;  /* 0x00000000002c0947 */ /* 0x000ff20003800000 */
[----:B------:R-:W-:Y:S02]  /*0110*/  ULDC.64 UR4, c[0x0][0x198] ;  /* 0x0000660000047ab9 */ /* 0x000fe40000000a00 */
[----:B------:R-:W-:Y:S02]  /*0120*/  UIADD3 UR10, UP0, UR4, 0xf0, URZ ;  /* 0x000000f0040a7890 */ /* 0x000fe4000ff1e03f */
[----:B------:R-:W-:Y:S02]  /*0130*/  UIADD3 UR12, UP1, UR4, 0x1f0, URZ ;  /* 0x000001f0040c7890 */ /* 0x000fe4000ff3e03f */
[----:B------:R-:W-:Y:S02]  /*0140*/  UIADD3 UR4, UP2, UR4, 0x2f0, URZ ;  /* 0x000002f004047890 */ /* 0x000fe4000ff5e03f */
[----:B------:R-:W-:Y:S02]  /*0150*/  UIADD3.X UR11, URZ, UR5, URZ, UP0, !UPT ;  /* 0x000000053f0b7290 */ /* 0x000fe400087fe43f */
[----:B------:R-:W-:-:S02]  /*0160*/  UIADD3.X UR13, URZ, UR5, URZ, UP1, !UPT ;  /* 0x000000053f0d7290 */ /* 0x000fc40008ffe43f */
[----:B------:R-:W-:-:S05]  /*0170*/  UIADD3.X UR5, URZ, UR5, URZ, UP2, !UPT ;  /* 0x000000053f057290 */ /* 0x000fca00097fe43f */
[----:B------:R0:W-:Y:S02]  /*0180*/  UTMACCTL.PF [UR10] ;  /* 0x000000000a0079b9 */ /* 0x0001e40008040000 */
[----:B------:R0:W-:Y:S02]  /*0190*/  UTMACCTL.PF [UR12] ;  /* 0x000000000c0079b9 */ /* 0x0001e40008040000 */
[----:B------:R0:W-:Y:S02]  /*01a0*/  UTMACCTL.PF [UR4] ;  /* 0x00000000040079b9 */ /* 0x0001e40008040000 */
[----:B0-----:R-:W-:Y:S01]  /*01b0*/  NOP ;  /* 0x0000000000007918 */ /* 0x001fe20000000000 */
.L_x_1:
[----:B------:R-:W-:Y:S05]  /*01c0*/  BSYNC B0 ;  /* 0x0000000000007941 */ /* 0x000fea0003800000 */
.L_x_0:
[----:B------:R-:W0:Y:S01]  /*01d0*/  SHFL.IDX PT, R3, R0, RZ, 0x1f ;  /* 0x00001fff00037589 */ /* 0x000e2200000e0000 */
[----:B------:R-:W-:Y:S01]  /*01e0*/  UISETP.NE.AND UP0, UPT, UR8, 0x3, UPT ;  /* 0x000000030800788c */ /* 0x000fe2000bf05270 */
[----:B------:R-:W-:Y:S01]  /*01f0*/  ISETP.NE.AND P2, PT, RZ, UR6, PT ;  /* 0x00000006ff007c0c */ /* 0x000fe2000bf45270 */
[----:B------:R-:W-:Y:S02]  /*0200*/  UIADD3 UR10, UR6, -0x1, URZ ;  /* 0xffffffff060a7890 */ /* 0x000fe4000fffe03f */
[----:B------:R-:W-:Y:S02]  /*0210*/  UISETP.EQ.OR UP0, UPT, UR8, URZ, !UP0 ;  /* 0x0000003f0800728c */ /* 0x000fe4000c702670 */
[----:B------:R-:W-:Y:S02]  /*0220*/  UISETP.GE.U32.AND UP1, UPT, UR10, 0x2, UPT ;  /* 0x000000020a00788c */ /* 0x000fe4000bf26070 */
[----:B------:R-:W-:-:S04]  /*0230*/  UISETP.EQ.AND UP0, UPT, UR6, URZ, UP0 ;  /* 0x0000003f0600728c */ /* 0x000fc80008702270 */
[----:B------:R-:W-:-:S04]  /*0240*/  USEL UR13, URZ, 0x1, !UP0 ;  /* 0x000000013f0d7887 */ /* 0x000fc8000c000000 */
[----:B------:R-:W-:Y:S01]  /*0250*/  USEL UR13, UR13, 0x2, UP1 ;  /* 0x000000020d0d7887 */ /* 0x000fe20008800000 */
[----:B0-----:R-:W-:-:S13]  /*0260*/  ISETP.NE.AND P0, PT, R3, RZ, PT ;  /* 0x000000ff0300720c */ /* 0x001fda0003f05270 */
[----:B------:R-:W-:Y:S05]  /*0270*/  @P0 BRA `(.L_x_2) ;  /* 0x0000000000840947 */ /* 0x000fea0003800000 */
[----:B------:R-:W-:Y:S01]  /*0280*/  ELECT P0, URZ, PT ;  /* 0x00000000003f782f */ /* 0x000fe20003800000 */
[----:B------:R-:W-:-:S12]  /*0290*/  BSSY B0, `(.L_x_2) ;  /* 0x000001f000007945 */ /* 0x000fd80003800000 */
[----:B------:R-:W-:Y:S05]  /*02a0*/  @!P0 BRA `(.L_x_3) ;  /* 0x0000000000748947 */ /* 0x000fea0003800000 */
[----:B------:R-:W0:Y:S01]  /*02b0*/  S2UR UR9, SR_CgaCtaId ;  /* 0x00000000000979c3 */ /* 0x000e220000008800 */
[----:B------:R-:W-:Y:S01]  /*02c0*/  UMOV UR4, 0x400 ;  /* 0x0000040000047882 */ /* 0x000fe20000000000 */
[----:B------:R-:W-:Y:S01]  /*02d0*/  UMOV UR5, 0x1 ;  /* 0x0000000100057882 */ /* 0x000fe20000000000 */
[----:B------:R-:W-:Y:S02]  /*02e0*/  UMOV UR6, 0x4 ;  /* 0x0000000400067882 */ /* 0x000fe40000000000 */
[----:B------:R-:W-:-:S04]  /*02f0*/  UIADD3 UR6, -UR6, 0x100000, URZ ;  /* 0x0010000006067890 */ /* 0x000fc8000fffe13f */
[----:B------:R-:W-:Y:S02]  /*0300*/  USHF.L.U32 UR7, UR6, 0xb, URZ ;  /* 0x0000000b06077899 */ /* 0x000fe4000800063f */
[----:B------:R-:W-:Y:S02]  /*0310*/  USHF.L.U32 UR6, UR6, 0x1, URZ ;  /* 0x0000000106067899 */ /* 0x000fe4000800063f */
[----:B0-----:R-:W-:Y:S02]  /*0320*/  ULEA UR9, UR9, UR4, 0x18 ;  /* 0x0000000409097291 */ /* 0x001fe4000f8ec03f */
[----:B------:R-:W-:-:S04]  /*0330*/  UIADD3 UR4, -UR5, 0x100000, URZ ;  /* 0x0010000005047890 */ /* 0x000fc8000fffe13f */
[----:B------:R-:W-:Y:S02]  /*0340*/  USHF.L.U32 UR5, UR4, 0xb, URZ ;  /* 0x0000000b04057899 */ /* 0x000fe4000800063f */
[----:B------:R-:W-:Y:S01]  /*0350*/  USHF.L.U32 UR4, UR4, 0x1, URZ ;  /* 0x0000000104047899 */ /* 0x000fe2000800063f */
[----:B------:R-:W0:Y:S11]  /*0360*/  FENCE.VIEW.ASYNC.S ;  /* 0x00000000000073c6 */ /* 0x000e360000000000 */
[----:B0-----:R0:W1:Y:S01]  /*0370*/  SYNCS.EXCH.64 URZ, [UR9], UR4 ;  /* 0x00000004093f75b2 */ /* 0x0010620008000100 */
[----:B------:R0:W2:Y:S01]  /*0380*/  SYNCS.EXCH.64 URZ, [UR9+0x40], UR6 ;  /* 0x00004006093f75b2 */ /* 0x0000a20008000100 */
[----:B------:R0:W3:Y:S01]  /*0390*/  SYNCS.EXCH.64 URZ, [UR9+0x8], UR4 ;  /* 0x00000804093f75b2 */ /* 0x0000e20008000100 */
[----:B------:R0:W4:Y:S01]  /*03a0*/  SYNCS.EXCH.64 URZ, [UR9+0x48], UR6 ;  /* 0x00004806093f75b2 */ /* 0x0001220008000100 */
[----:B------:R0:W0:Y:S01]  /*03b0*/  SYNCS.EXCH.64 URZ, [UR9+0x10], UR4 ;  /* 0x00001004093f75b2 */ /* 0x0000220008000100 */
        /* <DEDUP_REMOVED lines=11> */
[----:B------:R-:W-:Y:S01]  /*0470*/  NOP ;  /* 0x0000000000007918 */ /* 0x000fe20000000000 */
.L_x_3:
[----:B0-----:R-:W-:Y:S05]  /*0480*/  BSYNC B0 ;  /* 0x0000000000007941 */ /* 0x001fea0003800000 */
.L_x_2:
[----:B------:R-:W-:Y:S01]  /*0490*/  SHF.R.S32.HI R4, RZ, 0x1f, R5 ;  /* 0x0000001fff047819 */ /* 0x000fe20000011405 */
[----:B------:R-:W0:Y:S01]  /*04a0*/  SHFL.IDX PT, R0, R0, RZ, 0x1f ;  /* 0x00001fff00007589 */ /* 0x000e2200000e0000 */
[----:B------:R-:W5:Y:S01]  /*04b0*/  S2UR UR9, SR_CTAID.X ;  /* 0x00000000000979c3 */ /* 0x000f620000002500 */
[----:B------:R-:W-:Y:S02]  /*04c0*/  ELECT P0, URZ, PT ;  /* 0x00000000003f782f */ /* 0x000fe40003800000 */
[----:B------:R-:W-:Y:S01]  /*04d0*/  LEA.HI R4, R4, R5, RZ, 0x7 ;  /* 0x0000000504047211 */ /* 0x000fe200078f38ff */
[----:B------:R-:W1:Y:S01]  /*04e0*/  S2R R2, SR_CTAID.Y ;  /* 0x0000000000027919 */ /* 0x000e620000002600 */
[----:B------:R-:W-:Y:S01]  /*04f0*/  SHF.R.S32.HI R6, RZ, 0x1f, R3 ;  /* 0x0000001fff067819 */ /* 0x000fe20000011403 */
[----:B------:R-:W-:Y:S01]  /*0500*/  ULDC UR4, c[0x0][0x154] ;  /* 0x0000550000047ab9 */ /* 0x000fe20000000800 */
[----:B------:R-:W-:Y:S01]  /*0510*/  LOP3.LUT R4, R4, 0xffffff80, RZ, 0xc0, !PT ;  /* 0xffffff8004047812 */ /* 0x000fe200078ec0ff */
[----:B------:R-:W-:Y:S01]  /*0520*/  NOP ;  /* 0x0000000000007918 */ /* 0x000fe20000000000 */
[----:B------:R-:W-:Y:S01]  /*0530*/  LEA.HI R6, R6, R3, RZ, 0x2 ;  /* 0x0000000306067211 */ /* 0x000fe200078f10ff */
[----:B------:R-:W2:Y:S01]  /*0540*/  LDC R13, c[0x0][0x148] ;  /* 0x00005200ff0d7b82 */ /* 0x000ea20000000800 */
[----:B------:R-:W-:Y:S01]  /*0550*/  NOP ;  /* 0x0000000000007918 */ /* 0x000fe20000000000 */
[----:B------:R-:W-:Y:S01]  /*0560*/  IMAD.IADD R4, R5, 0x1, -R4 ;  /* 0x0000000105047824 */ /* 0x000fe200078e0a04 */
[----:B------:R-:W-:-:S04]  /*0570*/  LOP3.LUT R6, R6, 0x3ffffffc, RZ, 0xc0, !PT ;  /* 0x3ffffffc06067812 */ /* 0x000fc800078ec0ff */
[----:B------:R-:W-:Y:S01]  /*0580*/  SHF.R.S32.HI R5, RZ, 0x1f, R4 ;  /* 0x0000001fff057819 */ /* 0x000fe20000011404 */
[----:B------:R-:W-:Y:S01]  /*0590*/  IMAD.IADD R6, R3, 0x1, -R6 ;  /* 0x0000000103067824 */ /* 0x000fe200078e0a06 */
[----:B------:R-:W3:Y:S02]  /*05a0*/  LDC R8, c[0x0][0x144] ;  /* 0x00005100ff087b82 */ /* 0x000ee40000000800 */
[----:B------:R-:W-:Y:S02]  /*05b0*/  LEA.HI R5, R5, R4, RZ, 0x3 ;  /* 0x0000000405057211 */ /* 0x000fe400078f18ff */
[----:B0-----:R-:W-:Y:S02]  /*05c0*/  ISETP.NE.OR P0, PT, R0, RZ, !P0 ;  /* 0x000000ff0000720c */ /* 0x001fe40004705670 */
[--C-:B------:R-:W-:Y:S02]  /*05d0*/  SHF.R.S32.HI R0, RZ, 0x3, R5.reuse ;  /* 0x00000003ff007819 */ /* 0x100fe40000011405 */
[----:B------:R-:W-:-:S04]  /*05e0*/  SHF.R.S32.HI R5, RZ, 0x1f, R5 ;  /* 0x0000001fff057819 */ /* 0x000fc80000011405 */
[----:B------:R-:W-:-:S04]  /*05f0*/  LEA.HI R5, R5, R0, RZ, 0x2 ;  /* 0x0000000005057211 */ /* 0x000fc800078f10ff */
[----:B------:R-:W-:Y:S01]  /*0600*/  LOP3.LUT R5, R5, 0xfffffffc, RZ, 0xc0, !PT ;  /* 0xfffffffc05057812 */ /* 0x000fe200078ec0ff */
[----:B------:R-:W-:Y:S01]  /*0610*/  VOTEU.ALL UP0, P0 ;  /* 0x00000000003f7886 */ /* 0x000fe20000000000 */
[----:B-1----:R-:W-:Y:S01]  /*0620*/  I2FP.F32.U32 R7, R2 ;  /* 0x0000000200077245 */ /* 0x002fe20000201000 */
[----:B------:R-:W-:Y:S01]  /*0630*/  VOTEU.ALL UP1, P0 ;  /* 0x00000000003f7886 */ /* 0x000fe20000020000 */
[----:B------:R-:W-:Y:S02]  /*0640*/  IADD3 R5, R0, -R5, RZ ;  /* 0x8000000500057210 */ /* 0x000fe40007ffe0ff */
[----:B------:R-:W0:Y:S01]  /*0650*/  @!UP0 S2UR UR7, SR_CgaCtaId ;  /* 0x00000000000789c3 */ /* 0x000e220000008800 */
[----:B------:R-:W-:Y:S01]  /*0660*/  FMUL R9, R7, UR4 ;  /* 0x0000000407097c20 */ /* 0x000fe20008400000 */
[----:B------:R-:W-:Y:S01]  /*0670*/  LEA R5, R6, R5, 0x2 ;  /* 0x0000000506057211 */ /* 0x000fe200078e10ff */
[----:B------:R-:W-:Y:S01]  /*0680*/  ULDC UR4, c[0x0][0x150] ;  /* 0x0000540000047ab9 */ /* 0x000fe20000000800 */
[----:B-----5:R-:W-:Y:S01]  /*0690*/  I2FP.F32.U32 R0, UR9 ;  /* 0x0000000900007c45 */ /* 0x020fe20008201000 */
[----:B------:R-:W-:-:S02]  /*06a0*/  @!UP0 UMOV UR6, 0x400 ;  /* 0x0000040000068882 */ /* 0x000fc40000000000 */
[----:B------:R-:W1:Y:S01]  /*06b0*/  F2I.U32.TRUNC.NTZ R9, R9 ;  /* 0x0000000900097305 */ /* 0x000e62000020f000 */
[----:B------:R-:W5:Y:S01]  /*06c0*/  LDC R6, c[0x0][0x140] ;  /* 0x00005000ff067b82 */ /* 0x000f620000000800 */
[----:B------:R-:W-:Y:S01]  /*06d0*/  FMUL R7, R0, UR4 ;  /* 0x0000000400077c20 */ /* 0x000fe20008400000 */
[----:B------:R-:W-:Y:S01]  /*06e0*/  IMAD.SHL.U32 R0, R5, 0x4, RZ ;  /* 0x0000000405007824 */ /* 0x000fe200078e00ff */
[----:B------:R-:W-:Y:S02]  /*06f0*/  UMOV UR4, 0x20 ;  /* 0x0000002000047882 */ /* 0x000fe40000000000 */
[----:B------:R-:W-:-:S04]  /*0700*/  @!UP0 UIADD3 UR4, -UR4, 0x100000, URZ ;  /* 0x0010000004048890 */ /* 0x000fc8000fffe13f */
[----:B------:R-:W-:Y:S02]  /*0710*/  @!UP0 USHF.L.U32 UR5, UR4, 0xb, URZ ;  /* 0x0000000b04058899 */ /* 0x000fe4000800063f */
[----:B------:R-:W-:Y:S01]  /*0720*/  @!UP0 USHF.L.U32 UR4, UR4, 0x1, URZ ;  /* 0x0000000104048899 */ /* 0x000fe2000800063f */
[----:B------:R-:W4:Y:S01]  /*0730*/  F2I.U32.TRUNC.NTZ R7, R7 ;  /* 0x0000000700077305 */ /* 0x000f22000020f000 */
[----:B------:R-:W-:-:S05]  /*0740*/  LOP3.LUT R11, R5, 0xc, R0, 0x78, !PT ;  /* 0x0000000c050b7812 */ /* 0x000fca00078e7800 */
[----:B------:R3:W-:Y:S01]  /*0750*/  STL [R1+0x460], R11 ;  /* 0x0004600b01007387 */ /* 0x0007e20000100800 */
[----:B-1----:R-:W-:Y:S01]  /*0760*/  IADD3 R14, -R9, RZ, RZ ;  /* 0x000000ff090e7210 */ /* 0x002fe20007ffe1ff */
[----:B0-----:R-:W-:Y:S01]  /*0770*/  @!UP0 ULEA UR6, UR7, UR6, 0x18 ;  /* 0x0000000607068291 */ /* 0x001fe2000f8ec03f */
[----:B------:R-:W-:-:S03]  /*0780*/  VOTEU.ALL UP0, P0 ;  /* 0x00000000003f7886 */ /* 0x000fc60000000000 */
[----:B--2---:R-:W-:Y:S01]  /*0790*/  IMAD R0, R13, R14, R2 ;  /* 0x0000000e0d007224 */ /* 0x004fe200078e0202 */
[----:B------:R-:W-:Y:S01]  /*07a0*/  LOP3.LUT P0, RZ, R4, 0x7, RZ, 0xc0, !PT ;  /* 0x0000000704ff7812 */ /* 0x000fe2000780c0ff */
[----:B----4-:R-:W-:Y:S01]  /*07b0*/  IMAD.MOV R7, RZ, RZ, -R7 ;  /* 0x000000ffff077224 */ /* 0x010fe200078e0a07 */
[----:B-----5:R-:W-:-:S03]  /*07c0*/  ISETP.EQ.U32.AND P3, PT, R6, 0x1, PT ;  /* 0x000000010600780c */ /* 0x020fc60003f62070 */
[----:B---3--:R-:W-:Y:S01]  /*07d0*/  IMAD R10, R8, R7, UR9 ;  /* 0x00000009080a7e24 */ /* 0x008fe2000f8e0207 */
[----:B------:R-:W-:Y:S01]  /*07e0*/  ISETP.NE.AND P1, PT, R0, R11, PT ;  /* 0x0000000b0000720c */ /* 0x000fe20003f25270 */
[----:B------:R-:W0:Y:S02]  /*07f0*/  FENCE.VIEW.ASYNC.S ;  /* 0x00000000000073c6 */ /* 0x000e240000000000 */
[----:B0-----:R0:W1:Y:S01]  /*0800*/  @!UP0 SYNCS.EXCH.64 URZ, [UR6+0x90], UR4 ;  /* 0x00009004063f85b2 */ /* 0x0010620008000100 */
[----:B------:R-:W-:Y:S02]  /*0810*/  ISETP.LT.U32.AND P0, PT, R11, 0x2, !P0 ;  /* 0x000000020b00780c */ /* 0x000fe40004701070 */
[----:B------:R-:W-:-:S04]  /*0820*/  ISETP.EQ.OR P1, PT, R10, RZ, !P1 ;  /* 0x000000ff0a00720c */ /* 0x000fc80004f22670 */
[----:B------:R-:W-:Y:S01]  /*0830*/  PLOP3.LUT P0, PT, P0, P1, PT, 0x80, 0x0 ;  /* 0x000000000000781c */ /* 0x000fe20000703070 */
[----:B------:R0:W2:Y:S01]  /*0840*/  @!UP1 SYNCS.EXCH.64 URZ, [UR6+0x98], UR4 ;  /* 0x00009804063f95b2 */ /* 0x0000a20008000100 */
[----:B------:R-:W-:Y:S01]  /*0850*/  NOP ;  /* 0x0000000000007918 */ /* 0x000fe20000000000 */
[----:B------:R-:W-:Y:S10]  /*0860*/  @!P3 BRA `(.L_x_4) ;  /* 0x000000000008b947 */ /* 0x000ff40003800000 */
[----:B-12---:R-:W-:Y:S01]  /*0870*/  UCGABAR_ARV ;  /* 0x00000000000079c7 */ /* 0x006fe20008000000 */
[----:B------:R-:W-:Y:S05]  /*0880*/  BRA `(.L_x_5) ;  /* 0x0000000000047947 */ /* 0x000fea0003800000 */
.L_x_4:
[----:B-12---:R-:W-:Y:S01]  /*0890*/  NOP ;  /* 0x0000000000007918 */ /* 0x006fe20000000000 */
.L_x_5:
[----:B------:R-:W1:Y:S01]  /*08a0*/  LDC R0, c[0x0][0x75c] ;  /* 0x0001d700ff007b82 */ /* 0x000e620000000800 */
[----:B------:R-:W-:Y:S01]  /*08b0*/  MOV R4, UR9 ;  /* 0x0000000900047c02 */ /* 0x000fe20008000f00 */
[----:B------:R-:W-:Y:S01]  /*08c0*/  IMAD.MOV.U32 R5, RZ, RZ, RZ ;  /* 0x000000ffff057224 */ /* 0x000fe200078e00ff */
[----:B-1----:R-:W-:-:S13]  /*08d0*/  ISETP.NE.AND P4, PT, R0, 0x1, PT ;  /* 0x000000010000780c */ /* 0x002fda0003f85270 */
[----:B------:R-:W1:Y:S01]  /*08e0*/  @P4 LDC R7, c[0x0][0x10] ;  /* 0x00000400ff074b82 */ /* 0x000e620000000800 */
[----:B------:R-:W-:Y:S01]  /*08f0*/  @P4 IMAD.MOV.U32 R3, RZ, RZ, RZ ;  /* 0x000000ffff034224 */ /* 0x000fe200078e00ff */
[----:B------:R-:W-:-:S06]  /*0900*/  @P4 MOV R11, RZ ;  /* 0x000000ff000b4202 */ /* 0x000fcc0000000f00 */
[----:B------:R-:W2:Y:S01]  /*0910*/  @!P4 LDC R9, c[0x0][0xc] ;  /* 0x00000300ff09cb82 */ /* 0x000ea20000000800 */
[----:B-1----:R-:W-:-:S04]  /*0920*/  @P4 IMAD.WIDE.U32 R6, R7, UR9, R2 ;  /* 0x0000000907064c25 */ /* 0x002fc8000f8e0002 */
[----:B------:R-:W-:Y:S01]  /*0930*/  @P4 IMAD.IADD R15, R7, 0x1, R11 ;  /* 0x00000001070f4824 */ /* 0x000fe200078e020b */
[----:B------:R-:W-:Y:S01]  /*0940*/  @P4 MOV R8, R6 ;  /* 0x0000000600084202 */ /* 0x000fe20000000f00 */
[----:B--2---:R-:W-:-:S04]  /*0950*/  @!P4 IMAD.WIDE.U32 R4, R2, R9, R4 ;  /* 0x000000090204c225 */ /* 0x004fc800078e0004 */
[----:B------:R-:W-:Y:S01]  /*0960*/  @!P4 IMAD.MOV.U32 R15, RZ, RZ, R5 ;  /* 0x000000ffff0fc224 */ /* 0x000fe200078e0005 */
[----:B------:R-:W-:-:S05]  /*0970*/  @!P4 MOV R8, R4 ;  /* 0x000000040008c202 */ /* 0x000fca0000000f00 */
[----:B------:R1:W-:Y:S04]  /*0980*/  STL [R1+0x468], R8 ;  /* 0x0004680801007387 */ /* 0x0003e80000100800 */
[----:B------:R1:W-:Y:S01]  /*0990*/  STL [R1+0x464], R15 ;  /* 0x0004640f01007387 */ /* 0x0003e20000100800 */
[----:B------:R-:W-:Y:S05]  /*09a0*/  @!P3 BRA `(.L_x_6) ;  /* 0x00000000000cb947 */ /* 0x000fea0003800000 */
[----:B------:R-:W-:Y:S01]  /*09b0*/  UCGABAR_WAIT ;  /* 0x0000000000007dc7 */ /* 0x000fe20008000000 */
[----:B------:R-:W-:Y:S01]  /*09c0*/  CCTL.IVALL ;  /* 0x00000000ff00798f */ /* 0x000fe20002000000 */
[----:B------:R-:W-:Y:S05]  /*09d0*/  BRA `(.L_x_7) ;  /* 0x0000000000047947 */ /* 0x000fea0003800000 */
.L_x_6:
[----:B------:R-:W-:Y:S06]  /*09e0*/  BAR.SYNC.DEFER_BLOCKING 0x0 ;  /* 0x0000000000007b1d */ /* 0x000fec0000010000 */
.L_x_7:
[----:B------:R-:W-:Y:S05]  /*09f0*/  @!P2 BRA `(.L_x_8) ;  /* 0x000001e400b0a947 */ /* 0x000fea0003800000 */
[----:B------:R-:W-:-:S06]  /*0a00*/  UISETP.GT.U32.AND UP0, UPT, UR10, 0x1, UPT ;  /* 0x000000010a00788c */ /* 0x000fcc000bf04070 */
[----:B------:R-:W-:-:S13]  /*0a10*/  PLOP3.LUT P1, PT, PT, PT, UP0, 0x80, 0x0 ;  /* 0x000000000000781c */ /* 0x000fda0003f2f008 */
[----:B0-----:R-:W-:Y:S05]  /*0a20*/  @P1 EXIT ;  /* 0x000000000000194d */ /* 0x001fea0003800000 */
[----:B------:R-:W-:Y:S01]  /*0a30*/  MOV R5, 0xffffffff ;  /* 0xffffffff00057802 */ /* 0x000fe20000000f00 */
[----:B------:R-:W-:Y:S01]  /*0a40*/  IMAD.MOV.U32 R4, RZ, RZ, -0x1 ;  /* 0xffffffffff047424 */ /* 0x000fe200078e00ff */
[----:B------:R-:W-:Y:S01]  /*0a50*/  ULDC.64 UR4, c[0x0][0x750] ;  /* 0x0001d40000047ab9 */ /* 0x000fe20000000a00 */
[----:B------:R-:W-:Y:S01]  /*0a60*/  UMOV UR14, 0xffffffff ;  /* 0xffffffff000e7882 */ /* 0x000fe20000000000 */
[----:B------:R-:W-:Y:S01]  /*0a70*/  ISETP.GE.U32.AND P1, PT, R8, UR4, PT ;  /* 0x0000000408007c0c */ /* 0x000fe2000bf26070 */
[----:B------:R0:W-:Y:S01]  /*0a80*/  STL [R1+0x470], R5 ;  /* 0x0004700501007387 */ /* 0x0001e20000100800 */
[----:B------:R-:W-:Y:S02]  /*0a90*/  PRMT R0, RZ, 0x7610, R0 ;  /* 0x00007610ff007816 */ /* 0x000fe40000000000 */
[----:B------:R-:W-:Y:S01]  /*0aa0*/  ISETP.GE.U32.AND.EX P1, PT, R15, UR5, PT, P1 ;  /* 0x000000050f007c0c */ /* 0x000fe2000bf26110 */
[----:B------:R0:W-:-:S12]  /*0ab0*/  STL [R1+0x46c], R4 ;  /* 0x00046c0401007387 */ /* 0x0001d80000100800 */
[----:B0-----:R-:W-:Y:S05]  /*0ac0*/  @P1 BRA `(.L_x_9) ;  /* 0x00000004003c1947 */ /* 0x001fea0003800000 */
[----:B------:R-:W-:Y:S01]  /*0ad0*/  ULDC.64 UR14, c[0x0][0x728] ;  /* 0x0001ca00000e7ab9 */ /* 0x000fe20000000a00 */
[----:B------:R-:W0:Y:S01]  /*0ae0*/  LDC.64 R6, c[0x0][0x720] ;  /* 0x0001c800ff067b82 */ /* 0x000e220000000a00 */
[----:B------:R-:W-:Y:S01]  /*0af0*/  ISETP.NE.U32.AND P1, PT, RZ, UR14, PT ;  /* 0x0000000eff007c0c */ /* 0x000fe2000bf25070 */
[----:B------:R-:W-:Y:S01]  /*0b00*/  ULDC UR11, c[0x0][0x730] ;  /* 0x0001cc00000b7ab9 */ /* 0x000fe20000000800 */
[----:B------:R-:W-:Y:S02]  /*0b10*/  R2UR UR4, R8 ;  /* 0x00000000080472ca */ /* 0x000fe400000e0000 */
[----:B------:R-:W-:Y:S02]  /*0b20*/  ISETP.NE.AND.EX P1, PT, RZ, UR15, PT, P1 ;  /* 0x0000000fff007c0c */ /* 0x000fe4000bf25310 */
[----:B------:R-:W-:-:S11]  /*0b30*/  R2UR UR5, R15 ;  /* 0x000000000f0572ca */ /* 0x000fd600000e0000 */
[----:B------:R-:W-:Y:S05]  /*0b40*/  @!P1 BRA `(.L_x_10) ;  /* 0x0000000000309947 */ /* 0x000fea0003800000 */
[----:B------:R-:W-:Y:S01]  /*0b50*/  R2UR UR4, R8 ;  /* 0x00000000080472ca */ /* 0x000fe200000e0000 */
[----:B------:R-:W-:Y:S01]  /*0b60*/  ULDC UR8, c[0x0][0x734] ;  /* 0x0001cd0000087ab9 */ /* 0x000fe20000000800 */
[----:B------:R-:W-:-:S11]  /*0b70*/  R2UR UR10, R15 ;  /* 0x000000000f0a72ca */ /* 0x000fd600000e0000 */
[----:B------:R-:W-:-:S04]  /*0b80*/  UIADD3 UR8, UP0, UR4, UR8, URZ ;  /* 0x0000000804087290 */ /* 0x000fc8000ff1e03f */
[----:B------:R-:W-:-:S04]  /*0b90*/  UIADD3.X UR10, URZ, UR10, URZ, UP0, !UPT ;  /* 0x0000000a3f0a7290 */ /* 0x000fc800087fe43f */
[----:B------:R-:W-:-:S04]  /*0ba0*/  UIMAD.WIDE.U32 UR4, UR10, UR14, URZ ;  /* 0x0000000e0a0472a5 */ /* 0x000fc8000f8e003f */
[----:B------:R-:W-:Y:S02]  /*0bb0*/  UIMAD.WIDE.U32 UR6, UP0, UR8, UR15, UR4 ;  /* 0x0000000f080672a5 */ /* 0x000fe4000f800004 */
[----:B------:R-:W-:Y:S02]  /*0bc0*/  UIMAD.WIDE.U32 UR4, UR8, UR14, URZ ;  /* 0x0000000e080472a5 */ /* 0x000fe4000f8e003f */
[----:B------:R-:W-:Y:S02]  /*0bd0*/  UIADD3.X UR9, URZ, URZ, URZ, UP0, !UPT ;  /* 0x0000003f3f097290 */ /* 0x000fe400087fe43f */
[----:B------:R-:W-:Y:S01]  /*0be0*/  UIADD3 URZ, UP0, UR5, UR6, URZ ;  /* 0x00000006053f7290 */ /* 0x000fe2000ff1e03f */
[----:B------:R-:W-:-:S03]  /*0bf0*/  UMOV UR8, UR7 ;  /* 0x0000000700087c82 */ /* 0x000fc60008000000 */
[----:B------:R-:W-:-:S12]  /*0c00*/  UIMAD.WIDE.U32.X UR4, UR10, UR15, UR8, UP0 ;  /* 0x0000000f0a0472a5 */ /* 0x000fd800080e0408 */
.L_x_10:
[----:B------:R-:W-:Y:S01]  /*0c10*/  USHF.R.U64 UR14, UR4, UR11, UR5 ;  /* 0x0000000b040e7299 */ /* 0x000fe20008001205 */
[----:B------:R-:W2:Y:S01]  /*0c20*/  LDC.64 R22, c[0x0][0x740] ;  /* 0x0001d000ff167b82 */ /* 0x000ea20000000a00 */
[----:B------:R-:W-:Y:S01]  /*0c30*/  USHF.R.U32.HI UR4, URZ, UR11, UR5 ;  /* 0x0000000b3f047299 */ /* 0x000fe20008011605 */
[----:B------:R-:W-:Y:S02]  /*0c40*/  IMAD.MOV.U32 R4, RZ, RZ, R8 ;  /* 0x000000ffff047224 */ /* 0x000fe400078e0008 */
[----:B------:R-:W-:Y:S01]  /*0c50*/  IMAD R21, R13, R14, R2 ;  /* 0x0000000e0d157224 */ /* 0x000fe200078e0202 */
[----:B------:R-:W-:Y:S01]  /*0c60*/  IADD3 R3, P1, RZ, -UR14, RZ ;  /* 0x8000000eff037c10 */ /* 0x000fe2000ff3e0ff */
[----:B------:R-:W-:Y:S02]  /*0c70*/  IMAD.MOV.U32 R13, RZ, RZ, 0x1 ;  /* 0x00000001ff0d7424 */ /* 0x000fe400078e00ff */
[----:B------:R-:W1:Y:S01]  /*0c80*/  LDC R12, c[0x0][0x718] ;  /* 0x0001c600ff0c7b82 */ /* 0x000e620000000800 */
[----:B------:R-:W-:-:S05]  /*0c90*/  IADD3.X R5, RZ, ~UR4, RZ, P1, !PT ;  /* 0x80000004ff057c10 */ /* 0x000fca0008ffe4ff */
[-C--:B0-----:R-:W-:Y:S01]  /*0ca0*/  IMAD R0, R5, R6.reuse, RZ ;  /* 0x0000000605007224 */ /* 0x081fe200078e02ff */
[----:B------:R-:W-:Y:S01]  /*0cb0*/  MOV R5, R15 ;  /* 0x0000000f00057202 */ /* 0x000fe20000000f00 */
[----:B------:R-:W0:Y:S02]  /*0cc0*/  LDC R16, c[0x0][0x708] ;  /* 0x0001c200ff107b82 */ /* 0x000e240000000800 */
[----:B------:R-:W-:-:S06]  /*0cd0*/  IMAD.WIDE.U32 R4, R3, R6, R4 ;  /* 0x0000000603047225 */ /* 0x000fcc00078e0004 */
[----:B------:R-:W3:Y:S01]  /*0ce0*/  LDC R20, c[0x0][0x758] ;  /* 0x0001d600ff147b82 */ /* 0x000ee20000000800 */
[----:B------:R-:W-:Y:S01]  /*0cf0*/  IMAD R3, R3, R7, R0 ;  /* 0x0000000703037224 */ /* 0x000fe200078e0200 */
[----:B--2---:R-:W-:-:S03]  /*0d00*/  ISETP.NE.U32.AND P1, PT, R22, RZ, PT ;  /* 0x000000ff1600720c */ /* 0x004fc60003f25070 */
[----:B------:R-:W-:Y:S01]  /*0d10*/  IMAD.IADD R3, R5, 0x1, R3 ;  /* 0x0000000105037824 */ /* 0x000fe200078e0203 */
[----:B------:R-:W-:Y:S02]  /*0d20*/  ISETP.NE.AND.EX P1, PT, R23, RZ, PT, P1 ;  /* 0x000000ff1700720c */ /* 0x000fe40003f25310 */
[----:B------:R-:W2:Y:S01]  /*0d30*/  LDC R18, c[0x0][0x700] ;  /* 0x0001c000ff127b82 */ /* 0x000ea20000000800 */
[----:B------:R-:W-:Y:S02]  /*0d40*/  MOV R5, 0xffffffff ;  /* 0xffffffff00057802 */ /* 0x000fe40000000f00 */
[-CC-:B-1----:R-:W-:Y:S02]  /*0d50*/  SHF.R.U64 R8, R4, R12.reuse, R3.reuse ;  /* 0x0000000c04087219 */ /* 0x182fe40000001203 */
[----:B------:R-:W-:-:S03]  /*0d60*/  SHF.R.U32.HI R3, RZ, R12, R3 ;  /* 0x0000000cff037219 */ /* 0x000fc60000011603 */
[----:B------:R-:W1:Y:S01]  /*0d70*/  LDC R11, c[0x0][0x748] ;  /* 0x0001d200ff0b7b82 */ /* 0x000e620000000800 */
[-CC-:B0-----:R-:W-:Y:S02]  /*0d80*/  SHF.R.U64 R19, R8, R16.reuse, R3.reuse ;  /* 0x0000001008137219 */ /* 0x181fe40000001203 */
[----:B------:R-:W-:-:S05]  /*0d90*/  SHF.R.U32.HI R3, RZ, R16, R3 ;  /* 0x00000010ff037219 */ /* 0x000fca0000011603 */
[----:B------:R-:W0:Y:S01]  /*0da0*/  LDC R15, c[0x0][0x738] ;  /* 0x0001ce00ff0f7b82 */ /* 0x000e220000000800 */
[-C--:B---3--:R-:W-:Y:S02]  /*0db0*/  SHF.L.U32 R0, R5, R20.reuse, RZ ;  /* 0x0000001405007219 */ /* 0x088fe400000006ff */
[-CC-:B------:R-:W-:Y:S02]  /*0dc0*/  SHF.R.U64 R12, R19, R20.reuse, R3.reuse ;  /* 0x00000014130c7219 */ /* 0x180fe40000001203 */
[----:B------:R-:W-:Y:S02]  /*0dd0*/  SHF.R.U32.HI R3, RZ, R20, R3 ;  /* 0x00000014ff037219 */ /* 0x000fe40000011603 */
[----:B------:R-:W-:Y:S01]  /*0de0*/  LOP3.LUT R0, RZ, R0, RZ, 0x33, !PT ;  /* 0x00000000ff007212 */ /* 0x000fe200078e33ff */
[----:B------:R-:W3:Y:S01]  /*0df0*/  LDC R17, c[0x0][0x710] ;  /* 0x0001c400ff117b82 */ /* 0x000ee20000000800 */
[----:B------:R-:W-:Y:S01]  /*0e00*/  MOV R2, R12 ;  /* 0x0000000c00027202 */ /* 0x000fe20000000f00 */
[----:B------:R-:W-:Y:S06]  /*0e10*/  @!P1 BRA `(.L_x_11) ;  /* 0x0000000000289947 */ /* 0x000fec0003800000 */
[----:B------:R-:W4:Y:S02]  /*0e20*/  LDC R7, c[0x0][0x74c] ;  /* 0x0001d300ff077b82 */ /* 0x000f240000000800 */
[----:B----4-:R-:W-:-:S05]  /*0e30*/  IADD3 R7, P1, R12, R7, RZ ;  /* 0x000000070c077210 */ /* 0x010fca0007f3e0ff */
[----:B------:R-:W-:-:S04]  /*0e40*/  IMAD.X R9, RZ, RZ, R3, P1 ;  /* 0x000000ffff097224 */ /* 0x000fc800008e0603 */
[----:B------:R-:W-:-:S04]  /*0e50*/  IMAD.WIDE.U32 R2, R9, R22, RZ ;  /* 0x0000001609027225 */ /* 0x000fc800078e00ff */
[----:B------:R-:W-:-:S04]  /*0e60*/  IMAD.WIDE.U32 R4, P1, R7, R23, R2 ;  /* 0x0000001707047225 */ /* 0x000fc80007820002 */
[----:B------:R-:W-:Y:S01]  /*0e70*/  IMAD.WIDE.U32 R2, R7, R22, RZ ;  /* 0x0000001607027225 */ /* 0x000fe200078e00ff */
[----:B------:R-:W-:-:S03]  /*0e80*/  IADD3.X R7, RZ, RZ, RZ, P1, !PT ;  /* 0x000000ffff077210 */ /* 0x000fc60000ffe4ff */
[----:B------:R-:W-:Y:S01]  /*0e90*/  IMAD.MOV.U32 R6, RZ, RZ, R5 ;  /* 0x000000ffff067224 */ /* 0x000fe200078e0005 */
[----:B------:R-:W-:-:S05]  /*0ea0*/  IADD3 RZ, P1, R3, R4, RZ ;  /* 0x0000000403ff7210 */ /* 0x000fca0007f3e0ff */
[----:B------:R-:W-:-:S08]  /*0eb0*/  IMAD.WIDE.U32.X R2, R9, R23, R6, P1 ;  /* 0x0000001709027225 */ /* 0x000fd000008e0406 */
.L_x_11:
[----:B-1----:R-:W-:Y:S02]  /*0ec0*/  SHF.R.U64 R4, R2, R11, R3 ;  /* 0x0000000b02047219 */ /* 0x002fe40000001203 */
[----:B------:R-:W-:Y:S02]  /*0ed0*/  SHF.L.U32 R2, R13, R20, RZ ;  /* 0x000000140d027219 */ /* 0x000fe400000006ff */
[----:B------:R-:W-:Y:S01]  /*0ee0*/  LOP3.LUT R3, R19, R0, RZ, 0xc0, !PT ;  /* 0x0000000013037212 */ /* 0x000fe200078ec0ff */
[----:B------:R-:W-:Y:S01]  /*0ef0*/  IMAD.MOV R6, RZ, RZ, -R4 ;  /* 0x000000ffff067224 */ /* 0x000fe200078e0a04 */
[----:B--2---:R-:W-:Y:S02]  /*0f00*/  IADD3 R5, R18, -0x1, RZ ;  /* 0xffffffff12057810 */ /* 0x004fe40007ffe0ff */
[----:B------:R-:W-:Y:S01]  /*0f10*/  SEL R0, R10, R21, !P4 ;  /* 0x000000150a007207 */ /* 0x000fe20006000000 */
[----:B------:R-:W-:Y:S01]  /*0f20*/  IMAD R7, R2, R4, R3 ;  /* 0x0000000402077224 */ /* 0x000fe200078e0203 */
[----:B------:R-:W-:Y:S01]  /*0f30*/  LOP3.LUT R5, R8, R5, RZ, 0xc0, !PT ;  /* 0x0000000508057212 */ /* 0x000fe200078ec0ff */
[----:B0-----:R-:W-:-:S02]  /*0f40*/  IMAD R3, R6, R15, R12 ;  /* 0x0000000f06037224 */ /* 0x001fc400078e020c */
[----:B---3--:R-:W-:Y:S01]  /*0f50*/  IMAD R2, R7, R17, R0 ;  /* 0x0000001107027224 */ /* 0x008fe200078e0200 */
[----:B------:R-:W-:Y:S01]  /*0f60*/  MOV R0, 0x1 ;  /* 0x0000000100007802 */ /* 0x000fe20000000f00 */
[----:B------:R-:W-:-:S05]  /*0f70*/  IMAD R3, R3, R18, R5 ;  /* 0x0000001203037224 */ /* 0x000fca00078e0205 */
[----:B------:R-:W-:Y:S02]  /*0f80*/  SEL R4, R3, R2, !P4 ;  /* 0x0000000203047207 */ /* 0x000fe40006000000 */
[----:B------:R-:W-:-:S03]  /*0f90*/  SEL R2, R2, R3, !P4 ;  /* 0x0000000302027207 */ /* 0x000fc60006000000 */
[----:B------:R0:W-:Y:S04]  /*0fa0*/  STL [R1+0x46c], R4 ;  /* 0x00046c0401007387 */ /* 0x0001e80000100800 */
[----:B------:R0:W-:Y:S02]  /*0fb0*/  STL [R1+0x470], R2 ;  /* 0x0004700201007387 */ /* 0x0001e40000100800 */
.L_x_9:
[----:B------:R-:W-:-:S08]  /*0fc0*/  NOP ;  /* 0x0000000000007918 */ /* 0x000fd00000000000 */
[----:B------:R-:W2:Y:S02]  /*0fd0*/  USETMAXREG.TRY_ALLOC.CTAPOOL UP0, 0xf0 ;  /* 0x000000f0000079c8 */ /* 0x000ea40008000600 */
[----:B--2---:R-:W-:-:S13]  /*0fe0*/  PLOP3.LUT P1, PT, PT, PT, UP0, 0x80, 0x0 ;  /* 0x000000000000781c */ /* 0x004fda0003f2f008 */
[----:B------:R-:W-:Y:S05]  /*0ff0*/  @!P1 BRA `(.L_x_9) ;  /* 0xfffffffc00f09947 */ /* 0x000fea000383ffff */
[----:B------:R-:W-:Y:S01]  /*1000*/  ULDC.64 UR4, c[0x0][0x698] ;  /* 0x0001a60000047ab9 */ /* 0x000fe20000000a00 */
[----:B------:R-:W-:Y:S01]  /*1010*/  ULDC.64 UR16, c[0x0][0x208] ;  /* 0x0000820000107ab9 */ /* 0x000fe20000000a00 */
[----:B------:R-:W-:-:S04]  /*1020*/  ISETP.NE.U32.AND P1, PT, RZ, UR4, PT ;  /* 0x00000004ff007c0c */ /* 0x000fc8000bf25070 */
[----:B------:R-:W-:-:S13]  /*1030*/  ISETP.NE.AND.EX P1, PT, RZ, UR5, PT, P1 ;  /* 0x00000005ff007c0c */ /* 0x000fda000bf25310 */
[----:B------:R-:W-:Y:S05]  /*1040*/  @!P1 BRA `(.L_x_12) ;  /* 0x0000000000209947 */ /* 0x000fea0003800000 */
[----:B0-----:R-:W0:Y:S02]  /*1050*/  LDC.64 R2, c[0x0][0x698] ;  /* 0x0001a600ff027b82 */ /* 0x001e240000000a00 */
[----:B0-----:R-:W2:Y:S02]  /*1060*/  LDG.E.64 R2, desc[UR16][R2.64] ;  /* 0x0000001002027981 */ /* 0x001ea4000c1e1b00 */
[----:B--2---:R-:W-:-:S04]  /*1070*/  ISETP.NE.U32.AND P1, PT, R2, RZ, PT ;  /* 0x000000ff0200720c */ /* 0x004fc80003f25070 */
[----:B------:R-:W-:-:S13]  /*1080*/  ISETP.NE.AND.EX P1, PT, R3, RZ, PT, P1 ;  /* 0x000000ff0300720c */ /* 0x000fda0003f25310 */
[----:B------:R-:W-:Y:S05]  /*1090*/  @!P1 BRA `(.L_x_12) ;  /* 0x00000000000c9947 */ /* 0x000fea0003800000 */
[----:B------:R-:W2:Y:S02]  /*10a0*/  LD.E R2, desc[UR16][R2.64] ;  /* 0x0000001002027980 */ /* 0x000ea4000c101900 */
[----:B--2---:R-:W-:Y:S01]  /*10b0*/  R2UR UR21, R2 ;  /* 0x00000000021572ca */ /* 0x004fe200000e0000 */
[----:B------:R-:W-:-:S14]  /*10c0*/  BRA `(.L_x_13) ;  /* 0x0000000000247947 */ /* 0x000fdc0003800000 */
.L_x_12:
[----:B------:R-:W-:Y:S02]  /*10d0*/  ULDC.64 UR4, c[0x0][0x688] ;  /* 0x0001a20000047ab9 */ /* 0x000fe40000000a00 */
[----:B------:R-:W-:-:S04]  /*10e0*/  ISETP.NE.U32.AND P1, PT, RZ, UR4, PT ;  /* 0x00000004ff007c0c */ /* 0x000fc8000bf25070 */
[----:B------:R-:W-:-:S13]  /*10f0*/  ISETP.NE.AND.EX P1, PT, RZ, UR5, PT, P1 ;  /* 0x00000005ff007c0c */ /* 0x000fda000bf25310 */
[----:B------:R-:W-:Y:S05]  /*1100*/  @!P1 BRA `(.L_x_14) ;  /* 0x0000000000109947 */ /* 0x000fea0003800000 */
[----:B0-----:R-:W0:Y:S02]  /*1110*/  LDC.64 R2, c[0x0][0x688] ;  /* 0x0001a200ff027b82 */ /* 0x001e240000000a00 */
[----:B0-----:R-:W2:Y:S02]  /*1120*/  LDG.E R2, desc[UR16][R2.64] ;  /* 0x0000001002027981 */ /* 0x001ea4000c1e1900 */
[----:B--2---:R-:W-:Y:S01]  /*1130*/  R2UR UR21, R2 ;  /* 0x00000000021572ca */ /* 0x004fe200000e0000 */
[----:B------:R-:W-:-:S14]  /*1140*/  BRA `(.L_x_13) ;  /* 0x0000000000047947 */ /* 0x000fdc0003800000 */
.L_x_14:
[----:B------:R-:W-:-:S05]  /*1150*/  ULDC UR21, c[0x0][0x680] ;  /* 0x0001a00000157ab9 */ /* 0x000fca0000000800 */
.L_x_13:
[----:B------:R-:W-:Y:S02]  /*1160*/  ULDC.64 UR4, c[0x0][0x6a0] ;  /* 0x0001a80000047ab9 */ /* 0x000fe40000000a00 */
        /* <DEDUP_REMOVED lines=11> */
.L_x_15:
        /* <DEDUP_REMOVED lines=8> */
.L_x_17:
[----:B------:R-:W-:-:S05]  /*12a0*/  ULDC UR22, c[0x0][0x684] ;  /* 0x0001a10000167ab9 */ /* 0x000fca0000000800 */
.L_x_16:
[----:B------:R-:W-:-:S13]  /*12b0*/  LOP3.LUT P1, RZ, R0, 0xff, RZ, 0xc0, !PT ;  /* 0x000000ff00ff7812 */ /* 0x000fda000782c0ff */
[----:B------:R-:W-:Y:S05]  /*12c0*/  @!P1 EXIT ;  /* 0x000000000000994d */ /* 0x000fea0003800000 */
[----:B------:R-:W-:Y:S01]  /*12d0*/  ULDC UR4, c[0x0][0x28c] ;  /* 0x0000a30000047ab9 */ /* 0x000fe20000000800 */
[----:B------:R-:W-:Y:S02]  /*12e0*/  ULOP3.LUT UR23, UR13, 0x1, URZ, 0xfc, !UPT ;  /* 0x000000010d177892 */ /* 0x000fe4000f8efc3f */
[----:B------:R-:W-:-:S04]  /*12f0*/  UIADD3 UR4, UR4, 0x3f, URZ ;  /* 0x0000003f04047890 */ /* 0x000fc8000fffe03f */
[----:B------:R-:W-:-:S04]  /*1300*/  USHF.R.S32.HI UR5, URZ, 0x1f, UR4 ;  /* 0x0000001f3f057899 */ /* 0x000fc80008011404 */
[----:B------:R-:W-:-:S03]  /*1310*/  ULEA.HI UR5, UR5, UR4, URZ, 0x6 ;  /* 0x0000000405057291 */ /* 0x000fc6000f8f303f */
[----:B------:R-:W-:Y:S01]  /*1320*/  UMOV UR4, URZ ;  /* 0x0000003f00047c82 */ /* 0x000fe20008000000 */
[----:B------:R-:W-:-:S03]  /*1330*/  USHF.R.S32.HI UR12, URZ, 0x6, UR5 ;  /* 0x000000063f0c7899 */ /* 0x000fc60008011405 */
[----:B------:R-:W-:-:S09]  /*1340*/  UMOV UR5, URZ ;  /* 0x0000003f00057c82 */ /* 0x000fd20008000000 */
.L_x_416:
[----:B------:R-:W-:Y:S01]  /*1350*/  STL [R1+0x454], RZ ;  /* 0x000454ff01007387 */ /* 0x000fe20000100800 */
[----:B------:R-:W-:Y:S01]  /*1360*/  UISETP.LT.AND UP0, UPT, URZ, UR12, UPT ;  /* 0x0000000c3f00728c */ /* 0x000fe2000bf01270 */
[----:B0-2---:R-:W-:Y:S02]  /*1370*/  CS2R R4, SRZ ;  /* 0x0000000000047805 */ /* 0x005fe4000001ff00 */
[----:B------:R-:W-:Y:S01]  /*1380*/  CS2R R236, SRZ ;  /* 0x0000000000ec7805 */ /* 0x000fe2000001ff00 */
[----:B------:R-:W-:Y:S01]  /*1390*/  STL [R1+0x450], RZ ;  /* 0x000450ff01007387 */ /* 0x000fe20000100800 */
[----:B------:R-:W-:Y:S01]  /*13a0*/  USEL UR6, URZ, UR12, UP0 ;  /* 0x0000000c3f067287 */ /* 0x000fe20008000000 */
[----:B------:R-:W-:Y:S02]  /*13b0*/  CS2R R234, SRZ ;  /* 0x0000000000ea7805 */ /* 0x000fe4000001ff00 */
[----:B------:R-:W-:Y:S01]  /*13c0*/  CS2R R232, SRZ ;  /* 0x0000000000e87805 */ /* 0x000fe2000001ff00 */
[----:B------:R-:W-:Y:S01]  /*13d0*/  STL [R1+0x44c], RZ ;  /* 0x00044cff01007387 */ /* 0x000fe20000100800 */
[----:B------:R-:W-:Y:S01]  /*13e0*/  UIADD3 UR7, UR12, -UR6, URZ ;  /* 0x800000060c077290 */ /* 0x000fe2000fffe03f */
[----:B------:R-:W-:-:S02]  /*13f0*/  CS2R R230, SRZ ;  /* 0x0000000000e67805 */ /* 0x000fc4000001ff00 */
[----:B------:R-:W-:Y:S01]  /*1400*/  CS2R R228, SRZ ;  /* 0x0000000000e47805 */ /* 0x000fe2000001ff00 */
[----:B------:R-:W-:Y:S01]  /*1410*/  STL [R1+0x448], RZ ;  /* 0x000448ff01007387 */ /* 0x000fe20000100800 */
[----:B------:R-:W-:Y:S01]  /*1420*/  UISETP.GE.AND UP0, UPT, UR7, 0x1, UPT ;  /* 0x000000010700788c */ /* 0x000fe2000bf06270 */
[----:B------:R-:W-:Y:S01]  /*1430*/  CS2R R226, SRZ ;  /* 0x0000000000e27805 */ /* 0x000fe2000001ff00 */
[----:B------:R-:W-:Y:S01]  /*1440*/  UMOV UR6, URZ ;  /* 0x0000003f00067c82 */ /* 0x000fe20008000000 */
[----:B------:R-:W-:Y:S01]  /*1450*/  STL [R1+0x444], RZ ;  /* 0x000444ff01007387 */ /* 0x000fe20000100800 */
[----:B------:R-:W-:Y:S02]  /*1460*/  CS2R R224, SRZ ;  /* 0x0000000000e07805 */ /* 0x000fe4000001ff00 */
[----:B------:R-:W-:Y:S02]  /*1470*/  CS2R R222, SRZ ;  /* 0x0000000000de7805 */ /* 0x000fe4000001ff00 */
[----:B------:R-:W-:Y:S01]  /*1480*/  PLOP3.LUT P1, PT, PT, PT, UP0, 0x80, 0x0 ;  /* 0x000000000000781c */ /* 0x000fe20003f2f008 */
[----:B------:R-:W-:Y:S01]  /*1490*/  STL [R1+0x440], RZ ;  /* 0x000440ff01007387 */ /* 0x000fe20000100800 */
[----:B------:R-:W-:-:S02]  /*14a0*/  CS2R R220, SRZ ;  /* 0x0000000000dc7805 */ /* 0x000fc4000001ff00 */
[----:B------:R-:W-:Y:S02]  /*14b0*/  CS2R R218, SRZ ;  /* 0x0000000000da7805 */ /* 0x000fe4000001ff00 */
[----:B------:R-:W-:Y:S01]  /*14c0*/  CS2R R216, SRZ ;  /* 0x0000000000d87805 */ /* 0x000fe2000001ff00 */
[----:B------:R-:W-:Y:S01]  /*14d0*/  STL [R1+0x43c], RZ ;  /* 0x00043cff01007387 */ /* 0x000fe20000100800 */
[----:B------:R-:W-:Y:S02]  /*14e0*/  CS2R R214, SRZ ;  /* 0x0000000000d67805 */ /* 0x000fe4000001ff00 */
[----:B------:R-:W-:Y:S02]  /*14f0*/  CS2R R212, SRZ ;  /* 0x0000000000d47805 */ /* 0x000fe4000001ff00 */
[----:B------:R-:W-:Y:S01]  /*1500*/  CS2R R210, SRZ ;  /* 0x0000000000d27805 */ /* 0x000fe2000001ff00 */
        /* <DEDUP_REMOVED lines=39> */
[----:B-1----:R-:W-:Y:S01]  /*1780*/  CS2R R22, SRZ ;  /* 0x0000000000167805 */ /* 0x002fe2000001ff00 */
[----:B------:R-:W-:Y:S01]  /*1790*/  STL [R1+0x410], RZ ;  /* 0x000410ff01007387 */ /* 0x000fe20000100800 */
[----:B------:R-:W-:-:S02]  /*17a0*/  CS2R R20, SRZ ;  /* 0x0000000000147805 */ /* 0x000fc4000001ff00 */
[----:B------:R-:W-:Y:S02]  /*17b0*/  CS2R R18, SRZ ;  /* 0x0000000000127805 */ /* 0x000fe4000001ff00 */
[----:B------:R-:W-:Y:S01]  /*17c0*/  CS2R R16, SRZ ;  /* 0x0000000000107805 */ /* 0x000fe2000001ff00 */
[----:B------:R-:W-:Y:S01]  /*17d0*/  STL [R1+0x40c], RZ ;  /* 0x00040cff01007387 */ /* 0x000fe20000100800 */
[----:B-1----:R-:W-:Y:S02]  /*17e0*/  CS2R R14, SRZ ;  /* 0x00000000000e7805 */ /* 0x002fe4000001ff00 */
[----:B------:R-:W-:Y:S02]  /*17f0*/  CS2R R12, SRZ ;  /* 0x00000000000c7805 */ /* 0x000fe4000001ff00 */
[----:B------:R-:W-:Y:S01]  /*1800*/  CS2R R10, SRZ ;  /* 0x00000000000a7805 */ /* 0x000fe2000001ff00 */
[----:B------:R-:W-:Y:S01]  /*1810*/  STL [R1+0x408], RZ ;  /* 0x000408ff01007387 */ /* 0x000fe20000100800 */
[----:B------:R-:W-:-:S02]  /*1820*/  CS2R R8, SRZ ;  /* 0x0000000000087805 */ /* 0x000fc4000001ff00 */
[----:B------:R-:W-:Y:S02]  /*1830*/  CS2R R6, SRZ ;  /* 0x0000000000067805 */ /* 0x000fe4000001ff00 */
[----:B------:R-:W-:Y:S01]  /*1840*/  CS2R R24, SRZ ;  /* 0x0000000000187805 */ /* 0x000fe2000001ff00 */
[----:B------:R-:W-:Y:S01]  /*1850*/  STL [R1+0x404], RZ ;  /* 0x000404ff01007387 */ /* 0x000fe20000100800 */
[----:B----4-:R-:W-:Y:S02]  /*1860*/  CS2R R26, SRZ ;  /* 0x00000000001a7805 */ /* 0x010fe4000001ff00 */
        /* <DEDUP_REMOVED lines=82> */
[----:B------:R-:W-:Y:S04]  /*1d90*/  STL [R1+0x3b0], RZ ;  /* 0x0003b0ff01007387 */ /* 0x000fe80000100800 */
        /* <DEDUP_REMOVED lines=108> */
[----:B------:R-:W-:Y:S04]  /*2460*/  STL [R1], RZ ;  /* 0x000000ff01007387 */ /* 0x000fe80000100800 */
        /* <DEDUP_REMOVED lines=76> */
[----:B------:R-:W-:Y:S01]  /*2930*/  STL [R1+0x134], RZ ;  /* 0x000134ff01007387 */ /* 0x000fe20000100800 */
[----:B---3--:R-:W0:Y:S03]  /*2940*/  S2R R0, SR_TID.X ;  /* 0x0000000000007919 */ /* 0x008e260000002100 */
        /* <DEDUP_REMOVED lines=8> */
[----:B0-----:R-:W-:-:S03]  /*29d0*/  LOP3.LUT R0, R0, 0x80, RZ, 0xc0, !PT ;  /* 0x0000008000007812 */ /* 0x001fc600078ec0ff */
[----:B------:R-:W-:Y:S01]  /*29e0*/  STL [R1+0x158], RZ ;  /* 0x000158ff01007387 */ /* 0x000fe20000100800 */
[----:B------:R-:W-:-:S03]  /*29f0*/  SHF.R.U32.HI R0, RZ, 0x7, R0 ;  /* 0x00000007ff007819 */ /* 0x000fc60000011600 */
        /* <DEDUP_REMOVED lines=33> */
[----:B------:R-:W0:Y:S04]  /*2c10*/  SHFL.IDX PT, R0, R0, RZ, 0x1f ;  /* 0x00001fff00007589 */ /* 0x000e2800000e0000 */
[----:B------:R1:W-:Y:S04]  /*2c20*/  STL [R1+0x1e0], RZ ;  /* 0x0001e0ff01007387 */ /* 0x0003e80000100800 */
[----:B------:R1:W-:Y:S04]  /*2c30*/  STL [R1+0x1e4], RZ ;  /* 0x0001e4ff01007387 */ /* 0x0003e80000100800 */
[----:B------:R1:W-:Y:S04]  /*2c40*/  STL [R1+0x1e8], RZ ;  /* 0x0001e8ff01007387 */ /* 0x0003e80000100800 */
[----:B------:R1:W-:Y:S04]  /*2c50*/  STL [R1+0x1ec], RZ ;  /* 0x0001ecff01007387 */ /* 0x0003e80000100800 */
[----:B------:R1:W-:Y:S04]  /*2c60*/  STL [R1+0x1f0], RZ ;  /* 0x0001f0ff01007387 */ /* 0x0003e80000100800 */
[----:B------:R1:W-:Y:S01]  /*2c70*/  STL [R1+0x1f4], RZ ;  /* 0x0001f4ff01007387 */ /* 0x0003e20000100800 */
[----:B0-----:R-:W-:-:S03]  /*2c80*/  R2UR UR8, R0 ;  /* 0x00000000000872ca */ /* 0x001fc600000e0000 */
[----:B------:R1:W-:Y:S04]  /*2c90*/  STL [R1+0x1f8], RZ ;  /* 0x0001f8ff01007387 */ /* 0x0003e80000100800 */
[----:B------:R1:W-:Y:S01]  /*2ca0*/  STL [R1+0x1fc], RZ ;  /* 0x0001fcff01007387 */ /* 0x0003e20000100800 */
[----:B------:R-:W-:Y:S07]  /*2cb0*/  @!P1 BRA `(.L_x_18) ;  /* 0x0000005000249947 */ /* 0x000fee0003800000 */
[----:B------:R-:W0:Y:S01]  /*2cc0*/  S2UR UR10, SR_CgaCtaId ;  /* 0x00000000000a79c3 */ /* 0x000e220000008800 */
[----:B------:R-:W-:Y:S01]  /*2cd0*/  ULEA.HI UR6, UR8, UR8, URZ, 0x1 ;  /* 0x0000000808067291 */ /* 0x000fe2000f8f083f */
[----:B------:R-:W-:Y:S01]  /*2ce0*/  IMAD.MOV.U32 R4, RZ, RZ, RZ ;  /* 0x000000ffff047224 */ /* 0x000fe200078e00ff */
[----:B------:R-:W-:Y:S01]  /*2cf0*/  UMOV UR9, 0x400 ;  /* 0x0000040000097882 */ /* 0x000fe20000000000 */
[----:B------:R-:W-:Y:S01]  /*2d00*/  MOV R0, UR4 ;  /* 0x0000000400007c02 */ /* 0x000fe20008000f00 */
[----:B------:R-:W-:Y:S01]  /*2d10*/  ULOP3.LUT UR6, UR6, 0x1ffffe, URZ, 0xc0, !UPT ;  /* 0x001ffffe06067892 */ /* 0x000fe2000f8ec03f */
[----:B------:R-:W-:Y:S01]  /*2d20*/  UMOV UR15, UR7 ;  /* 0x00000007000f7c82 */ /* 0x000fe20008000000 */
[----:B------:R-:W-:Y:S02]  /*2d30*/  UPLOP3.LUT UP0, UPT, UPT, UPT, UPT, 0x40, 0x0 ;  /* 0x000000000000789c */ /* 0x000fe40003f0e870 */
[----:B------:R-:W-:Y:S01]  /*2d40*/  UIADD3 UR6, UR8, -UR6, URZ ;  /* 0x8000000608067290 */ /* 0x000fe2000fffe03f */
[----:B------:R-:W-:Y:S01]  /*2d50*/  UMOV UR19, UR5 ;  /* 0x0000000500137c82 */ /* 0x000fe20008000000 */
[----:B------:R-:W-:Y:S01]  /*2d60*/  UMOV UR20, UR5 ;  /* 0x0000000500147c82 */ /* 0x000fe20008000000 */
[----:B------:R-:W-:Y:S01]  /*2d70*/  UMOV UR7, URZ ;  /* 0x0000003f00077c82 */ /* 0x000fe20008000000 */
[----:B------:R-:W-:Y:S01]  /*2d80*/  ULDC UR25, c[0x0][0x644] ;  /* 0x0001910000197ab9 */ /* 0x000fe20000000800 */
[----:B0-----:R-:W-:-:S04]  /*2d90*/  ULEA UR9, UR10, UR9, 0x18 ;  /* 0x000000090a097291 */ /* 0x001fc8000f8ec03f */
[----:B------:R-:W-:-:S04]  /*2da0*/  ULEA UR6, UR6, UR9, 0xb ;  /* 0x0000000906067291 */ /* 0x000fc8000f8e583f */
[----:B------:R-:W-:-:S04]  /*2db0*/  UIADD3 UR6, UR6, 0x180, URZ ;  /* 0x0000018006067890 */ /* 0x000fc8000fffe03f */
[----:B------:R-:W-:-:S03]  /*2dc0*/  USHF.R.U32.HI UR8, URZ, 0x4, UR6 ;  /* 0x000000043f087899 */ /* 0x000fc60008011606 */
[----:B------:R-:W-:Y:S01]  /*2dd0*/  UMOV UR6, URZ ;  /* 0x0000003f00067c82 */ /* 0x000fe20008000000 */
[----:B------:R-:W-:-:S12]  /*2de0*/  ULOP3.LUT UR18, UR8, 0x3fff, URZ, 0xc0, !UPT ;  /* 0x00003fff08127892 */ /* 0x000fd8000f8ec03f */
.L_x_26:
[----:B------:R-:W-:-:S06]  /*2df0*/  UISETP.NE.AND UP1, UPT, UR23, 0x3, UPT ;  /* 0x000000031700788c */ /* 0x000fcc000bf25270 */
[----:B------:R-:W-:-:S13]  /*2e00*/  PLOP3.LUT P2, PT, PT, PT, UP1, 0x80, 0x0 ;  /* 0x000000000000781c */ /* 0x000fda0003f4f018 */
[----:B0-2---:R-:W-:Y:S05]  /*2e10*/  @!P2 BRA `(.L_x_19) ;  /* 0x000000000004a947 */ /* 0x005fea0003800000 */
[----:B------:R-:W-:Y:S01]  /*2e20*/  BPT.TRAP 0x1 ;  /* 0x000000040000795c */ /* 0x000fe20000300000 */
.L_x_19:
[----:B------:R-:W0:Y:S01]  /*2e30*/  S2UR UR9, SR_CgaCtaId ;  /* 0x00000000000979c3 */ /* 0x000e220000008800 */
[----:B------:R-:W-:Y:S01]  /*2e40*/  UMOV UR8, 0x400 ;  /* 0x0000040000087882 */ /* 0x000fe20000000000 */
[----:B------:R-:W-:Y:S01]  /*2e50*/  SHF.L.U32 R2, R0, 0x1f, RZ ;  /* 0x0000001f00027819 */ /* 0x000fe200000006ff */
[----:B0-----:R-:W-:-:S04]  /*2e60*/  ULEA UR24, UR9, UR8, 0x18 ;  /* 0x0000000809187291 */ /* 0x001fc8000f8ec03f */
[----:B------:R-:W-:-:S09]  /*2e70*/  ULEA UR8, UR19, UR24, 0x3 ;  /* 0x0000001813087291 */ /* 0x000fd2000f8e183f */
[----:B------:R0:W2:Y:S01]  /*2e80*/  SYNCS.PHASECHK.TRANS64.TRYWAIT P1, [UR8], R2 ;  /* 0x00000002ff0075a7 */ /* 0x0000a20008020148 */
[----:B------:R-:W-:Y:S05]  /*2e90*/  @!P2 BRA `(.L_x_20) ;  /* 0x000000000004a947 */ /* 0x000fea0003800000 */
[----:B------:R-:W-:Y:S01]  /*2ea0*/  BPT.TRAP 0x1 ;  /* 0x000000040000795c */ /* 0x000fe20000300000 */
.L_x_20:
[----:B------:R-:W-:Y:S04]  /*2eb0*/  STL [R1+0x478], R2 ;  /* 0x0004780201007387 */ /* 0x000fe80000100800 */
[----:B------:R3:W-:Y:S02]  /*2ec0*/  STL [R1+0x474], R0 ;  /* 0x0004740001007387 */ /* 0x0007e40000100800 */
[----:B---3--:R-:W3:Y:S02]  /*2ed0*/  S2R R0, SR_TID.X ;  /* 0x0000000000007919 */ /* 0x008ee40000002100 */
[C---:B---3--:R-:W-:Y:S01]  /*2ee0*/  IMAD.SHL.U32 R3, R0.reuse, 0x20, RZ ;  /* 0x0000002000037824 */ /* 0x048fe200078e00ff */
[C---:B0-----:R-:W-:Y:S01]  /*2ef0*/  SHF.L.U32 R2, R0.reuse, 0x9, RZ ;  /* 0x0000000900027819 */ /* 0x041fe200000006ff */
[----:B------:R-:W-:-:S03]  /*2f00*/  IMAD.SHL.U32 R0, R0, 0x10, RZ ;  /* 0x0000001000007824 */ /* 0x000fc600078e00ff */
[----:B------:R-:W-:-:S04]  /*2f10*/  LOP3.LUT R3, R3, 0x1c00, RZ, 0xc0, !PT ;  /* 0x00001c0003037812 */ /* 0x000fc800078ec0ff */
[----:B------:R-:W-:Y:S02]  /*2f20*/  LOP3.LUT R3, R3, 0x200, R2, 0xf8, !PT ;  /* 0x0000020003037812 */ /* 0x000fe400078ef802 */
[----:B------:R0:W5:Y:S02]  /*2f30*/  LDL.LU R2, [R1+0x478] ;  /* 0x0004780001027983 */ /* 0x0001640000300800 */
[----:B------:R-:W-:-:S04]  /*2f40*/  LOP3.LUT R3, R3, 0x1c0, R0, 0xf8, !PT ;  /* 0x000001c003037812 */ /* 0x000fc800078ef800 */
[----:B------:R-:W-:-:S04]  /*2f50*/  LOP3.LUT R3, R3, 0x20, R0, 0xf8, !PT ;  /* 0x0000002003037812 */ /* 0x000fc800078ef800 */
[----:B------:R-:W-:Y:S02]  /*2f60*/  SHF.R.U32.HI R0, RZ, 0x3, R3 ;  /* 0x00000003ff007819 */ /* 0x000fe40000011603 */
[----:B------:R-:W-:-:S05]  /*2f70*/  MOV R3, UR19 ;  /* 0x0000001300037c02 */ /* 0x000fca0008000f00 */
[----:B------:R-:W-:Y:S02]  /*2f80*/  IMAD R3, R3, 0x800, R0 ;  /* 0x0000080003037824 */ /* 0x000fe400078e0200 */
[----:B------:R0:W5:Y:S01]  /*2f90*/  LDL.LU R0, [R1+0x474] ;  /* 0x0004740001007983 */ /* 0x0001620000300800 */
[----:B--2---:R-:W-:Y:S05]  /*2fa0*/  @P1 BRA `(.L_x_21) ;  /* 0x0000000000081947 */ /* 0x004fea0003800000 */
[----:B-----5:R-:W2:Y:S02]  /*2fb0*/  SYNCS.PHASECHK.TRANS64.TRYWAIT P1, [UR8], R2 ;  /* 0x00000002ff0075a7 */ /* 0x020ea40008020148 */
[----:B--2---:R-:W-:Y:S05]  /*2fc0*/  @!P1 BRA `(.L_x_22) ;  /* 0x000001d8009c9947 */ /* 0x004fea0003800000 */
.L_x_21:
[----:B------:R-:W-:Y:S04]  /*2fd0*/  STL [R1+0x678], R153 ;  /* 0x0006789901007387 */ /* 0x000fe80000100800 */
[----:B------:R-:W-:Y:S04]  /*2fe0*/  STL.64 [R1+0x670], R130 ;  /* 0x0006708201007387 */ /* 0x000fe80000100a00 */
        /* <DEDUP_REMOVED lines=62> */
[----:B------:R2:W-:Y:S04]  /*33d0*/  STL.64 [R1+0x478], R4 ;  /* 0x0004780401007387 */ /* 0x0005e80000100a00 */
[----:B------:R-:W3:Y:S04]  /*33e0*/  LDS R153, [R3+UR24+0x30180] ;  /* 0x0301801803997984 */ /* 0x000ee80008000800 */
[----:B--2---:R-:W3:Y:S04]  /*33f0*/  LDL.LU.64 R4, [R1] ;  /* 0x0000000001047983 */ /* 0x004ee80000300a00 */
[----:B------:R-:W3:Y:S04]  /*3400*/  LDL.LU.64 R6, [R1+0x8] ;  /* 0x0000080001067983 */ /* 0x000ee80000300a00 */
        /* <DEDUP_REMOVED lines=61> */
[----:B------:R-:W3:Y:S01]  /*37e0*/  LDL.LU.64 R130, [R1+0x1f8] ;  /* 0x0001f80001827983 */ /* 0x000ee20000300a00 */
[----:B------:R-:W-:-:S02]  /*37f0*/  UIADD3 UR8, UR24, 0x10180, URZ ;  /* 0x0001018018087890 */ /* 0x000fc4000fffe03f */
[----:B------:R-:W-:Y:S01]  /*3800*/  USEL UR7, UR7, URZ, !UP0 ;  /* 0x0000003f07077287 */ /* 0x000fe2000c000000 */
[----:B------:R-:W-:Y:S01]  /*3810*/  STL [R1+0x474], R152 ;  /* 0x0004749801007387 */ /* 0x000fe20000100800 */
[----:B------:R-:W-:Y:S02]  /*3820*/  USHF.R.U32.HI UR8, URZ, 0x4, UR8 ;  /* 0x000000043f087899 */ /* 0x000fe40008011608 */
[----:B------:R-:W-:Y:S01]  /*3830*/  ULOP3.LUT UR9, UR18, 0x10000, URZ, 0xfc, !UPT ;  /* 0x0001000012097892 */ /* 0x000fe2000f8efc3f */
[----:B------:R2:W4:Y:S01]  /*3840*/  LDS R152, [R3+UR24+0x30580] ;  /* 0x0305801803987984 */ /* 0x0005220008000800 */
[----:B------:R-:W-:Y:S02]  /*3850*/  ULOP3.LUT UR8, UR8, 0x3fff, URZ, 0xc0, !UPT ;  /* 0x00003fff08087892 */ /* 0x000fe4000f8ec03f */
[----:B------:R-:W-:Y:S02]  /*3860*/  UISETP.NE.U32.AND UP0, UPT, UR7, URZ, UPT ;  /* 0x0000003f0700728c */ /* 0x000fe4000bf05070 */
[----:B------:R-:W-:-:S02]  /*3870*/  ULOP3.LUT UR10, UR8, 0x10000, URZ, 0xfc, !UPT ;  /* 0x00010000080a7892 */ /* 0x000fc4000f8efc3f */
[----:B------:R-:W-:Y:S02]  /*3880*/  ULEA UR8, UR19, UR9, 0x9 ;  /* 0x0000000913087291 */ /* 0x000fe4000f8e483f */
[----:B------:R-:W-:Y:S01]  /*3890*/  ULEA UR10, UR19, UR10, 0xa ;  /* 0x0000000a130a7291 */ /* 0x000fe2000f8e503f */
[----:B------:R-:W-:Y:S01]  /*38a0*/  UMOV UR9, 0xc0000010 ;  /* 0xc000001000097882 */ /* 0x000fe20000000000 */
[----:B------:R-:W-:Y:S01]  /*38b0*/  UMOV UR11, 0x80000020 ;  /* 0x80000020000b7882 */ /* 0x000fe20000000000 */
[----:B---3--:R-:W-:-:S06]  /*38c0*/  WARPGROUP.ARRIVE ;  /* 0x00000000000079c5 */ /* 0x008fcc0000000000 */
[----:B------:R-:W-:Y:S03]  /*38d0*/  QGMMA.SP.64x256x64.F32.E4M3.E4M3 R4, gdesc[UR8], R4, UP0, R153, gsb0 ;  /* 0x07e09900080479f3 */ /* 0x000fe6000b800a04 */
[----:B------:R-:W-:Y:S02]  /*38e0*/  WARPGROUP.DEPBAR.LE gsb0, 0x0 ;  /* 0x00008000000079c5 */ /* 0x000fe40000010000 */
[----:B------:R3:W5:Y:S01]  /*38f0*/  LDL.LU R153, [R1+0x678] ;  /* 0x0006780001997983 */ /* 0x0007620000300800 */
[----:B--2---:R-:W-:Y:S01]  /*3900*/  IMAD.MOV.U32 R3, RZ, RZ, R122 ;  /* 0x000000ffff037224 */ /* 0x004fe200078e007a */
[----:B------:R-:W-:Y:S01]  /*3910*/  UIADD3 UR8, UR8, 0x100, URZ ;  /* 0x0000010008087890 */ /* 0x000fe2000fffe03f */
[----:B-----5:R-:W-:Y:S01]  /*3920*/  MOV R2, R4 ;  /* 0x0000000400027202 */ /* 0x020fe20000000f00 */
[----:B------:R-:W-:Y:S04]  /*3930*/  STL.64 [R1], R4 ;  /* 0x0000000401007387 */ /* 0x000fe80000100a00 */
        /* <DEDUP_REMOVED lines=63> */
[----:B--2---:R-:W4:Y:S04]  /*3d30*/  LDL.LU.64 R130, [R1+0x670] ;  /* 0x0006700001827983 */ /* 0x004f280000300a00 */
[----:B------:R-:W4:Y:S04]  /*3d40*/  LDL.LU.64 R128, [R1+0x668] ;  /* 0x0006680001807983 */ /* 0x000f280000300a00 */
        /* <DEDUP_REMOVED lines=51> */
[----:B------:R-:W4:Y:S01]  /*4080*/  LDL.LU.64 R24, [R1+0x4c8] ;  /* 0x0004c80001187983 */ /* 0x000f220000300a00 */
[----:B------:R-:W-:-:S03]  /*4090*/  UMOV UR9, 0xc0000010 ;  /* 0xc000001000097882 */ /* 0x000fc60000000000 */
[----:B------:R3:W5:Y:S04]  /*40a0*/  LDL.LU.64 R22, [R1+0x4c0] ;  /* 0x0004c00001167983 */ /* 0x0007680000300a00 */
        /* <DEDUP_REMOVED lines=8> */
[----:B------:R3:W5:Y:S01]  /*4130*/  LDL.LU.64 R4, [R1+0x478] ;  /* 0x0004780001047983 */ /* 0x0007620000300a00 */
[----:B----4-:R-:W-:-:S06]  /*4140*/  WARPGROUP.ARRIVE ;  /* 0x00000000000079c5 */ /* 0x010fcc0000000000 */
[----:B------:R-:W-:Y:S03]  /*4150*/  QGMMA.SP.64x256x64.F32.E4M3.E4M3 R24, gdesc[UR8], R24, UP0, R152, gsb0 ;  /* 0x07e09800081879f3 */ /* 0x000fe6000b800a18 */
[----:B------:R-:W-:Y:S02]  /*4160*/  WARPGROUP.DEPBAR.LE gsb0, 0x0 ;  /* 0x00008000000079c5 */ /* 0x000fe40000010000 */
[----:B------:R3:W5:Y:S01]  /*4170*/  LDL.LU R152, [R1+0x474] ;  /* 0x0004740001987983 */ /* 0x0007620000300800 */
[----:B------:R-:W-:-:S04]  /*4180*/  UIADD3 UR6, UR6, 0x1, URZ ;  /* 0x0000000106067890 */ /* 0x000fc8000fffe03f */
[----:B------:R-:W-:-:S04]  /*4190*/  UISETP.NE.AND UP0, UPT, UR6, UR25, UPT ;  /* 0x000000190600728c */ /* 0x000fc8000bf05270 */
[----:B------:R-:W-:-:S04]  /*41a0*/  USEL UR7, URZ, 0x1, UP0 ;  /* 0x000000013f077887 */ /* 0x000fc80008000000 */
[----:B------:R-:W-:-:S06]  /*41b0*/  UISETP.NE.AND UP0, UPT, UR7, URZ, UPT ;  /* 0x0000003f0700728c */ /* 0x000fcc000bf05270 */
[----:B------:R-:W-:-:S13]  /*41c0*/  PLOP3.LUT P1, PT, PT, PT, UP0, 0x80, 0x0 ;  /* 0x000000000000781c */ /* 0x000fda0003f2f008 */
[----:B---3--:R-:W-:Y:S05]  /*41d0*/  @!P1 BRA `(.L_x_23) ;  /* 0x0000003800789947 */ /* 0x008fea0003800000 */
[----:B------:R2:W-:Y:S04]  /*41e0*/  STL [R1+0x654], R33 ;  /* 0x0006542101007387 */ /* 0x0005e80000100800 */
[----:B------:R3:W-:Y:S01]  /*41f0*/  STL [R1+0x650], R34 ;  /* 0x0006502201007387 */ /* 0x0007e20000100800 */
[----:B--2---:R-:W-:-:S03]  /*4200*/  MOV R33, R2 ;  /* 0x0000000200217202 */ /* 0x004fc60000000f00 */
[----:B---3--:R-:W2:Y:S04]  /*4210*/  LDL R34, [R1+0x4] ;  /* 0x0000040001227983 */ /* 0x008ea80000100800 */
[----:B------:R3:W-:Y:S04]  /*4220*/  STL [R1+0x64c], R35 ;  /* 0x00064c2301007387 */ /* 0x0007e80000100800 */
[----:B---3--:R-:W3:Y:S04]  /*4230*/  LDL R35, [R1+0x8] ;  /* 0x0000080001237983 */ /* 0x008ee80000100800 */
[----:B------:R4:W-:Y:S04]  /*4240*/  STL [R1+0x648], R36 ;  /* 0x0006482401007387 */ /* 0x0009e80000100800 */
[----:B----4-:R-:W4:Y:S04]  /*4250*/  LDL R36, [R1+0xc] ;  /* 0x00000c0001247983 */ /* 0x010f280000100800 */
[----:B------:R0:W-:Y:S04]  /*4260*/  STL [R1+0x644], R37 ;  /* 0x0006442501007387 */ /* 0x0001e80000100800 */
[----:B0-----:R-:W4:Y:S04]  /*4270*/  LDL R37, [R1+0x10] ;  /* 0x0000100001257983 */ /* 0x001f280000100800 */
        /* <DEDUP_REMOVED lines=169> */
[----:B0-----:R-:W4:Y:S04]  /*4d10*/  LDL.LU R122, [R1+0x200] ;  /* 0x00020000017a7983 */ /* 0x001f280000300800 */
        /* <DEDUP_REMOVED lines=14> */
[----:B------:R-:W4:Y:S04]  /*4e00*/  LDL.LU R2, [R1+0x234] ;  /* 0x0002340001027983 */ /* 0x000f280000300800 */
        /* <DEDUP_REMOVED lines=42> */
[----:B-----5:R0:W-:Y:S04]  /*50b0*/  STL [R1+0x47c], R4 ;  /* 0x00047c0401007387 */ /* 0x0201e80000100800 */
[----:B0-----:R-:W4:Y:S04]  /*50c0*/  LDL R4, [R1+0x168] ;  /* 0x0001680001047983 */ /* 0x001f280000100800 */
[----:B------:R0:W-:Y:S04]  /*50d0*/  STL [R1+0x478], R151 ;  /* 0x0004789701007387 */ /* 0x0001e80000100800 */
[----:B0-----:R-:W4:Y:S04]  /*50e0*/  LDL R151, [R1+0x164] ;  /* 0x0001640001977983 */ /* 0x001f280000100800 */
[----:B------:R0:W-:Y:S04]  /*50f0*/  STL [R1+0x474], R0 ;  /* 0x0004740001007387 */ /* 0x0001e80000100800 */
[----:B0-----:R-:W4:Y:S01]  /*5100*/  LDL R0, [R1+0x160] ;  /* 0x0001600001007983 */ /* 0x001f220000100800 */
[----:B------:R-:W-:-:S01]  /*5110*/  FADD R5, R33, R5 ;  /* 0x0000000521057221 */ /* 0x000fc20000000000 */
[----:B--2---:R-:W-:Y:S01]  /*5120*/  FADD R6, R34, R6 ;  /* 0x0000000622067221 */ /* 0x004fe20000000000 */
[----:B---3--:R-:W-:-:S01]  /*5130*/  FADD R7, R35, R7 ;  /* 0x0000000723077221 */ /* 0x008fc20000000000 */
[----:B------:R-:W2:Y:S01]  /*5140*/  LDL.LU R33, [R1+0x654] ;  /* 0x0006540001217983 */ /* 0x000ea20000300800 */
[----:B----4-:R-:W-:-:S01]  /*5150*/  FADD R8, R36, R8 ;  /* 0x0000000824087221 */ /* 0x010fc20000000000 */
[----:B------:R-:W-:-:S02]  /*5160*/  FADD R9, R37, R9 ;  /* 0x0000000925097221 */ /* 0x000fc40000000000 */
[----:B------:R-:W3:Y:S01]  /*5170*/  LDL.LU R34, [R1+0x650] ;  /* 0x0006500001227983 */ /* 0x000ee20000300800 */
[----:B------:R-:W-:-:S03]  /*5180*/  FADD R10, R38, R10 ;  /* 0x0000000a260a7221 */ /* 0x000fc60000000000 */
[----:B------:R-:W4:Y:S01]  /*5190*/  LDL.LU R35, [R1+0x64c] ;  /* 0x00064c0001237983 */ /* 0x000f220000300800 */
        /* <DEDUP_REMOVED lines=156> */
[----:B------:R-:W-:-:S01]  /*5b60*/  FADD R217, R117, R217 ;  /* 0x000000d975d97221 */ /* 0x000fc20000000000 */
[----:B------:R-:W-:Y:S02]  /*5b70*/  FADD R122, R124, R122 ;  /* 0x0000007a7c7a7221 */ /* 0x000fe40000000000 */
[----:B------:R-:W4:Y:S01]  /*5b80*/  LDL.LU R114, [R1+0x510] ;  /* 0x0005100001727983 */ /* 0x000f220000300800 */
[----:B------:R-:W-:-:S03]  /*5b90*/  FADD R218, R118, R218 ;  /* 0x000000da76da7221 */ /* 0x000fc60000000000 */
[----:B------:R-:W4:Y:S01]  /*5ba0*/  LDL.LU R115, [R1+0x50c] ;  /* 0x00050c0001737983 */ /* 0x000f220000300800 */
[----:B------:R-:W-:-:S03]  /*5bb0*/  FADD R219, R119, R219 ;  /* 0x000000db77db7221 */ /* 0x000fc60000000000 */
[----:B------:R-:W4:Y:S01]  /*5bc0*/  LDL.LU R116, [R1+0x508] ;  /* 0x0005080001747983 */ /* 0x000f220000300800 */
[----:B------:R-:W-:-:S03]  /*5bd0*/  FADD R220, R120, R220 ;  /* 0x000000dc78dc7221 */ /* 0x000fc60000000000 */
[----:B------:R-:W4:Y:S04]  /*5be0*/  LDL.LU R117, [R1+0x504] ;  /* 0x0005040001757983 */ /* 0x000f280000300800 */
[----:B------:R-:W4:Y:S04]  /*5bf0*/  LDL.LU R118, [R1+0x500] ;  /* 0x0005000001767983 */ /* 0x000f280000300800 */
[----:B------:R-:W4:Y:S04]  /*5c00*/  LDL.LU R119, [R1+0x4fc] ;  /* 0x0004fc0001777983 */ /* 0x000f280000300800 */
[----:B------:R-:W4:Y:S01]  /*5c10*/  LDL.LU R120, [R1+0x4f8] ;  /* 0x0004f80001787983 */ /* 0x000f220000300800 */
[----:B------:R-:W-:-:S01]  /*5c20*/  FADD R237, R126, R237 ;  /* 0x000000ed7eed7221 */ /* 0x000fc20000000000 */
[----:B------:R-:W-:Y:S01]  /*5c30*/  FADD R236, R128, R236 ;  /* 0x000000ec80ec7221 */ /* 0x000fe20000000000 */
[----:B------:R-:W-:-:S01]  /*5c40*/  FADD R222, R151, R222 ;  /* 0x000000de97de7221 */ /* 0x000fc20000000000 */
[----:B------:R0:W-:Y:S01]  /*5c50*/  STL [R1+0x200], R122 ;  /* 0x0002007a01007387 */ /* 0x0001e20000100800 */
[----:B------:R-:W-:-:S01]  /*5c60*/  FADD R226, R147, R226 ;  /* 0x000000e293e27221 */ /* 0x000fc20000000000 */
[----:B------:R-:W-:Y:S01]  /*5c70*/  FADD R229, R143, R229 ;  /* 0x000000e58fe57221 */ /* 0x000fe20000000000 */
[----:B------:R-:W-:-:S01]  /*5c80*/  FADD R230, R141, R230 ;  /* 0x000000e68de67221 */ /* 0x000fc20000000000 */
[----:B------:R-:W-:Y:S01]  /*5c90*/  FADD R223, R4, R223 ;  /* 0x000000df04df7221 */ /* 0x000fe20000000000 */
[----:B------:R-:W-:-:S01]  /*5ca0*/  FADD R221, R0, R221 ;  /* 0x000000dd00dd7221 */ /* 0x000fc20000000000 */
[----:B------:R-:W-:Y:S01]  /*5cb0*/  FADD R224, R150, R224 ;  /* 0x000000e096e07221 */ /* 0x000fe20000000000 */
[----:B------:R-:W-:-:S01]  /*5cc0*/  FADD R225, R148, R225 ;  /* 0x000000e194e17221 */ /* 0x000fc20000000000 */
[----:B------:R-:W-:Y:S01]  /*5cd0*/  FADD R227, R146, R227 ;  /* 0x000000e392e37221 */ /* 0x000fe20000000000 */
[----:B------:R-:W-:-:S01]  /*5ce0*/  FADD R228, R144, R228 ;  /* 0x000000e490e47221 */ /* 0x000fc20000000000 */
[----:B0-----:R-:W2:Y:S01]  /*5cf0*/  LDL.LU R122, [R1+0x204] ;  /* 0x00020400017a7983 */ /* 0x001ea20000300800 */
[----:B------:R-:W-:-:S01]  /*5d00*/  FADD R231, R138, R231 ;  /* 0x000000e78ae77221 */ /* 0x000fc20000000000 */
[----:B------:R-:W-:Y:S01]  /*5d10*/  FADD R232, R136, R232 ;  /* 0x000000e888e87221 */ /* 0x000fe20000000000 */
[----:B------:R-:W-:-:S01]  /*5d20*/  FADD R233, R134, R233 ;  /* 0x000000e986e97221 */ /* 0x000fc20000000000 */
[----:B------:R-:W3:Y:S01]  /*5d30*/  LDL.LU R124, [R1+0x208] ;  /* 0x00020800017c7983 */ /* 0x000ee20000300800 */
[----:B------:R-:W-:-:S01]  /*5d40*/  FADD R234, R132, R234 ;  /* 0x000000ea84ea7221 */ /* 0x000fc20000000000 */
[----:B------:R-:W-:-:S02]  /*5d50*/  FADD R235, R130, R235 ;  /* 0x000000eb82eb7221 */ /* 0x000fc40000000000 */
[----:B------:R-:W4:Y:S04]  /*5d60*/  LDL.LU R126, [R1+0x20c] ;  /* 0x00020c00017e7983 */ /* 0x000f280000300800 */
[----:B------:R-:W4:Y:S04]  /*5d70*/  LDL.LU R128, [R1+0x210] ;  /* 0x0002100001807983 */ /* 0x000f280000300800 */
[----:B------:R-:W4:Y:S04]  /*5d80*/  LDL.LU R151, [R1+0x214] ;  /* 0x0002140001977983 */ /* 0x000f280000300800 */
[----:B------:R-:W4:Y:S04]  /*5d90*/  LDL.LU R147, [R1+0x218] ;  /* 0x0002180001937983 */ /* 0x000f280000300800 */
[----:B------:R-:W4:Y:S04]  /*5da0*/  LDL.LU R143, [R1+0x21c] ;  /* 0x00021c00018f7983 */ /* 0x000f280000300800 */
[----:B------:R-:W4:Y:S04]  /*5db0*/  LDL.LU R141, [R1+0x220] ;  /* 0x00022000018d7983 */ /* 0x000f280000300800 */
[----:B------:R-:W4:Y:S04]  /*5dc0*/  LDL.LU R4, [R1+0x224] ;  /* 0x0002240001047983 */ /* 0x000f280000300800 */
[----:B------:R-:W4:Y:S04]  /*5dd0*/  LDL.LU R0, [R1+0x228] ;  /* 0x0002280001007983 */ /* 0x000f280000300800 */
[----:B------:R-:W4:Y:S04]  /*5de0*/  LDL R130, [R1+0x1dc] ;  /* 0x0001dc0001827983 */ /* 0x000f280000100800 */
[----:B------:R-:W4:Y:S04]  /*5df0*/  LDL R132, [R1+0x1e0] ;  /* 0x0001e00001847983 */ /* 0x000f280000100800 */
[----:B------:R-:W4:Y:S04]  /*5e00*/  LDL R134, [R1+0x1e4] ;  /* 0x0001e40001867983 */ /* 0x000f280000100800 */
[----:B------:R-:W4:Y:S04]  /*5e10*/  LDL R136, [R1+0x1e8] ;  /* 0x0001e80001887983 */ /* 0x000f280000100800 */
[----:B------:R-:W4:Y:S04]  /*5e20*/  LDL R138, [R1+0x1ec] ;  /* 0x0001ec00018a7983 */ /* 0x000f280000100800 */
[----:B------:R-:W4:Y:S04]  /*5e30*/  LDL R150, [R1+0x1f0] ;  /* 0x0001f00001967983 */ /* 0x000f280000100800 */
[----:B------:R-:W4:Y:S04]  /*5e40*/  LDL R148, [R1+0x1f4] ;  /* 0x0001f40001947983 */ /* 0x000f280000100800 */
[----:B------:R-:W4:Y:S04]  /*5e50*/  LDL R146, [R1+0x1f8] ;  /* 0x0001f80001927983 */ /* 0x000f280000100800 */
[----:B------:R-:W4:Y:S01]  /*5e60*/  LDL R144, [R1+0x1fc] ;  /* 0x0001fc0001907983 */ /* 0x000f220000100800 */
[----:B------:R-:W-:-:S01]  /*5e70*/  FADD R131, R133, R131 ;  /* 0x0000008385837221 */ /* 0x000fc20000000000 */
[----:B------:R-:W-:Y:S01]  /*5e80*/  FADD R135, R137, R135 ;  /* 0x0000008789877221 */ /* 0x000fe20000000000 */
[----:B------:R-:W-:-:S01]  /*5e90*/  FADD R2, R3, R2 ;  /* 0x0000000203027221 */ /* 0x000fc20000000000 */
[----:B--2---:R-:W-:-:S02]  /*5ea0*/  FADD R122, R121, R122 ;  /* 0x0000007a797a7221 */ /* 0x004fc40000000000 */
[----:B------:R-:W2:Y:S01]  /*5eb0*/  LDL.LU R121, [R1+0x4f4] ;  /* 0x0004f40001797983 */ /* 0x000ea20000300800 */
[----:B---3--:R-:W-:-:S03]  /*5ec0*/  FADD R124, R123, R124 ;  /* 0x0000007c7b7c7221 */ /* 0x008fc60000000000 */
[----:B------:R0:W-:Y:S01]  /*5ed0*/  STL [R1+0x204], R122 ;  /* 0x0002047a01007387 */ /* 0x0001e20000100800 */
[----:B----4-:R-:W-:-:S01]  /*5ee0*/  FADD R126, R125, R126 ;  /* 0x0000007e7d7e7221 */ /* 0x010fc20000000000 */
[----:B------:R-:W-:Y:S02]  /*5ef0*/  FADD R128, R127, R128 ;  /* 0x000000807f807221 */ /* 0x000fe40000000000 */
[----:B0-----:R-:W3:Y:S04]  /*5f00*/  LDL.LU R122, [R1+0x4f0] ;  /* 0x0004f000017a7983 */ /* 0x001ee80000300800 */
[----:B------:R-:W4:Y:S04]  /*5f10*/  LDL.LU R123, [R1+0x4ec] ;  /* 0x0004ec00017b7983 */ /* 0x000f280000300800 */
[----:B------:R0:W-:Y:S01]  /*5f20*/  STL [R1+0x208], R124 ;  /* 0x0002087c01007387 */ /* 0x0001e20000100800 */
[----:B------:R-:W-:-:S01]  /*5f30*/  FADD R151, R129, R151 ;  /* 0x0000009781977221 */ /* 0x000fc20000000000 */
[----:B------:R-:W-:Y:S01]  /*5f40*/  FADD R147, R149, R147 ;  /* 0x0000009395937221 */ /* 0x000fe20000000000 */
[----:B------:R-:W-:-:S01]  /*5f50*/  FADD R143, R145, R143 ;  /* 0x0000008f918f7221 */ /* 0x000fc20000000000 */
[----:B------:R-:W-:Y:S01]  /*5f60*/  FADD R141, R142, R141 ;  /* 0x0000008d8e8d7221 */ /* 0x000fe20000000000 */
[----:B0-----:R-:W4:Y:S04]  /*5f70*/  LDL.LU R124, [R1+0x4e8] ;  /* 0x0004e800017c7983 */ /* 0x001f280000300800 */
[----:B------:R-:W4:Y:S04]  /*5f80*/  LDL.LU R125, [R1+0x4e4] ;  /* 0x0004e400017d7983 */ /* 0x000f280000300800 */
[----:B------:R0:W-:Y:S01]  /*5f90*/  STL [R1+0x20c], R126 ;  /* 0x00020c7e01007387 */ /* 0x0001e20000100800 */
[----:B------:R-:W-:-:S01]  /*5fa0*/  FADD R4, R140, R4 ;  /* 0x000000048c047221 */ /* 0x000fc20000000000 */
[----:B------:R-:W-:-:S02]  /*5fb0*/  FADD R0, R139, R0 ;  /* 0x000000008b007221 */ /* 0x000fc40000000000 */
[----:B0-----:R-:W4:Y:S04]  /*5fc0*/  LDL.LU R126, [R1+0x4e0] ;  /* 0x0004e000017e7983 */ /* 0x001f280000300800 */
[----:B------:R-:W4:Y:S04]  /*5fd0*/  LDL.LU R127, [R1+0x4dc] ;  /* 0x0004dc00017f7983 */ /* 0x000f280000300800 */
[----:B------:R0:W-:Y:S04]  /*5fe0*/  STL [R1+0x210], R128 ;  /* 0x0002108001007387 */ /* 0x0001e80000100800 */
[----:B0-----:R-:W4:Y:S04]  /*5ff0*/  LDL.LU R128, [R1+0x4d8] ;  /* 0x0004d80001807983 */ /* 0x001f280000300800 */
[----:B------:R-:W4:Y:S04]  /*6000*/  LDL.LU R129, [R1+0x4d4] ;  /* 0x0004d40001817983 */ /* 0x000f280000300800 */
[----:B------:R-:W-:Y:S04]  /*6010*/  STL [R1+0x214], R151 ;  /* 0x0002149701007387 */ /* 0x000fe80000100800 */
[----:B------:R-:W-:Y:S04]  /*6020*/  STL [R1+0x218], R147 ;  /* 0x0002189301007387 */ /* 0x000fe80000100800 */
[----:B------:R-:W-:Y:S04]  /*6030*/  STL [R1+0x21c], R143 ;  /* 0x00021c8f01007387 */ /* 0x000fe80000100800 */
[----:B------:R-:W-:Y:S04]  /*6040*/  STL [R1+0x220], R141 ;  /* 0x0002208d01007387 */ /* 0x000fe80000100800 */
[----:B------:R-:W-:Y:S04]  /*6050*/  STL [R1+0x224], R4 ;  /* 0x0002240401007387 */ /* 0x000fe80000100800 */
[----:B------:R-:W-:Y:S04]  /*6060*/  STL [R1+0x228], R0 ;  /* 0x0002280001007387 */ /* 0x000fe80000100800 */
[----:B------:R0:W-:Y:S04]  /*6070*/  STL [R1+0x230], R131 ;  /* 0x0002308301007387 */ /* 0x0001e80000100800 */
[----:B------:R1:W-:Y:S04]  /*6080*/  STL [R1+0x22c], R135 ;  /* 0x00022c8701007387 */ /* 0x0003e80000100800 */
[----:B0-----:R-:W2:Y:S04]  /*6090*/  LDL.LU R131, [R1+0x238] ;  /* 0x0002380001837983 */ /* 0x001ea80000300800 */
[----:B------:R-:W3:Y:S04]  /*60a0*/  LDL.LU R133, [R1+0x23c] ;  /* 0x00023c0001857983 */ /* 0x000ee80000300800 */
[----:B-1----:R-:W4:Y:S04]  /*60b0*/  LDL.LU R135, [R1+0x240] ;  /* 0x0002400001877983 */ /* 0x002f280000300800 */
[----:B------:R0:W-:Y:S04]  /*60c0*/  STL [R1+0x234], R2 ;  /* 0x0002340201007387 */ /* 0x0001e80000100800 */
        /* <DEDUP_REMOVED lines=12> */
[----:B0-----:R-:W4:Y:S04]  /*6190*/  LDL.LU R2, [R1+0x274] ;  /* 0x0002740001027983 */ /* 0x001f280000300800 */
[----:B------:R-:W4:Y:S01]  /*61a0*/  LDL.LU R0, [R1+0x278] ;  /* 0x0002780001007983 */ /* 0x000f220000300800 */
[----:B--2---:R-:W-:-:S03]  /*61b0*/  FADD R131, R130, R131 ;  /* 0x0000008382837221 */ /* 0x004fc60000000000 */
[----:B------:R-:W2:Y:S01]  /*61c0*/  LDL.LU R130, [R1+0x4d0] ;  /* 0x0004d00001827983 */ /* 0x000ea20000300800 */
[----:B---3--:R-:W-:-:S03]  /*61d0*/  FADD R133, R132, R133 ;  /* 0x0000008584857221 */ /* 0x008fc60000000000 */
[----:B------:R0:W-:Y:S01]  /*61e0*/  STL [R1+0x238], R131 ;  /* 0x0002388301007387 */ /* 0x0001e20000100800 */
[----:B----4-:R-:W-:-:S03]  /*61f0*/  FADD R135, R134, R135 ;  /* 0x0000008786877221 */ /* 0x010fc60000000000 */
[----:B0-----:R-:W3:Y:S01]  /*6200*/  LDL.LU R131, [R1+0x4cc] ;  /* 0x0004cc0001837983 */ /* 0x001ee20000300800 */
[----:B------:R-:W-:-:S03]  /*6210*/  FADD R137, R136, R137 ;  /* 0x0000008988897221 */ /* 0x000fc60000000000 */
[----:B------:R-:W4:Y:S04]  /*6220*/  LDL.LU R132, [R1+0x4c8] ;  /* 0x0004c80001847983 */ /* 0x000f280000300800 */
[----:B------:R0:W-:Y:S01]  /*6230*/  STL [R1+0x23c], R133 ;  /* 0x00023c8501007387 */ /* 0x0001e20000100800 */
[----:B------:R-:W-:-:S01]  /*6240*/  FADD R151, R138, R151 ;  /* 0x000000978a977221 */ /* 0x000fc20000000000 */
[----:B------:R-:W-:Y:S01]  /*6250*/  FADD R149, R150, R149 ;  /* 0x0000009596957221 */ /* 0x000fe20000000000 */
[----:B------:R-:W-:-:S01]  /*6260*/  FADD R147, R148, R147 ;  /* 0x0000009394937221 */ /* 0x000fc20000000000 */
[----:B0-----:R-:W4:Y:S04]  /*6270*/  LDL.LU R133, [R1+0x4c4] ;  /* 0x0004c40001857983 */ /* 0x001f280000300800 */
        /* <DEDUP_REMOVED lines=10> */
[----:B------:R-:W-:Y:S01]  /*6320*/  FADD R139, R27, R139 ;  /* 0x0000008b1b8b7221 */ /* 0x000fe20000000000 */
[----:B------:R-:W-:-:S01]  /*6330*/  FADD R4, R28, R4 ;  /* 0x000000041c047221 */ /* 0x000fc20000000000 */
[----:B0-----:R-:W4:Y:S04]  /*6340*/  LDL.LU R137, [R1+0x4b4] ;  /* 0x0004b40001897983 */ /* 0x001f280000300800 */
[----:B------:R-:W4:Y:S04]  /*6350*/  LDL.LU R138, [R1+0x4b0] ;  /* 0x0004b000018a7983 */ /* 0x000f280000300800 */
[----:B------:R0:W-:Y:S04]  /*6360*/  STL [R1+0x248], R151 ;  /* 0x0002489701007387 */ /* 0x0001e80000100800 */
[----:B------:R1:W-:Y:S04]  /*6370*/  STL [R1+0x24c], R149 ;  /* 0x00024c9501007387 */ /* 0x0003e80000100800 */
[----:B------:R1:W-:Y:S01]  /*6380*/  STL [R1+0x250], R147 ;  /* 0x0002509301007387 */ /* 0x0003e20000100800 */
[----:B------:R-:W-:-:S03]  /*6390*/  FADD R3, R29, R3 ;  /* 0x000000031d037221 */ /* 0x000fc60000000000 */
[----:B------:R1:W-:Y:S04]  /*63a0*/  STL [R1+0x254], R145 ;  /* 0x0002549101007387 */ /* 0x0003e80000100800 */
[----:B------:R1:W-:Y:S01]  /*63b0*/  STL [R1+0x258], R143 ;  /* 0x0002588f01007387 */ /* 0x0003e20000100800 */
[----:B------:R-:W-:-:S03]  /*63c0*/  FADD R2, R30, R2 ;  /* 0x000000021e027221 */ /* 0x000fc60000000000 */
[----:B------:R1:W-:Y:S04]  /*63d0*/  STL [R1+0x25c], R142 ;  /* 0x00025c8e01007387 */ /* 0x0003e80000100800 */
[----:B------:R1:W-:Y:S01]  /*63e0*/  STL [R1+0x260], R141 ;  /* 0x0002608d01007387 */ /* 0x0003e20000100800 */
[----:B------:R-:W-:-:S03]  /*63f0*/  FADD R0, R31, R0 ;  /* 0x000000001f007221 */ /* 0x000fc60000000000 */
[----:B------:R1:W-:Y:S04]  /*6400*/  STL [R1+0x264], R140 ;  /* 0x0002648c01007387 */ /* 0x0003e80000100800 */
[----:B------:R1:W-:Y:S04]  /*6410*/  STL [R1+0x268], R139 ;  /* 0x0002688b01007387 */ /* 0x0003e80000100800 */
[----:B------:R1:W-:Y:S04]  /*6420*/  STL [R1+0x26c], R4 ;  /* 0x00026c0401007387 */ /* 0x0003e80000100800 */
[----:B0-----:R-:W2:Y:S04]  /*6430*/  LDL.LU R151, [R1+0x27c] ;  /* 0x00027c0001977983 */ /* 0x001ea80000300800 */
[----:B------:R0:W-:Y:S04]  /*6440*/  STL [R1+0x270], R3 ;  /* 0x0002700301007387 */ /* 0x0001e80000100800 */
[----:B------:R-:W3:Y:S04]  /*6450*/  LDL.LU R150, [R1+0x280] ;  /* 0x0002800001967983 */ /* 0x000ee80000300800 */
[----:B------:R0:W-:Y:S04]  /*6460*/  STL [R1+0x274], R2 ;  /* 0x0002740201007387 */ /* 0x0001e80000100800 */
        /* <DEDUP_REMOVED lines=14> */
[----:B------:R-:W4:Y:S04]  /*6550*/  LDL.LU R2, [R1+0x2b8] ;  /* 0x0002b80001027983 */ /* 0x000f280000300800 */
[----:B-1----:R-:W4:Y:S01]  /*6560*/  LDL.LU R0, [R1+0x2bc] ;  /* 0x0002bc0001007983 */ /* 0x002f220000300800 */
[----:B--2---:R-:W-:-:S01]  /*6570*/  FADD R151, R32, R151 ;  /* 0x0000009720977221 */ /* 0x004fc20000000000 */
[----:B---3--:R-:W-:-:S04]  /*6580*/  FADD R150, R33, R150 ;  /* 0x0000009621967221 */ /* 0x008fc80000000000 */
[----:B------:R0:W-:Y:S01]  /*6590*/  STL [R1+0x27c], R151 ;  /* 0x00027c9701007387 */ /* 0x0001e20000100800 */
[----:B----4-:R-:W-:-:S03]  /*65a0*/  FADD R149, R34, R149 ;  /* 0x0000009522957221 */ /* 0x010fc60000000000 */
[----:B------:R1:W-:Y:S01]  /*65b0*/  STL [R1+0x280], R150 ;  /* 0x0002809601007387 */ /* 0x0003e20000100800 */
[----:B------:R-:W-:-:S03]  /*65c0*/  FADD R148, R35, R148 ;  /* 0x0000009423947221 */ /* 0x000fc60000000000 */
        /* <DEDUP_REMOVED lines=24> */
[----:B0-----:R-:W4:Y:S01]  /*6750*/  LDL.LU R151, [R1+0x2c0] ;  /* 0x0002c00001977983 */ /* 0x001f220000300800 */
[----:B------:R-:W-:-:S03]  /*6760*/  FADD R0, R48, R0 ;  /* 0x0000000030007221 */ /* 0x000fc60000000000 */
[----:B------:R0:W-:Y:S04]  /*6770*/  STL [R1+0x2b4], R3 ;  /* 0x0002b40301007387 */ /* 0x0001e80000100800 */
[----:B-1----:R-:W4:Y:S04]  /*6780*/  LDL.LU R150, [R1+0x2c4] ;  /* 0x0002c40001967983 */ /* 0x002f280000300800 */
[----:B------:R1:W-:Y:S04]  /*6790*/  STL [R1+0x2b8], R2 ;  /* 0x0002b80201007387 */ /* 0x0003e80000100800 */
[----:B--2---:R-:W2:Y:S04]  /*67a0*/  LDL.LU R149, [R1+0x2c8] ;  /* 0x0002c80001957983 */ /* 0x004ea80000300800 */
[----:B------:R1:W-:Y:S04]  /*67b0*/  STL [R1+0x2bc], R0 ;  /* 0x0002bc0001007387 */ /* 0x0003e80000100800 */
[----:B---3--:R-:W3:Y:S04]  /*67c0*/  LDL.LU R148, [R1+0x2cc] ;  /* 0x0002cc0001947983 */ /* 0x008ee80000300800 */
[----:B----4-:R-:W4:Y:S04]  /*67d0*/  LDL.LU R147, [R1+0x2d0] ;  /* 0x0002d00001937983 */ /* 0x010f280000300800 */
        /* <DEDUP_REMOVED lines=10> */
[----:B-1----:R-:W4:Y:S04]  /*6880*/  LDL.LU R2, [R1+0x2fc] ;  /* 0x0002fc0001027983 */ /* 0x002f280000300800 */
[----:B------:R-:W4:Y:S01]  /*6890*/  LDL.LU R0, [R1+0x300] ;  /* 0x0003000001007983 */ /* 0x000f220000300800 */
[----:B------:R-:W-:-:S01]  /*68a0*/  FADD R151, R49, R151 ;  /* 0x0000009731977221 */ /* 0x000fc20000000000 */
[----:B------:R-:W-:-:S04]  /*68b0*/  FADD R150, R50, R150 ;  /* 0x0000009632967221 */ /* 0x000fc80000000000 */
[----:B------:R0:W-:Y:S01]  /*68c0*/  STL [R1+0x2c0], R151 ;  /* 0x0002c09701007387 */ /* 0x0001e20000100800 */
[----:B--2---:R-:W-:-:S03]  /*68d0*/  FADD R149, R51, R149 ;  /* 0x0000009533957221 */ /* 0x004fc60000000000 */
[----:B------:R1:W-:Y:S01]  /*68e0*/  STL [R1+0x2c4], R150 ;  /* 0x0002c49601007387 */ /* 0x0003e20000100800 */
[----:B---3--:R-:W-:-:S03]  /*68f0*/  FADD R148, R52, R148 ;  /* 0x0000009434947221 */ /* 0x008fc60000000000 */
        /* <DEDUP_REMOVED lines=200> */
[----:B------:R-:W-:Y:S01]  /*7580*/  STL [R1+0x3d0], R151 ;  /* 0x0003d09701007387 */ /* 0x000fe20000100800 */
[----:B--2---:R-:W-:-:S03]  /*7590*/  FADD R149, R119, R149 ;  /* 0x0000009577957221 */ /* 0x004fc60000000000 */
[----:B------:R-:W-:Y:S01]  /*75a0*/  STL [R1+0x3d4], R150 ;  /* 0x0003d49601007387 */ /* 0x000fe20000100800 */
[----:B---3--:R-:W-:-:S03]  /*75b0*/  FADD R148, R120, R148 ;  /* 0x0000009478947221 */ /* 0x008fc60000000000 */
[----:B------:R-:W-:Y:S01]  /*75c0*/  STL [R1+0x3d8], R149 ;  /* 0x0003d89501007387 */ /* 0x000fe20000100800 */
[----:B----4-:R-:W-:-:S03]  /*75d0*/  FADD R147, R121, R147 ;  /* 0x0000009379937221 */ /* 0x010fc60000000000 */
[----:B------:R-:W-:Y:S01]  /*75e0*/  STL [R1+0x3dc], R148 ;  /* 0x0003dc9401007387 */ /* 0x000fe20000100800 */
[----:B------:R-:W-:-:S03]  /*75f0*/  FADD R146, R122, R146 ;  /* 0x000000927a927221 */ /* 0x000fc60000000000 */
        /* <DEDUP_REMOVED lines=16> */
[----:B------:R0:W-:Y:S01]  /*7700*/  STL [R1+0x400], R139 ;  /* 0x0004008b01007387 */ /* 0x0001e20000100800 */
[----:B------:R-:W-:-:S03]  /*7710*/  FADD R3, R131, R3 ;  /* 0x0000000383037221 */ /* 0x000fc60000000000 */
[----:B------:R1:W-:Y:S04]  /*7720*/  STL [R1+0x404], R4 ;  /* 0x0004040401007387 */ /* 0x0003e80000100800 */
[----:B0-----:R-:W2:Y:S04]  /*7730*/  LDL.LU R139, [R1+0x414] ;  /* 0x00041400018b7983 */ /* 0x001ea80000300800 */
[----:B------:R-:W-:Y:S04]  /*7740*/  STL [R1+0x408], R3 ;  /* 0x0004080301007387 */ /* 0x000fe80000100800 */
[----:B------:R-:W3:Y:S01]  /*7750*/  LDL.LU R140, [R1+0x418] ;  /* 0x00041800018c7983 */ /* 0x000ee20000300800 */
[----:B------:R-:W-:-:S01]  /*7760*/  FADD R2, R132, R2 ;  /* 0x0000000284027221 */ /* 0x000fc20000000000 */
[----:B------:R-:W-:-:S04]  /*7770*/  FADD R0, R133, R0 ;  /* 0x0000000085007221 */ /* 0x000fc80000000000 */
[----:B------:R-:W-:Y:S04]  /*7780*/  STL [R1+0x40c], R2 ;  /* 0x00040c0201007387 */ /* 0x000fe80000100800 */
[----:B------:R-:W4:Y:S04]  /*7790*/  LDL.LU R141, [R1+0x41c] ;  /* 0x00041c00018d7983 */ /* 0x000f280000300800 */
        /* <DEDUP_REMOVED lines=10> */
[----:B-1----:R-:W4:Y:S04]  /*7840*/  LDL.LU R4, [R1+0x444] ;  /* 0x0004440001047983 */ /* 0x002f280000300800 */
[----:B------:R-:W4:Y:S04]  /*7850*/  LDL.LU R151, [R1+0x448] ;  /* 0x0004480001977983 */ /* 0x000f280000300800 */
[----:B0-----:R-:W4:Y:S04]  /*7860*/  LDL.LU R0, [R1+0x44c] ;  /* 0x00044c0001007983 */ /* 0x001f280000300800 */
[----:B------:R-:W4:Y:S04]  /*7870*/  LDL.LU R3, [R1+0x450] ;  /* 0x0004500001037983 */ /* 0x000f280000300800 */
[----:B------:R-:W4:Y:S01]  /*7880*/  LDL.LU R2, [R1+0x454] ;  /* 0x0004540001027983 */ /* 0x000f220000300800 */
[----:B--2---:R-:W-:-:S05]  /*7890*/  FADD R139, R134, R139 ;  /* 0x0000008b868b7221 */ /* 0x004fca0000000000 */
[----:B------:R0:W-:Y:S01]  /*78a0*/  STL [R1+0x414], R139 ;  /* 0x0004148b01007387 */ /* 0x0001e20000100800 */
[----:B---3--:R-:W-:-:S03]  /*78b0*/  FADD R140, R135, R140 ;  /* 0x0000008c878c7221 */ /* 0x008fc60000000000 */
[----:B0-----:R-:W2:Y:S04]  /*78c0*/  LDL.LU R139, [R1+0x4ac] ;  /* 0x0004ac00018b7983 */ /* 0x001ea80000300800 */
[----:B------:R0:W-:Y:S04]  /*78d0*/  STL [R1+0x418], R140 ;  /* 0x0004188c01007387 */ /* 0x0001e80000100800 */
[----:B0-----:R-:W3:Y:S01]  /*78e0*/  LDL.LU R140, [R1+0x4a8] ;  /* 0x0004a800018c7983 */ /* 0x001ee20000300800 */
[----:B----4-:R-:W-:-:S01]  /*78f0*/  FADD R141, R136, R141 ;  /* 0x0000008d888d7221 */ /* 0x010fc20000000000 */
[----:B------:R-:W-:-:S04]  /*7900*/  FADD R142, R137, R142 ;  /* 0x0000008e898e7221 */ /* 0x000fc80000000000 */
[----:B------:R0:W-:Y:S04]  /*7910*/  STL [R1+0x41c], R141 ;  /* 0x00041c8d01007387 */ /* 0x0001e80000100800 */
[----:B0-----:R-:W4:Y:S04]  /*7920*/  LDL.LU R141, [R1+0x4a4] ;  /* 0x0004a400018d7983 */ /* 0x001f280000300800 */
[----:B------:R0:W-:Y:S04]  /*7930*/  STL [R1+0x420], R142 ;  /* 0x0004208e01007387 */ /* 0x0001e80000100800 */
[----:B0-----:R-:W4:Y:S01]  /*7940*/  LDL.LU R142, [R1+0x4a0] ;  /* 0x0004a000018e7983 */ /* 0x001f220000300800 */
[----:B------:R-:W-:-:S05]  /*7950*/  FADD R143, R138, R143 ;  /* 0x0000008f8a8f7221 */ /* 0x000fca0000000000 */
[----:B------:R0:W-:Y:S04]  /*7960*/  STL [R1+0x424], R143 ;  /* 0x0004248f01007387 */ /* 0x0001e80000100800 */
[----:B0-----:R-:W4:Y:S01]  /*7970*/  LDL.LU R143, [R1+0x49c] ;  /* 0x00049c00018f7983 */ /* 0x001f220000300800 */
[----:B--2---:R-:W-:-:S05]  /*7980*/  FADD R144, R139, R144 ;  /* 0x000000908b907221 */ /* 0x004fca0000000000 */
[----:B------:R0:W-:Y:S01]  /*7990*/  STL [R1+0x428], R144 ;  /* 0x0004289001007387 */ /* 0x0001e20000100800 */
[----:B---3--:R-:W-:-:S03]  /*79a0*/  FADD R145, R140, R145 ;  /* 0x000000918c917221 */ /* 0x008fc60000000000 */
[----:B0-----:R-:W2:Y:S04]  /*79b0*/  LDL.LU R144, [R1+0x498] ;  /* 0x0004980001907983 */ /* 0x001ea80000300800 */
[----:B------:R0:W-:Y:S04]  /*79c0*/  STL [R1+0x42c], R145 ;  /* 0x00042c9101007387 */ /* 0x0001e80000100800 */
[----:B0-----:R-:W3:Y:S01]  /*79d0*/  LDL.LU R145, [R1+0x494] ;  /* 0x0004940001917983 */ /* 0x001ee20000300800 */
[----:B----4-:R-:W-:-:S05]  /*79e0*/  FADD R146, R141, R146 ;  /* 0x000000928d927221 */ /* 0x010fca0000000000 */
[----:B------:R0:W-:Y:S01]  /*79f0*/  STL [R1+0x430], R146 ;  /* 0x0004309201007387 */ /* 0x0001e20000100800 */
[----:B------:R-:W-:-:S03]  /*7a00*/  FADD R147, R142, R147 ;  /* 0x000000938e937221 */ /* 0x000fc60000000000 */
        /* <DEDUP_REMOVED lines=20> */
[----:B0-----:R0:W5:Y:S01]  /*7b50*/  LDL.LU R0, [R1+0x474] ;  /* 0x0004740001007983 */ /* 0x0011620000300800 */
[----:B------:R-:W-:Y:S01]  /*7b60*/  UMOV UR6, URZ ;  /* 0x0000003f00067c82 */ /* 0x000fe20008000000 */
[----:B--2---:R-:W-:-:S05]  /*7b70*/  FADD R3, R149, R3 ;  /* 0x0000000395037221 */ /* 0x004fca0000000000 */
[----:B------:R0:W-:Y:S01]  /*7b80*/  STL [R1+0x450], R3 ;  /* 0x0004500301007387 */ /* 0x0001e20000100800 */
[----:B---3--:R-:W-:-:S05]  /*7b90*/  FADD R2, R150, R2 ;  /* 0x0000000296027221 */ /* 0x008fca0000000000 */
[----:B------:R0:W-:Y:S02]  /*7ba0*/  STL [R1+0x454], R2 ;  /* 0x0004540201007387 */ /* 0x0001e40000100800 */
[----:B0---4-:R-:W-:-:S07]  /*7bb0*/  FADD R4, R4, R151 ;  /* 0x0000009704047221 */ /* 0x011fce0000000000 */
.L_x_23:
[----:B------:R-:W-:Y:S05]  /*7bc0*/  @!P2 BRA `(.L_x_24) ;  /* 0x000000000004a947 */ /* 0x000fea0003800000 */
[----:B------:R-:W-:Y:S01]  /*7bd0*/  BPT.TRAP 0x1 ;  /* 0x000000040000795c */ /* 0x000fe20000300000 */
.L_x_24:
[----:B------:R-:W2:Y:S01]  /*7be0*/  LDL R3, [R1+0x460] ;  /* 0x0004600001037983 */ /* 0x000ea20000100800 */
[----:B------:R-:W-:Y:S01]  /*7bf0*/  UISETP.GT.U32.AND UP1, UPT, UR13, 0x1, UPT ;  /* 0x000000010d00788c */ /* 0x000fe2000bf24070 */
[----:B------:R-:W-:-:S05]  /*7c00*/  IMAD.U32 R2, RZ, RZ, UR20 ;  /* 0x00000014ff027e24 */ /* 0x000fca000f8e00ff */
[----:B------:R-:W-:Y:S02]  /*7c10*/  @P0 LEA R2, R2, UR24, 0x3 ;  /* 0x0000001802020c11 */ /* 0x000fe4000f8e18ff */
[----:B------:R-:W-:Y:S02]  /*7c20*/  PLOP3.LUT P1, PT, PT, PT, UP1, 0x80, 0x0 ;  /* 0x000000000000781c */ /* 0x000fe40003f2f018 */
[----:B------:R-:W-:-:S04]  /*7c30*/  @P0 IADD3 R2, R2, 0x40, RZ ;  /* 0x0000004002020810 */ /* 0x000fc80007ffe0ff */
[----:B--2---:R-:W-:-:S04]  /*7c40*/  @P0 PRMT R2, R3, 0x654, R2 ;  /* 0x0000065403020816 */ /* 0x004fc80000000002 */
[----:B------:R2:W-:Y:S03]  /*7c50*/  @P0 SYNCS.ARRIVE.TRANS64.RED.A1T0 RZ, [R2+URZ], RZ ;  /* 0x000000ff02ff09a7 */ /* 0x0005e6000810043f */
[----:B------:R-:W-:Y:S05]  /*7c60*/  @P1 BRA `(.L_x_25) ;  /* 0x0000000000041947 */ /* 0x000fea0003800000 */
[----:B------:R-:W-:Y:S01]  /*7c70*/  BPT.TRAP 0x1 ;  /* 0x000000040000795c */ /* 0x000fe20000300000 */
.L_x_25:
[----:B------:R-:W-:Y:S02]  /*7c80*/  UISETP.GT.AND UP3, UPT, UR15, 0x1, UPT ;  /* 0x000000010f00788c */ /* 0x000fe4000bf64270 */
[----:B------:R-:W-:Y:S02]  /*7c90*/  UIADD3 UR19, UR19, 0x1, URZ ;  /* 0x0000000113137890 */ /* 0x000fe4000fffe03f */
[----:B------:R-:W-:Y:S02]  /*7ca0*/  UIADD3 UR20, UR20, 0x1, URZ ;  /* 0x0000000114147890 */ /* 0x000fe4000fffe03f */
[----:B------:R-:W-:Y:S01]  /*7cb0*/  PLOP3.LUT P1, PT, PT, PT, UP3, 0x80, 0x0 ;  /* 0x000000000000781c */ /* 0x000fe20003f2f038 */
[----:B------:R-:W-:Y:S02]  /*7cc0*/  UISETP.NE.AND UP1, UPT, UR19, 0x8, UPT ;  /* 0x000000081300788c */ /* 0x000fe4000bf25270 */
[----:B------:R-:W-:Y:S02]  /*7cd0*/  UISETP.NE.AND UP2, UPT, UR20, 0x8, UPT ;  /* 0x000000081400788c */ /* 0x000fe4000bf45270 */
[----:B------:R-:W-:-:S02]  /*7ce0*/  USEL UR7, URZ, 0x1, UP1 ;  /* 0x000000013f077887 */ /* 0x000fc40008800000 */
[----:B------:R-:W-:Y:S02]  /*7cf0*/  UIADD3 UR15, UR15, -0x1, URZ ;  /* 0xffffffff0f0f7890 */ /* 0x000fe4000fffe03f */
[----:B------:R-:W-:Y:S02]  /*7d00*/  USEL UR19, UR19, URZ, UP1 ;  /* 0x0000003f13137287 */ /* 0x000fe40008800000 */
[----:B-----5:R-:W-:Y:S01]  /*7d10*/  LOP3.LUT R0, R0, UR7, RZ, 0x3c, !PT ;  /* 0x0000000700007c12 */ /* 0x020fe2000f8e3cff */
[----:B------:R-:W-:Y:S01]  /*7d20*/  USEL UR20, UR20, URZ, UP2 ;  /* 0x0000003f14147287 */ /* 0x000fe20009000000 */
[----:B------:R-:W-:Y:S01]  /*7d30*/  UMOV UR7, 0x1 ;  /* 0x0000000100077882 */ /* 0x000fe20000000000 */
[----:B------:R-:W-:Y:S10]  /*7d40*/  @P1 BRA `(.L_x_26) ;  /* 0xffffffb000281947 */ /* 0x000ff4000383ffff */
.L_x_18:
[----:B------:R-:W-:Y:S04]  /*7d50*/  STL [R1+0x458], R4 ;  /* 0x0004580401007387 */ /* 0x000fe80000100800 */
[----:B--2---:R-:W2:Y:S04]  /*7d60*/  LDL.LU R2, [R1+0x454] ;  /* 0x0004540001027983 */ /* 0x004ea80000300800 */
[----:B------:R-:W3:Y:S04]  /*7d70*/  LDL.LU R0, [R1+0x450] ;  /* 0x0004500001007983 */ /* 0x000ee80000300800 */
[----:B--2---:R2:W-:Y:S04]  /*7d80*/  STL [R1+0x454], R2 ;  /* 0x0004540201007387 */ /* 0x0045e80000100800 */
[----:B--2---:R-:W2:Y:S04]  /*7d90*/  LDL.LU R2, [R1+0x44c] ;  /* 0x00044c0001027983 */ /* 0x004ea80000300800 */
[----:B---3--:R3:W-:Y:S04]  /*7da0*/  STL [R1+0x450], R0 ;  /* 0x0004500001007387 */ /* 0x0087e80000100800 */
[----:B---3--:R-:W3:Y:S04]  /*7db0*/  LDL.LU R0, [R1+0x448] ;  /* 0x0004480001007983 */ /* 0x008ee80000300800 */
        /* <DEDUP_REMOVED lines=291> */
[----:B---3--:R-:W3:Y:S01]  /*8ff0*/  LDL.LU R0, [R1+0x200] ;  /* 0x0002000001007983 */ /* 0x008ee20000300800 */
[----:B------:R-:W-:-:S04]  /*9000*/  UISETP.NE.AND UP0, UPT, UR6, URZ, UPT ;  /* 0x0000003f0600728c */ /* 0x000fc8000bf05270 */
[----:B------:R-:W-:-:S06]  /*9010*/  USEL UR6, URZ, 0x1, !UP0 ;  /* 0x000000013f067887 */ /* 0x000fcc000c000000 */
[----:B------:R-:W-:Y:S01]  /*9020*/  ISETP.NE.AND P1, PT, RZ, UR6, PT ;  /* 0x00000006ff007c0c */ /* 0x000fe2000bf25270 */
[----:B--2---:R2:W-:Y:S04]  /*9030*/  STL [R1+0x204], R2 ;  /* 0x0002040201007387 */ /* 0x0045e80000100800 */
[----:B---3--:R2:W-:Y:S08]  /*9040*/  STL [R1+0x200], R0 ;  /* 0x0002000001007387 */ /* 0x0085f00000100800 */
[----:B------:R-:W-:Y:S05]  /*9050*/  @!P1 BRA `(.L_x_27) ;  /* 0x0000003800109947 */ /* 0x000fea0003800000 */
[----:B------:R3:W-:Y:S04]  /*9060*/  STL [R1+0x61c], R45 ;  /* 0x00061c2d01007387 */ /* 0x0007e80000100800 */
[----:B---3--:R-:W3:Y:S04]  /*9070*/  LDL.LU R45, [R1] ;  /* 0x00000000012d7983 */ /* 0x008ee80000300800 */
[----:B------:R4:W-:Y:S04]  /*9080*/  STL [R1+0x618], R46 ;  /* 0x0006182e01007387 */ /* 0x0009e80000100800 */
[----:B----4-:R-:W4:Y:S04]  /*9090*/  LDL.LU R46, [R1+0x4] ;  /* 0x00000400012e7983 */ /* 0x010f280000300800 */
[----:B------:R5:W-:Y:S04]  /*90a0*/  STL [R1+0x614], R47 ;  /* 0x0006142f01007387 */ /* 0x000be80000100800 */
[----:B-----5:R-:W5:Y:S04]  /*90b0*/  LDL.LU R47, [R1+0x8] ;  /* 0x00000800012f7983 */ /* 0x020f680000300800 */
[----:B------:R0:W-:Y:S04]  /*90c0*/  STL [R1+0x610], R48 ;  /* 0x0006103001007387 */ /* 0x0001e80000100800 */
[----:B0-----:R-:W5:Y:S04]  /*90d0*/  LDL.LU R48, [R1+0xc] ;  /* 0x00000c0001307983 */ /* 0x001f680000300800 */
        /* <DEDUP_REMOVED lines=134> */
[----:B------:R-:W5:Y:S04]  /*9940*/  LDL.LU R4, [R1+0x1a8] ;  /* 0x0001a80001047983 */ /* 0x000f680000300800 */
[----:B------:R-:W5:Y:S04]  /*9950*/  LDL.LU R3, [R1+0x204] ;  /* 0x0002040001037983 */ /* 0x000f680000300800 */
[----:B--2---:R-:W2:Y:S04]  /*9960*/  LDL.LU R2, [R1+0x1ac] ;  /* 0x0001ac0001027983 */ /* 0x004ea80000300800 */
[----:B------:R-:W2:Y:S04]  /*9970*/  LDL.LU R0, [R1+0x208] ;  /* 0x0002080001007983 */ /* 0x000ea80000300800 */
[----:B------:R0:W-:Y:S04]  /*9980*/  STL [R1+0x500], R116 ;  /* 0x0005007401007387 */ /* 0x0001e80000100800 */
[----:B0-----:R-:W2:Y:S04]  /*9990*/  LDL.LU R116, [R1+0x200] ;  /* 0x0002000001747983 */ /* 0x001ea80000300800 */
        /* <DEDUP_REMOVED lines=60> */
[----:B------:R0:W-:Y:S01]  /*9d60*/  STL [R1+0x484], R147 ;  /* 0x0004849301007387 */ /* 0x0001e20000100800 */
[----:B---3--:R-:W-:-:S03]  /*9d70*/  FADD R5, R45, R5 ;  /* 0x000000052d057221 */ /* 0x008fc60000000000 */
[----:B0-----:R-:W3:Y:S04]  /*9d80*/  LDL.LU R147, [R1+0x12c] ;  /* 0x00012c0001937983 */ /* 0x001ee80000300800 */
[----:B------:R0:W-:Y:S01]  /*9d90*/  STL [R1+0x480], R148 ;  /* 0x0004809401007387 */ /* 0x0001e20000100800 */
[----:B----4-:R-:W-:Y:S01]  /*9da0*/  FADD R6, R46, R6 ;  /* 0x000000062e067221 */ /* 0x010fe20000000000 */
[----:B-----5:R-:W-:Y:S02]  /*9db0*/  FADD R7, R47, R7 ;  /* 0x000000072f077221 */ /* 0x020fe40000000000 */
[----:B0-----:R-:W4:Y:S04]  /*9dc0*/  LDL.LU R148, [R1+0x128] ;  /* 0x0001280001947983 */ /* 0x001f280000300800 */
[----:B------:R0:W-:Y:S01]  /*9dd0*/  STL [R1+0x47c], R149 ;  /* 0x00047c9501007387 */ /* 0x0001e20000100800 */
[----:B------:R-:W-:Y:S01]  /*9de0*/  FADD R8, R48, R8 ;  /* 0x0000000830087221 */ /* 0x000fe20000000000 */
[----:B------:R-:W-:-:S02]  /*9df0*/  FADD R9, R49, R9 ;  /* 0x0000000931097221 */ /* 0x000fc40000000000 */
[----:B0-----:R-:W5:Y:S04]  /*9e00*/  LDL.LU R149, [R1+0x124] ;  /* 0x0001240001957983 */ /* 0x001f680000300800 */
[----:B------:R0:W-:Y:S01]  /*9e10*/  STL [R1+0x478], R150 ;  /* 0x0004789601007387 */ /* 0x0001e20000100800 */
[----:B------:R-:W-:Y:S01]  /*9e20*/  FADD R10, R50, R10 ;  /* 0x0000000a320a7221 */ /* 0x000fe20000000000 */
[----:B------:R-:W-:Y:S02]  /*9e30*/  FADD R11, R51, R11 ;  /* 0x0000000b330b7221 */ /* 0x000fe40000000000 */
[----:B0-----:R-:W3:Y:S04]  /*9e40*/  LDL.LU R150, [R1+0x120] ;  /* 0x0001200001967983 */ /* 0x001ee80000300800 */
[----:B------:R0:W-:Y:S01]  /*9e50*/  STL [R1+0x474], R151 ;  /* 0x0004749701007387 */ /* 0x0001e20000100800 */
[----:B------:R-:W-:Y:S01]  /*9e60*/  FADD R12, R52, R12 ;  /* 0x0000000c340c7221 */ /* 0x000fe20000000000 */
[----:B------:R-:W-:-:S02]  /*9e70*/  FADD R13, R53, R13 ;  /* 0x0000000d350d7221 */ /* 0x000fc40000000000 */
[----:B0-----:R-:W4:Y:S04]  /*9e80*/  LDL.LU R151, [R1+0x11c] ;  /* 0x00011c0001977983 */ /* 0x001f280000300800 */
[----:B------:R-:W5:Y:S04]  /*9e90*/  LDL.LU R45, [R1+0x61c] ;  /* 0x00061c00012d7983 */ /* 0x000f680000300800 */
[----:B------:R-:W5:Y:S04]  /*9ea0*/  LDL.LU R46, [R1+0x618] ;  /* 0x00061800012e7983 */ /* 0x000f680000300800 */
[----:B------:R-:W5:Y:S04]  /*9eb0*/  LDL.LU R47, [R1+0x614] ;  /* 0x00061400012f7983 */ /* 0x000f680000300800 */
[----:B------:R-:W5:Y:S04]  /*9ec0*/  LDL.LU R48, [R1+0x610] ;  /* 0x0006100001307983 */ /* 0x000f680000300800 */
[----:B------:R-:W5:Y:S01]  /*9ed0*/  LDL.LU R49, [R1+0x60c] ;  /* 0x00060c0001317983 */ /* 0x000f620000300800 */
[----:B------:R-:W-:-:S03]  /*9ee0*/  FADD R14, R54, R14 ;  /* 0x0000000e360e7221 */ /* 0x000fc60000000000 */
        /* <DEDUP_REMOVED lines=117> */
[----:B--2---:R-:W-:-:S03]  /*a640*/  FADD R116, R117, R116 ;  /* 0x0000007475747221 */ /* 0x004fc60000000000 */
[----:B------:R-:W2:Y:S01]  /*a650*/  LDL.LU R109, [R1+0x51c] ;  /* 0x00051c00016d7983 */ /* 0x000ea20000300800 */
[----:B------:R-:W-:-:S03]  /*a660*/  FADD R201, R113, R201 ;  /* 0x000000c971c97221 */ /* 0x000fc60000000000 */
[----:B------:R-:W2:Y:S01]  /*a670*/  LDL.LU R110, [R1+0x518] ;  /* 0x00051800016e7983 */ /* 0x000ea20000300800 */
[----:B------:R-:W-:-:S03]  /*a680*/  FADD R202, R114, R202 ;  /* 0x000000ca72ca7221 */ /* 0x000fc60000000000 */
[----:B------:R-:W2:Y:S01]  /*a690*/  LDL.LU R111, [R1+0x514] ;  /* 0x00051400016f7983 */ /* 0x000ea20000300800 */
[----:B------:R-:W-:-:S03]  /*a6a0*/  FADD R203, R115, R203 ;  /* 0x000000cb73cb7221 */ /* 0x000fc60000000000 */
[----:B------:R-:W2:Y:S04]  /*a6b0*/  LDL.LU R112, [R1+0x510] ;  /* 0x0005100001707983 */ /* 0x000ea80000300800 */
[----:B------:R-:W2:Y:S01]  /*a6c0*/  LDL.LU R113, [R1+0x50c] ;  /* 0x00050c0001717983 */ /* 0x000ea20000300800 */
[----:B------:R-:W-:-:S03]  /*a6d0*/  FADD R3, R4, R3 ;  /* 0x0000000304037221 */ /* 0x000fc60000000000 */
[----:B------:R-:W2:Y:S04]  /*a6e0*/  LDL.LU R114, [R1+0x508] ;  /* 0x0005080001727983 */ /* 0x000ea80000300800 */
[----:B------:R-:W2:Y:S01]  /*a6f0*/  LDL.LU R115, [R1+0x504] ;  /* 0x0005040001737983 */ /* 0x000ea20000300800 */
[----:B------:R-:W-:Y:S01]  /*a700*/  FADD R0, R2, R0 ;  /* 0x0000000002007221 */ /* 0x000fe20000000000 */
[----:B------:R-:W-:Y:S01]  /*a710*/  FADD R237, R118, R237 ;  /* 0x000000ed76ed7221 */ /* 0x000fe20000000000 */
[----:B------:R-:W-:Y:S01]  /*a720*/  FADD R236, R119, R236 ;  /* 0x000000ec77ec7221 */ /* 0x000fe20000000000 */
[----:B------:R0:W-:Y:S01]  /*a730*/  STL [R1+0x200], R116 ;  /* 0x0002007401007387 */ /* 0x0001e20000100800 */
[----:B------:R-:W-:Y:S01]  /*a740*/  FADD R235, R120, R235 ;  /* 0x000000eb78eb7221 */ /* 0x000fe20000000000 */
        /* <DEDUP_REMOVED lines=8> */
[----:B0-----:R-:W2:Y:S01]  /*a7d0*/  LDL.LU R116, [R1+0x1b0] ;  /* 0x0001b00001747983 */ /* 0x001ea20000300800 */
[----:B------:R-:W-:Y:S01]  /*a7e0*/  FADD R226, R129, R226 ;  /* 0x000000e281e27221 */ /* 0x000fe20000000000 */
[----:B------:R-:W-:Y:S01]  /*a7f0*/  FADD R225, R130, R225 ;  /* 0x000000e182e17221 */ /* 0x000fe20000000000 */
[----:B------:R-:W-:Y:S01]  /*a800*/  FADD R224, R131, R224 ;  /* 0x000000e083e07221 */ /* 0x000fe20000000000 */
        /* <DEDUP_REMOVED lines=16> */
[----:B0-----:R-:W2:Y:S01]  /*a910*/  LDL.LU R3, [R1+0x210] ;  /* 0x0002100001037983 */ /* 0x001ea20000300800 */
[----:B----4-:R-:W-:Y:S01]  /*a920*/  FADD R204, R151, R204 ;  /* 0x000000cc97cc7221 */ /* 0x010fe20000000000 */
[----:B------:R-:W-:Y:S01]  /*a930*/  FADD R211, R144, R211 ;  /* 0x000000d390d37221 */ /* 0x000fe20000000000 */
[----:B---3--:R-:W-:Y:S01]  /*a940*/  FADD R205, R150, R205 ;  /* 0x000000cd96cd7221 */ /* 0x008fe20000000000 */
[----:B------:R-:W3:Y:S01]  /*a950*/  LDL.LU R118, [R1+0x1b8] ;  /* 0x0001b80001767983 */ /* 0x000ee20000300800 */
[----:B------:R-:W-:Y:S01]  /*a960*/  FADD R210, R145, R210 ;  /* 0x000000d291d27221 */ /* 0x000fe20000000000 */
[----:B-----5:R-:W-:Y:S01]  /*a970*/  FADD R206, R149, R206 ;  /* 0x000000ce95ce7221 */ /* 0x020fe20000000000 */
[----:B------:R-:W-:Y:S01]  /*a980*/  FADD R209, R146, R209 ;  /* 0x000000d192d17221 */ /* 0x000fe20000000000 */
[----:B------:R-:W3:Y:S01]  /*a990*/  LDL.LU R2, [R1+0x214] ;  /* 0x0002140001027983 */ /* 0x000ee20000300800 */
[----:B------:R-:W-:Y:S01]  /*a9a0*/  FADD R207, R148, R207 ;  /* 0x000000cf94cf7221 */ /* 0x000fe20000000000 */
[----:B------:R-:W-:-:S02]  /*a9b0*/  FADD R208, R147, R208 ;  /* 0x000000d093d07221 */ /* 0x000fc40000000000 */
[----:B------:R-:W4:Y:S04]  /*a9c0*/  LDL.LU R119, [R1+0x1bc] ;  /* 0x0001bc0001777983 */ /* 0x000f280000300800 */
[----:B-1----:R-:W4:Y:S04]  /*a9d0*/  LDL.LU R0, [R1+0x218] ;  /* 0x0002180001007983 */ /* 0x002f280000300800 */
[----:B------:R-:W5:Y:S04]  /*a9e0*/  LDL.LU R120, [R1+0x1c0] ;  /* 0x0001c00001787983 */ /* 0x000f680000300800 */
        /* <DEDUP_REMOVED lines=30> */
[----:B------:R-:W5:Y:S01]  /*abd0*/  LDL.LU R147, [R1+0x258] ;  /* 0x0002580001937983 */ /* 0x000f620000300800 */
[----:B--2---:R-:W-:-:S03]  /*abe0*/  FADD R4, R116, R4 ;  /* 0x0000000474047221 */ /* 0x004fc60000000000 */
[----:B------:R-:W2:Y:S04]  /*abf0*/  LDL.LU R116, [R1+0x500] ;  /* 0x0005000001747983 */ /* 0x000ea80000300800 */
[----:B------:R0:W-:Y:S04]  /*ac00*/  STL [R1+0x20c], R4 ;  /* 0x00020c0401007387 */ /* 0x0001e80000100800 */
[----:B0-----:R-:W2:Y:S01]  /*ac10*/  LDL.LU R4, [R1+0x25c] ;  /* 0x00025c0001047983 */ /* 0x001ea20000300800 */
[----:B------:R-:W-:-:S03]  /*ac20*/  FADD R3, R117, R3 ;  /* 0x0000000375037221 */ /* 0x000fc60000000000 */
[----:B------:R-:W2:Y:S01]  /*ac30*/  LDL.LU R117, [R1+0x4fc] ;  /* 0x0004fc0001757983 */ /* 0x000ea20000300800 */
[----:B---3--:R-:W-:-:S03]  /*ac40*/  FADD R2, R118, R2 ;  /* 0x0000000276027221 */ /* 0x008fc60000000000 */
[----:B------:R0:W-:Y:S01]  /*ac50*/  STL [R1+0x210], R3 ;  /* 0x0002100301007387 */ /* 0x0001e20000100800 */
[----:B----4-:R-:W-:-:S03]  /*ac60*/  FADD R0, R119, R0 ;  /* 0x0000000077007221 */ /* 0x010fc60000000000 */
[----:B0-----:R-:W3:Y:S04]  /*ac70*/  LDL.LU R3, [R1+0x260] ;  /* 0x0002600001037983 */ /* 0x001ee80000300800 */
[----:B------:R-:W4:Y:S01]  /*ac80*/  LDL.LU R118, [R1+0x4f8] ;  /* 0x0004f80001767983 */ /* 0x000f220000300800 */
[----:B-----5:R-:W-:-:S03]  /*ac90*/  FADD R121, R120, R121 ;  /* 0x0000007978797221 */ /* 0x020fc60000000000 */
[----:B------:R0:W-:Y:S01]  /*aca0*/  STL [R1+0x214], R2 ;  /* 0x0002140201007387 */ /* 0x0001e20000100800 */
[----:B------:R-:W-:-:S03]  /*acb0*/  FADD R123, R122, R123 ;  /* 0x0000007b7a7b7221 */ /* 0x000fc60000000000 */
[----:B0-----:R-:W5:Y:S04]  /*acc0*/  LDL.LU R2, [R1+0x264] ;  /* 0x0002640001027983 */ /* 0x001f680000300800 */
[----:B------:R-:W4:Y:S04]  /*acd0*/  LDL.LU R119, [R1+0x4f4] ;  /* 0x0004f40001777983 */ /* 0x000f280000300800 */
[----:B------:R0:W-:Y:S01]  /*ace0*/  STL [R1+0x218], R0 ;  /* 0x0002180001007387 */ /* 0x0001e20000100800 */
[----:B------:R-:W-:Y:S01]  /*acf0*/  FADD R125, R124, R125 ;  /* 0x0000007d7c7d7221 */ /* 0x000fe20000000000 */
[----:B------:R-:W-:-:S02]  /*ad00*/  FADD R127, R126, R127 ;  /* 0x0000007f7e7f7221 */ /* 0x000fc40000000000 */
[----:B0-----:R-:W4:Y:S04]  /*ad10*/  LDL.LU R0, [R1+0x268] ;  /* 0x0002680001007983 */ /* 0x001f280000300800 */
[----:B------:R-:W4:Y:S04]  /*ad20*/  LDL.LU R120, [R1+0x4f0] ;  /* 0x0004f00001787983 */ /* 0x000f280000300800 */
[----:B------:R0:W-:Y:S01]  /*ad30*/  STL [R1+0x21c], R121 ;  /* 0x00021c7901007387 */ /* 0x0001e20000100800 */
[----:B------:R-:W-:-:S03]  /*ad40*/  FADD R129, R128, R129 ;  /* 0x0000008180817221 */ /* 0x000fc60000000000 */
        /* <DEDUP_REMOVED lines=45> */
[----:B------:R0:W-:Y:S04]  /*b020*/  STL [R1+0x24c], R144 ;  /* 0x00024c9001007387 */ /* 0x0001e80000100800 */
[----:B0-----:R-:W4:Y:S04]  /*b030*/  LDL.LU R144, [R1+0x27c] ;  /* 0x00027c0001907983 */ /* 0x001f280000300800 */
[----:B------:R0:W-:Y:S04]  /*b040*/  STL [R1+0x250], R145 ;  /* 0x0002509101007387 */ /* 0x0001e80000100800 */
[----:B0-----:R-:W4:Y:S04]  /*b050*/  LDL.LU R145, [R1+0x280] ;  /* 0x0002800001917983 */ /* 0x001f280000300800 */
[----:B------:R0:W-:Y:S01]  /*b060*/  STL [R1+0x254], R146 ;  /* 0x0002549201007387 */ /* 0x0001e20000100800 */
[----:B--2---:R-:W-:-:S03]  /*b070*/  FADD R4, R24, R4 ;  /* 0x0000000418047221 */ /* 0x004fc60000000000 */
[----:B0-----:R-:W2:Y:S04]  /*b080*/  LDL.LU R146, [R1+0x284] ;  /* 0x0002840001927983 */ /* 0x001ea80000300800 */
[----:B------:R0:W-:Y:S04]  /*b090*/  STL [R1+0x258], R147 ;  /* 0x0002589301007387 */ /* 0x0001e80000100800 */
[----:B0-----:R-:W2:Y:S04]  /*b0a0*/  LDL.LU R147, [R1+0x288] ;  /* 0x0002880001937983 */ /* 0x001ea80000300800 */
[----:B------:R-:W2:Y:S04]  /*b0b0*/  LDL.LU R148, [R1+0x28c] ;  /* 0x00028c0001947983 */ /* 0x000ea80000300800 */
[----:B------:R-:W2:Y:S04]  /*b0c0*/  LDL.LU R149, [R1+0x290] ;  /* 0x0002900001957983 */ /* 0x000ea80000300800 */
[----:B------:R0:W-:Y:S04]  /*b0d0*/  STL [R1+0x25c], R4 ;  /* 0x00025c0401007387 */ /* 0x0001e80000100800 */
[----:B------:R-:W2:Y:S01]  /*b0e0*/  LDL.LU R150, [R1+0x294] ;  /* 0x0002940001967983 */ /* 0x000ea20000300800 */
[----:B---3--:R-:W-:Y:S01]  /*b0f0*/  FADD R3, R25, R3 ;  /* 0x0000000319037221 */ /* 0x008fe20000000000 */
[----:B-----5:R-:W-:-:S04]  /*b100*/  FADD R2, R26, R2 ;  /* 0x000000021a027221 */ /* 0x020fc80000000000 */
[----:B------:R1:W-:Y:S04]  /*b110*/  STL [R1+0x260], R3 ;  /* 0x0002600301007387 */ /* 0x0003e80000100800 */
[----:B------:R-:W3:Y:S01]  /*b120*/  LDL.LU R151, [R1+0x298] ;  /* 0x0002980001977983 */ /* 0x000ee20000300800 */
[----:B----4-:R-:W-:-:S03]  /*b130*/  FADD R0, R27, R0 ;  /* 0x000000001b007221 */ /* 0x010fc60000000000 */
[----:B------:R4:W-:Y:S04]  /*b140*/  STL [R1+0x264], R2 ;  /* 0x0002640201007387 */ /* 0x0009e80000100800 */
[----:B------:R-:W5:Y:S04]  /*b150*/  LDL.LU R27, [R1+0x2c8] ;  /* 0x0002c800011b7983 */ /* 0x000f680000300800 */
[----:B------:R-:W5:Y:S04]  /*b160*/  LDL.LU R26, [R1+0x2cc] ;  /* 0x0002cc00011a7983 */ /* 0x000f680000300800 */
[----:B------:R4:W-:Y:S04]  /*b170*/  STL [R1+0x268], R0 ;  /* 0x0002680001007387 */ /* 0x0009e80000100800 */
[----:B------:R-:W5:Y:S04]  /*b180*/  LDL.LU R25, [R1+0x2d0] ;  /* 0x0002d00001197983 */ /* 0x000f680000300800 */
[----:B------:R-:W5:Y:S04]  /*b190*/  LDL.LU R24, [R1+0x2d4] ;  /* 0x0002d40001187983 */ /* 0x000f680000300800 */
[----:B0-----:R-:W5:Y:S04]  /*b1a0*/  LDL.LU R4, [R1+0x2d8] ;  /* 0x0002d80001047983 */ /* 0x001f680000300800 */
[----:B-1----:R-:W5:Y:S04]  /*b1b0*/  LDL.LU R3, [R1+0x2dc] ;  /* 0x0002dc0001037983 */ /* 0x002f680000300800 */
[----:B----4-:R-:W4:Y:S04]  /*b1c0*/  LDL.LU R2, [R1+0x2e0] ;  /* 0x0002e00001027983 */ /* 0x010f280000300800 */
[----:B------:R-:W4:Y:S01]  /*b1d0*/  LDL.LU R0, [R1+0x2e4] ;  /* 0x0002e40001007983 */ /* 0x000f220000300800 */
[----:B------:R-:W-:-:S05]  /*b1e0*/  FADD R140, R28, R140 ;  /* 0x0000008c1c8c7221 */ /* 0x000fca0000000000 */
[----:B------:R0:W-:Y:S04]  /*b1f0*/  STL [R1+0x26c], R140 ;  /* 0x00026c8c01007387 */ /* 0x0001e80000100800 */
[----:B0-----:R-:W4:Y:S01]  /*b200*/  LDL.LU R140, [R1+0x4a0] ;  /* 0x0004a000018c7983 */ /* 0x001f220000300800 */
[----:B------:R-:W-:-:S03]  /*b210*/  FADD R141, R29, R141 ;  /* 0x0000008d1d8d7221 */ /* 0x000fc60000000000 */
[----:B------:R-:W4:Y:S04]  /*b220*/  LDL.LU R28, [R1+0x2c4] ;  /* 0x0002c400011c7983 */ /* 0x000f280000300800 */
        /* <DEDUP_REMOVED lines=15> */
[----:B------:R-:W4:Y:S01]  /*b320*/  LDL.LU R32, [R1+0x2b4] ;  /* 0x0002b40001207983 */ /* 0x000f220000300800 */
[----:B--2---:R-:W-:-:S03]  /*b330*/  FADD R146, R34, R146 ;  /* 0x0000009222927221 */ /* 0x004fc60000000000 */
[----:B------:R0:W-:Y:S04]  /*b340*/  STL [R1+0x280], R145 ;  /* 0x0002809101007387 */ /* 0x0001e80000100800 */
[----:B0-----:R-:W2:Y:S01]  /*b350*/  LDL.LU R145, [R1+0x48c] ;  /* 0x00048c0001917983 */ /* 0x001ea20000300800 */
[----:B------:R-:W-:-:S03]  /*b360*/  FADD R147, R35, R147 ;  /* 0x0000009323937221 */ /* 0x000fc60000000000 */
[----:B------:R-:W2:Y:S01]  /*b370*/  LDL.LU R33, [R1+0x2b0] ;  /* 0x0002b00001217983 */ /* 0x000ea20000300800 */
[----:B------:R-:W-:-:S03]  /*b380*/  FADD R148, R36, R148 ;  /* 0x0000009424947221 */ /* 0x000fc60000000000 */
[----:B------:R0:W-:Y:S01]  /*b390*/  STL [R1+0x284], R146 ;  /* 0x0002849201007387 */ /* 0x0001e20000100800 */
[----:B------:R-:W-:-:S03]  /*b3a0*/  FADD R149, R37, R149 ;  /* 0x0000009525957221 */ /* 0x000fc60000000000 */
[----:B0-----:R-:W2:Y:S04]  /*b3b0*/  LDL.LU R146, [R1+0x488] ;  /* 0x0004880001927983 */ /* 0x001ea80000300800 */
[----:B------:R-:W2:Y:S04]  /*b3c0*/  LDL.LU R34, [R1+0x2ac] ;  /* 0x0002ac0001227983 */ /* 0x000ea80000300800 */
[----:B------:R0:W-:Y:S01]  /*b3d0*/  STL [R1+0x288], R147 ;  /* 0x0002889301007387 */ /* 0x0001e20000100800 */
[----:B------:R-:W-:-:S03]  /*b3e0*/  FADD R150, R38, R150 ;  /* 0x0000009626967221 */ /* 0x000fc60000000000 */
[----:B0-----:R-:W2:Y:S04]  /*b3f0*/  LDL.LU R147, [R1+0x484] ;  /* 0x0004840001937983 */ /* 0x001ea80000300800 */
[----:B------:R-:W2:Y:S04]  /*b400*/  LDL.LU R35, [R1+0x2a8] ;  /* 0x0002a80001237983 */ /* 0x000ea80000300800 */
[----:B------:R0:W-:Y:S04]  /*b410*/  STL [R1+0x28c], R148 ;  /* 0x00028c9401007387 */ /* 0x0001e80000100800 */
[----:B0-----:R-:W2:Y:S04]  /*b420*/  LDL.LU R148, [R1+0x480] ;  /* 0x0004800001947983 */ /* 0x001ea80000300800 */
[----:B------:R-:W2:Y:S04]  /*b430*/  LDL.LU R36, [R1+0x2a4] ;  /* 0x0002a40001247983 */ /* 0x000ea80000300800 */
[----:B------:R0:W-:Y:S04]  /*b440*/  STL [R1+0x290], R149 ;  /* 0x0002909501007387 */ /* 0x0001e80000100800 */
[----:B0-----:R-:W2:Y:S04]  /*b450*/  LDL.LU R149, [R1+0x47c] ;  /* 0x00047c0001957983 */ /* 0x001ea80000300800 */
[----:B------:R-:W2:Y:S04]  /*b460*/  LDL.LU R37, [R1+0x2a0] ;  /* 0x0002a00001257983 */ /* 0x000ea80000300800 */
[----:B------:R0:W-:Y:S04]  /*b470*/  STL [R1+0x294], R150 ;  /* 0x0002949601007387 */ /* 0x0001e80000100800 */
[----:B0-----:R-:W2:Y:S04]  /*b480*/  LDL.LU R150, [R1+0x478] ;  /* 0x0004780001967983 */ /* 0x001ea80000300800 */
[----:B------:R-:W2:Y:S01]  /*b490*/  LDL.LU R38, [R1+0x29c] ;  /* 0x00029c0001267983 */ /* 0x000ea20000300800 */
[----:B---3--:R-:W-:-:S05]  /*b4a0*/  FADD R151, R39, R151 ;  /* 0x0000009727977221 */ /* 0x008fca0000000000 */
[----:B------:R0:W-:Y:S01]  /*b4b0*/  STL [R1+0x298], R151 ;  /* 0x0002989701007387 */ /* 0x0001e20000100800 */
[----:B-----5:R-:W-:Y:S01]  /*b4c0*/  FADD R27, R51, R27 ;  /* 0x0000001b331b7221 */ /* 0x020fe20000000000 */
[----:B------:R-:W-:Y:S02]  /*b4d0*/  FADD R26, R52, R26 ;  /* 0x0000001a341a7221 */ /* 0x000fe40000000000 */
[----:B0-----:R-:W3:Y:S01]  /*b4e0*/  LDL.LU R151, [R1+0x474] ;  /* 0x0004740001977983 */ /* 0x001ee20000300800 */
[----:B------:R-:W-:Y:S01]  /*b4f0*/  FADD R25, R53, R25 ;  /* 0x0000001935197221 */ /* 0x000fe20000000000 */
[----:B------:R-:W-:Y:S01]  /*b500*/  FADD R24, R54, R24 ;  /* 0x0000001836187221 */ /* 0x000fe20000000000 */
[----:B------:R-:W-:Y:S01]  /*b510*/  FADD R4, R55, R4 ;  /* 0x0000000437047221 */ /* 0x000fe20000000000 */
[----:B------:R-:W-:Y:S01]  /*b520*/  FADD R3, R56, R3 ;  /* 0x0000000338037221 */ /* 0x000fe20000000000 */
[----:B----4-:R-:W-:Y:S01]  /*b530*/  FADD R2, R57, R2 ;  /* 0x0000000239027221 */ /* 0x010fe20000000000 */
[----:B------:R-:W-:Y:S01]  /*b540*/  FADD R0, R58, R0 ;  /* 0x000000003a007221 */ /* 0x000fe20000000000 */
[----:B------:R-:W-:Y:S01]  /*b550*/  FADD R28, R50, R28 ;  /* 0x0000001c321c7221 */ /* 0x000fe20000000000 */
[----:B------:R-:W-:Y:S01]  /*b560*/  FADD R29, R49, R29 ;  /* 0x0000001d311d7221 */ /* 0x000fe20000000000 */
[----:B------:R-:W-:Y:S01]  /*b570*/  FADD R30, R48, R30 ;  /* 0x0000001e301e7221 */ /* 0x000fe20000000000 */
[----:B------:R-:W-:Y:S01]  /*b580*/  FADD R31, R47, R31 ;  /* 0x0000001f2f1f7221 */ /* 0x000fe20000000000 */
[----:B------:R-:W-:Y:S01]  /*b590*/  FADD R32, R46, R32 ;  /* 0x000000202e207221 */ /* 0x000fe20000000000 */
[----:B--2---:R-:W-:Y:S01]  /*b5a0*/  FADD R33, R45, R33 ;  /* 0x000000212d217221 */ /* 0x004fe20000000000 */
[----:B------:R-:W-:Y:S01]  /*b5b0*/  FADD R34, R44, R34 ;  /* 0x000000222c227221 */ /* 0x000fe20000000000 */
[----:B------:R-:W-:Y:S01]  /*b5c0*/  FADD R35, R43, R35 ;  /* 0x000000232b237221 */ /* 0x000fe20000000000 */
[----:B------:R-:W-:Y:S01]  /*b5d0*/  FADD R36, R42, R36 ;  /* 0x000000242a247221 */ /* 0x000fe20000000000 */
[----:B------:R-:W-:Y:S01]  /*b5e0*/  FADD R37, R41, R37 ;  /* 0x0000002529257221 */ /* 0x000fe20000000000 */
[----:B------:R-:W-:-:S05]  /*b5f0*/  FADD R38, R40, R38 ;  /* 0x0000002628267221 */ /* 0x000fca0000000000 */
[----:B------:R0:W-:Y:S04]  /*b600*/  STL [R1+0x29c], R38 ;  /* 0x00029c2601007387 */ /* 0x0001e80000100800 */
        /* <DEDUP_REMOVED lines=15> */
[----:B------:R-:W3:Y:S04]  /*b700*/  LDL.LU R50, [R1+0x2e8] ;  /* 0x0002e80001327983 */ /* 0x000ee80000300800 */
[----:B------:R3:W-:Y:S04]  /*b710*/  STL [R1+0x2dc], R3 ;  /* 0x0002dc0301007387 */ /* 0x0007e80000100800 */
[----:B------:R-:W3:Y:S04]  /*b720*/  LDL.LU R49, [R1+0x2ec] ;  /* 0x0002ec0001317983 */ /* 0x000ee80000300800 */
[----:B------:R3:W-:Y:S04]  /*b730*/  STL [R1+0x2e0], R2 ;  /* 0x0002e00201007387 */ /* 0x0007e80000100800 */
[----:B------:R-:W3:Y:S04]  /*b740*/  LDL.LU R48, [R1+0x2f0] ;  /* 0x0002f00001307983 */ /* 0x000ee80000300800 */
[----:B------:R3:W-:Y:S04]  /*b750*/  STL [R1+0x2e4], R0 ;  /* 0x0002e40001007387 */ /* 0x0007e80000100800 */
[----:B------:R-:W3:Y:S04]  /*b760*/  LDL.LU R47, [R1+0x2f4] ;  /* 0x0002f400012f7983 */ /* 0x000ee80000300800 */
        /* <DEDUP_REMOVED lines=8> */
[----:B0-----:R-:W3:Y:S04]  /*b7f0*/  LDL.LU R38, [R1+0x318] ;  /* 0x0003180001267983 */ /* 0x001ee80000300800 */
[----:B-1----:R-:W3:Y:S04]  /*b800*/  LDL.LU R37, [R1+0x31c] ;  /* 0x00031c0001257983 */ /* 0x002ee80000300800 */
[----:B--2---:R-:W2:Y:S04]  /*b810*/  LDL.LU R36, [R1+0x320] ;  /* 0x0003200001247983 */ /* 0x004ea80000300800 */
[----:B----4-:R-:W4:Y:S04]  /*b820*/  LDL.LU R35, [R1+0x324] ;  /* 0x0003240001237983 */ /* 0x010f280000300800 */
[----:B-----5:R-:W5:Y:S04]  /*b830*/  LDL.LU R34, [R1+0x328] ;  /* 0x0003280001227983 */ /* 0x020f680000300800 */
[----:B---3--:R-:W3:Y:S04]  /*b840*/  LDL.LU R33, [R1+0x32c] ;  /* 0x00032c0001217983 */ /* 0x008ee80000300800 */
        /* <DEDUP_REMOVED lines=12> */
[----:B------:R-:W3:Y:S01]  /*b910*/  LDL.LU R0, [R1+0x360] ;  /* 0x0003600001007983 */ /* 0x000ee20000300800 */
[----:B------:R-:W-:Y:S01]  /*b920*/  FADD R50, R59, R50 ;  /* 0x000000323b327221 */ /* 0x000fe20000000000 */
[----:B------:R-:W-:-:S04]  /*b930*/  FADD R49, R60, R49 ;  /* 0x000000313c317221 */ /* 0x000fc80000000000 */
        /* <DEDUP_REMOVED lines=25> */
[----:B--2---:R-:W-:-:S03]  /*bad0*/  FADD R36, R73, R36 ;  /* 0x0000002449247221 */ /* 0x004fc60000000000 */
[----:B------:R2:W-:Y:S01]  /*bae0*/  STL [R1+0x31c], R37 ;  /* 0x00031c2501007387 */ /* 0x0005e20000100800 */
[----:B----4-:R-:W-:-:S03]  /*baf0*/  FADD R35, R74, R35 ;  /* 0x000000234a237221 */ /* 0x010fc60000000000 */
[----:B------:R4:W-:Y:S01]  /*bb00*/  STL [R1+0x320], R36 ;  /* 0x0003202401007387 */ /* 0x0009e20000100800 */
[----:B-----5:R-:W-:-:S03]  /*bb10*/  FADD R34, R75, R34 ;  /* 0x000000224b227221 */ /* 0x020fc60000000000 */
[----:B------:R5:W-:Y:S01]  /*bb20*/  STL [R1+0x324], R35 ;  /* 0x0003242301007387 */ /* 0x000be20000100800 */
[----:B---3--:R-:W-:-:S03]  /*bb30*/  FADD R33, R76, R33 ;  /* 0x000000214c217221 */ /* 0x008fc60000000000 */
        /* <DEDUP_REMOVED lines=24> */
[----:B0-----:R-:W3:Y:S01]  /*bcc0*/  LDL.LU R50, [R1+0x364] ;  /* 0x0003640001327983 */ /* 0x001ee20000300800 */
[----:B------:R-:W-:-:S03]  /*bcd0*/  FADD R0, R89, R0 ;  /* 0x0000000059007221 */ /* 0x000fc60000000000 */
[----:B------:R0:W-:Y:S04]  /*bce0*/  STL [R1+0x358], R3 ;  /* 0x0003580301007387 */ /* 0x0001e80000100800 */
[----:B-1----:R-:W3:Y:S04]  /*bcf0*/  LDL.LU R49, [R1+0x368] ;  /* 0x0003680001317983 */ /* 0x002ee80000300800 */
        /* <DEDUP_REMOVED lines=181> */
[----:B------:R-:W-:Y:S01]  /*c850*/  FADD R2, R150, R2 ;  /* 0x0000000296027221 */ /* 0x000fe20000000000 */
[----:B------:R-:W-:-:S05]  /*c860*/  FADD R0, R151, R0 ;  /* 0x0000000097007221 */ /* 0x000fca0000000000 */
[----:B------:R0:W-:Y:S04]  /*c870*/  STL [R1+0x458], R0 ;  /* 0x0004580001007387 */ /* 0x0001e80000100800 */
[----:B------:R0:W-:Y:S04]  /*c880*/  STL [R1+0x450], R3 ;  /* 0x0004500301007387 */ /* 0x0001e80000100800 */
[----:B------:R0:W-:Y:S02]  /*c890*/  STL [R1+0x454], R2 ;  /* 0x0004540201007387 */ /* 0x0001e40000100800 */
.L_x_27:
[----:B0-----:R-:W3:Y:S01]  /*c8a0*/  LDL.LU R25, [R1+0x470] ;  /* 0x0004700001197983 */ /* 0x001ee20000300800 */
[----:B------:R-:W0:Y:S01]  /*c8b0*/  LDC R3, c[0x0][0x288] ;  /* 0x0000a200ff037b82 */ /* 0x000e220000000800 */
[----:B------:R-:W4:Y:S01]  /*c8c0*/  S2R R4, SR_TID.X ;  /* 0x0000000000047919 */ /* 0x000f220000002100 */
[----:B--2---:R-:W2:Y:S01]  /*c8d0*/  S2R R2, SR_TID.X ;  /* 0x0000000000027919 */ /* 0x004ea20000002100 */
[----:B------:R-:W-:Y:S02]  /*c8e0*/  UIADD3 UR5, UR12, UR5, URZ ;  /* 0x000000050c057290 */ /* 0x000fe4000fffe03f */
[----:B------:R-:W-:Y:S01]  /*c8f0*/  USHF.R.S32.HI UR8, URZ, 0x1f, UR14 ;  /* 0x0000001f3f087899 */ /* 0x000fe2000801140e */
[----:B------:R-:W5:Y:S01]  /*c900*/  LDL R24, [R1+0x46c] ;  /* 0x00046c0001187983 */ /* 0x000f620000100800 */
[----:B------:R-:W-:Y:S01]  /*c910*/  USHF.R.U32.HI UR6, URZ, 0x3, UR5 ;  /* 0x000000033f067899 */ /* 0x000fe20008011605 */
[----:B------:R-:W-:Y:S01]  /*c920*/  ULDC UR15, c[0x0][0x284] ;  /* 0x0000a100000f7ab9 */ /* 0x000fe20000000800 */
[----:B------:R-:W-:-:S02]  /*c930*/  ULDC.64 UR10, c[0x0][0x6d0] ;  /* 0x0001b400000a7ab9 */ /* 0x000fc40000000a00 */
[----:B------:R-:W-:Y:S01]  /*c940*/  ULOP3.LUT UR6, UR6, 0x1, URZ, 0xc0, !UPT ;  /* 0x0000000106067892 */ /* 0x000fe2000f8ec03f */
[----:B------:R-:W-:Y:S01]  /*c950*/  MOV R36, UR10 ;  /* 0x0000000a00247c02 */ /* 0x000fe20008000f00 */
[----:B------:R-:W-:Y:S02]  /*c960*/  UISETP.GT.U32.AND UP0, UPT, UR5, 0x7, UPT ;  /* 0x000000070500788c */ /* 0x000fe4000bf04070 */
[----:B------:R-:W-:Y:S02]  /*c970*/  UISETP.NE.U32.AND UP1, UPT, UR6, 0x1, UPT ;  /* 0x000000010600788c */ /* 0x000fe4000bf25070 */
[----:B------:R-:W-:Y:S02]  /*c980*/  UIMAD UR7, UR8, UR10, URZ ;  /* 0x0000000a080772a4 */ /* 0x000fe4000f8e023f */
[----:B------:R-:W-:Y:S02]  /*c990*/  UISETP.LT.U32.AND UP0, UPT, UR12, 0x8, UP0 ;  /* 0x000000080c00788c */ /* 0x000fe40008701070 */
[----:B------:R-:W-:-:S02]  /*c9a0*/  UISETP.GT.U32.AND UP1, UPT, UR12, 0x7, !UP1 ;  /* 0x000000070c00788c */ /* 0x000fc4000cf24070 */
[----:B------:R-:W-:Y:S02]  /*c9b0*/  UIMAD UR7, UR14, UR11, UR7 ;  /* 0x0000000b0e0772a4 */ /* 0x000fe4000f8e0207 */
[----:B------:R-:W-:Y:S02]  /*c9c0*/  USEL UR9, URZ, 0x1, !UP0 ;  /* 0x000000013f097887 */ /* 0x000fe4000c000000 */
[----:B------:R-:W-:Y:S02]  /*c9d0*/  USEL UR6, URZ, 0x1, !UP1 ;  /* 0x000000013f067887 */ /* 0x000fe4000c800000 */
[----:B------:R-:W-:Y:S01]  /*c9e0*/  ULOP3.LUT UR5, UR5, 0x7, URZ, 0xc0, !UPT ;  /* 0x0000000705057892 */ /* 0x000fe2000f8ec03f */
[----:B----4-:R-:W-:Y:S01]  /*c9f0*/  LOP3.LUT R51, R4, 0x60, RZ, 0xc0, !PT ;  /* 0x0000006004337812 */ /* 0x010fe200078ec0ff */
[----:B------:R-:W-:Y:S01]  /*ca00*/  ULOP3.LUT UR4, UR6, UR4, UR9, 0x96, !UPT ;  /* 0x0000000406047292 */ /* 0x000fe2000f8e9609 */
[----:B------:R-:W-:Y:S02]  /*ca10*/  SHF.R.U32.HI R0, RZ, 0x2, R4 ;  /* 0x00000002ff007819 */ /* 0x000fe40000011604 */
[----:B------:R-:W-:-:S02]  /*ca20*/  SHF.R.U32.HI R51, RZ, 0x5, R51 ;  /* 0x00000005ff337819 */ /* 0x000fc40000011633 */
[----:B------:R-:W-:Y:S02]  /*ca30*/  LOP3.LUT R0, R0, 0x7, RZ, 0xc0, !PT ;  /* 0x0000000700007812 */ /* 0x000fe400078ec0ff */
[----:B--2---:R-:W-:Y:S01]  /*ca40*/  SHF.R.U32.HI R2, RZ, 0x7, R2 ;  /* 0x00000007ff027819 */ /* 0x004fe20000011602 */
[C---:B------:R-:W-:Y:S02]  /*ca50*/  IMAD.SHL.U32 R34, R51.reuse, 0x10, RZ ;  /* 0x0000001033227824 */ /* 0x040fe400078e00ff */
[----:B------:R-:W-:-:S03]  /*ca60*/  IMAD R51, R51, -0x10, -R0 ;  /* 0xfffffff033337824 */ /* 0x000fc600078e0a00 */
[----:B------:R-:W-:Y:S02]  /*ca70*/  LOP3.LUT R34, R34, 0xfffffff0, R0, 0xe2, !PT ;  /* 0xfffffff022227812 */ /* 0x000fe400078ee200 */
[----:B------:R-:W-:Y:S02]  /*ca80*/  LOP3.LUT R0, R2, 0x1, RZ, 0xc0, !PT ;  /* 0x0000000102007812 */ /* 0x000fe400078ec0ff */
[----:B------:R-:W-:-:S03]  /*ca90*/  SHF.R.U32.HI R2, RZ, 0x1, R4 ;  /* 0x00000001ff027819 */ /* 0x000fc60000011604 */
[----:B------:R-:W-:Y:S01]  /*caa0*/  IMAD R51, R0, -0x40, R51 ;  /* 0xffffffc000337824 */ /* 0x000fe200078e0233 */
[----:B------:R-:W-:Y:S02]  /*cab0*/  LOP3.LUT R0, R4, 0x3, RZ, 0xc0, !PT ;  /* 0x0000000304007812 */ /* 0x000fe400078ec0ff */
[----:B------:R-:W-:-:S03]  /*cac0*/  LOP3.LUT R34, R34, 0x40, R2, 0xf8, !PT ;  /* 0x0000004022227812 */ /* 0x000fc600078ef802 */
[----:B0-----:R-:W-:Y:S02]  /*cad0*/  IMAD R0, R0, -0x2, R3 ;  /* 0xfffffffe00007824 */ /* 0x001fe400078e0203 */
[----:B---3--:R-:W-:-:S05]  /*cae0*/  IMAD.SHL.U32 R2, R25, 0x100, RZ ;  /* 0x0000010019027824 */ /* 0x008fca00078e00ff */
[----:B------:R-:W-:Y:S02]  /*caf0*/  LOP3.LUT R34, R34, R2, RZ, 0xfc, !PT ;  /* 0x0000000222227212 */ /* 0x000fe400078efcff */
[----:B------:R-:W-:Y:S02]  /*cb00*/  IADD3 R51, -R2, UR15, R51 ;  /* 0x0000000f02337c10 */ /* 0x000fe4000fffe133 */
[--C-:B------:R-:W-:Y:S02]  /*cb10*/  SHF.R.S32.HI R35, RZ, 0x1f, R34.reuse ;  /* 0x0000001fff237819 */ /* 0x100fe40000011422 */
[----:B-----5:R-:W-:Y:S01]  /*cb20*/  SHF.L.U32 R50, R24, 0x8, RZ ;  /* 0x0000000818327819 */ /* 0x020fe200000006ff */
[----:B------:R-:W-:-:S03]  /*cb30*/  IMAD.WIDE.U32 R36, R36, UR14, R34 ;  /* 0x0000000e24247c25 */ /* 0x000fc6000f8e0022 */
[----:B------:R-:W-:Y:S02]  /*cb40*/  ISETP.GE.AND P1, PT, R50, R3, PT ;  /* 0x000000033200720c */ /* 0x000fe40003f26270 */
[----:B------:R-:W-:Y:S01]  /*cb50*/  IADD3 R50, R0, -R50, RZ ;  /* 0x8000003200327210 */ /* 0x000fe20007ffe0ff */
[----:B------:R-:W-:Y:S01]  /*cb60*/  IMAD.MOV.U32 R0, RZ, RZ, -0x1 ;  /* 0xffffffffff007424 */ /* 0x000fe200078e00ff */
[----:B------:R-:W-:Y:S01]  /*cb70*/  ISETP.GE.OR P1, PT, R2, UR15, P1 ;  /* 0x0000000f02007c0c */ /* 0x000fe20008f26670 */
[----:B------:R-:W-:-:S03]  /*cb80*/  VIADD R37, R37, UR7 ;  /* 0x0000000725257c36 */ /* 0x000fc60008000000 */
[----:B------:R0:W-:Y:S09]  /*cb90*/  STL [R1+0x4], R0 ;  /* 0x0000040001007387 */ /* 0x0001f20000100800 */
[----:B------:R-:W-:Y:S05]  /*cba0*/  @P1 BRA `(.L_x_28) ;  /* 0x0000011c00641947 */ /* 0x000fea0003800000 */
[----:B------:R-:W0:Y:S01]  /*cbb0*/  LDC.64 R32, c[0x0][0x6c8] ;  /* 0x0001b200ff207b82 */ /* 0x000e220000000a00 */
[----:B------:R-:W-:Y:S01]  /*cbc0*/  FSETP.NEU.AND P2, PT, RZ, UR22, PT ;  /* 0x00000016ff007c0b */ /* 0x000fe2000bf4d000 */
[----:B------:R-:W-:Y:S01]  /*cbd0*/  IMAD.WIDE R24, R24, 0x100, RZ ;  /* 0x0000010018187825 */ /* 0x000fe200078e02ff */
[----:B------:R-:W-:Y:S01]  /*cbe0*/  SHF.L.U32 R3, R4, 0x1, RZ ;  /* 0x0000000104037819 */ /* 0x000fe200000006ff */
[----:B------:R-:W-:Y:S01]  /*cbf0*/  BSSY B0, `(.L_x_28) ;  /* 0x00011d4000007945 */ /* 0x000fe20003800000 */
[----:B------:R-:W-:Y:S02]  /*cc00*/  ISETP.GT.AND P3, PT, R51, RZ, PT ;  /* 0x000000ff3300720c */ /* 0x000fe40003f64270 */
[----:B------:R-:W-:Y:S02]  /*cc10*/  LOP3.LUT R3, R24, 0x6, R3, 0xf8, !PT ;  /* 0x0000000618037812 */ /* 0x000fe400078ef803 */
[----:B------:R-:W-:Y:S01]  /*cc20*/  ISETP.GT.AND P1, PT, R50, RZ, P3 ;  /* 0x000000ff3200720c */ /* 0x000fe20001f24270 */
[----:B0-----:R-:W-:-:S02]  /*cc30*/  IMAD R0, R25, R32, RZ ;  /* 0x0000002019007224 */ /* 0x001fc400078e02ff */
[----:B------:R-:W-:-:S04]  /*cc40*/  IMAD.WIDE.U32 R36, R3, R32, R36 ;  /* 0x0000002003247225 */ /* 0x000fc800078e0024 */
[----:B------:R-:W-:-:S04]  /*cc50*/  IMAD R0, R3, R33, R0 ;  /* 0x0000002103007224 */ /* 0x000fc800078e0200 */
[----:B------:R-:W-:Y:S01]  /*cc60*/  IMAD.IADD R4, R37, 0x1, R0 ;  /* 0x0000000125047824 */ /* 0x000fe200078e0200 */
[----:B------:R-:W-:Y:S06]  /*cc70*/  @!P2 BRA `(.L_x_29) ;  /* 0x000000d00060a947 */ /* 0x000fec0003800000 */
[----:B------:R-:W0:Y:S01]  /*cc80*/  LDC.64 R30, c[0x0][0x6b0] ;  /* 0x0001ac00ff1e7b82 */ /* 0x000e220000000a00 */
[----:B------:R-:W-:Y:S01]  /*cc90*/  ULDC.64 UR10, c[0x0][0x6b8] ;  /* 0x0001ae00000a7ab9 */ /* 0x000fe20000000a00 */
[----:B------:R-:W-:Y:S01]  /*cca0*/  ULDC.64 UR18, c[0x0][0x6c0] ;  /* 0x0001b00000127ab9 */ /* 0x000fe20000000a00 */
[----:B------:R-:W-:Y:S01]  /*ccb0*/  MOV R2, UR10 ;  /* 0x0000000a00027c02 */ /* 0x000fe20008000f00 */
[----:B------:R-:W-:-:S03]  /*ccc0*/  UIMAD UR6, UR8, UR10, URZ ;  /* 0x0000000a080672a4 */ /* 0x000fc6000f8e023f */
[----:B------:R-:W-:Y:S01]  /*ccd0*/  ULDC.64 UR8, c[0x0][0x6a8] ;  /* 0x0001aa0000087ab9 */ /* 0x000fe20000000a00 */
[----:B------:R-:W-:Y:S02]  /*cce0*/  UIMAD UR6, UR14, UR11, UR6 ;  /* 0x0000000b0e0672a4 */ /* 0x000fe4000f8e0206 */
[----:B------:R-:W-:Y:S01]  /*ccf0*/  IMAD.WIDE.U32 R28, R2, UR14, R34 ;  /* 0x0000000e021c7c25 */ /* 0x000fe2000f8e0022 */
[----:B------:R-:W2:Y:S02]  /*cd00*/  LDC.64 R46, c[0x0][0x6b0] ;  /* 0x0001ac00ff2e7b82 */ /* 0x000ea40000000a00 */
[----:B------:R-:W-:Y:S01]  /*cd10*/  MOV R26, R28 ;  /* 0x0000001c001a7202 */ /* 0x000fe20000000f00 */
[----:B------:R-:W-:Y:S02]  /*cd20*/  VIADD R27, R29, UR6 ;  /* 0x000000061d1b7c36 */ /* 0x000fe40008000000 */
[-C--:B0-----:R-:W-:Y:S02]  /*cd30*/  IMAD R0, R25, R30.reuse, RZ ;  /* 0x0000001e19007224 */ /* 0x081fe400078e02ff */
[----:B------:R-:W-:-:S04]  /*cd40*/  IMAD.WIDE.U32 R24, R3, R30, R26 ;  /* 0x0000001e03187225 */ /* 0x000fc800078e001a */
[----:B------:R-:W-:Y:S01]  /*cd50*/  IMAD R0, R3, R31, R0 ;  /* 0x0000001f03007224 */ /* 0x000fe200078e0200 */
[----:B------:R-:W-:-:S03]  /*cd60*/  LEA R38, P2, R24, UR8, 0x2 ;  /* 0x0000000818267c11 */ /* 0x000fc6000f8410ff */
[----:B------:R-:W-:-:S05]  /*cd70*/  IMAD.IADD R25, R25, 0x1, R0 ;  /* 0x0000000119197824 */ /* 0x000fca00078e0200 */
[----:B------:R-:W-:-:S05]  /*cd80*/  LEA.HI.X R39, R24, UR9, R25, 0x2, P2 ;  /* 0x0000000918277c11 */ /* 0x000fca00090f1419 */
[----:B------:R-:W3:Y:S01]  /*cd90*/  @P1 LDG.E.LTC128B R44, desc[UR16][R38.64] ;  /* 0x00000010262c1981 */ /* 0x000ee2000c1e1920 */
[----:B------:R-:W-:-:S04]  /*cda0*/  LEA R24, P2, R36, UR18, 0x2 ;  /* 0x0000001224187c11 */ /* 0x000fc8000f8410ff */
[----:B------:R-:W-:Y:S01]  /*cdb0*/  LEA.HI.X R25, R36, UR19, R4, 0x2, P2 ;  /* 0x0000001324197c11 */ /* 0x000fe200090f1404 */
[----:B--2---:R-:W-:Y:S01]  /*cdc0*/  IMAD.WIDE.U32 R36, R3, R30, R46 ;  /* 0x0000001e03247225 */ /* 0x004fe200078e002e */
[----:B------:R-:W-:-:S04]  /*cdd0*/  ISETP.GT.AND P2, PT, R50, 0x1, P3 ;  /* 0x000000013200780c */ /* 0x000fc80001f44270 */
[----:B------:R-:W-:Y:S01]  /*cde0*/  IADD3 R45, R0, R37, RZ ;  /* 0x00000025002d7210 */ /* 0x000fe20007ffe0ff */
[----:B---3--:R-:W-:-:S04]  /*cdf0*/  FMUL R38, R44, UR22 ;  /* 0x000000162c267c20 */ /* 0x008fc80008400000 */
[----:B------:R-:W-:Y:S01]  /*ce00*/  FFMA R38, R5, UR21, R38 ;  /* 0x0000001505267c23 */ /* 0x000fe20008000026 */
[----:B------:R-:W-:-:S04]  /*ce10*/  IADD3 R5, P5, R28, R36, RZ ;  /* 0x000000241c057210 */ /* 0x000fc80007fbe0ff */
[----:B------:R0:W-:Y:S01]  /*ce20*/  @P1 STG.E desc[UR16][R24.64], R38 ;  /* 0x0000002618001986 */ /* 0x0001e2000c101910 */
[----:B------:R-:W-:Y:S01]  /*ce30*/  IMAD.X R39, R45, 0x1, R27, P5 ;  /* 0x000000012d277824 */ /* 0x000fe200028e061b */
[----:B------:R-:W-:-:S04]  /*ce40*/  LEA R4, P5, R5, UR8, 0x2 ;  /* 0x0000000805047c11 */ /* 0x000fc8000f8a10ff */
[----:B------:R-:W-:-:S05]  /*ce50*/  LEA.HI.X R5, R5, UR9, R39, 0x2, P5 ;  /* 0x0000000905057c11 */ /* 0x000fca000a8f1427 */
[----:B------:R2:W0:Y:S01]  /*ce60*/  @P2 LDG.E.LTC128B R44, desc[UR16][R4.64] ;  /* 0x00000010042c2981 */ /* 0x000422000c1e1920 */
[----:B------:R-:W-:Y:S01]  /*ce70*/  BSSY B1, `(.L_x_30) ;  /* 0x0000017000017945 */ /* 0x000fe20003800000 */
[C---:B--2---:R-:W-:Y:S02]  /*ce80*/  LEA R4, P1, R32.reuse, R24, 0x2 ;  /* 0x0000001820047211 */ /* 0x044fe400078210ff */
[----:B------:R-:W-:-:S04]  /*ce90*/  SHF.L.U64.HI R5, R32, 0x2, R33 ;  /* 0x0000000220057819 */ /* 0x000fc80000010221 */
[----:B------:R-:W-:Y:S01]  /*cea0*/  IADD3.X R5, R5, R25, RZ, P1, !PT ;  /* 0x0000001905057210 */ /* 0x000fe20000ffe4ff */
[----:B0-----:R-:W-:-:S04]  /*ceb0*/  FMUL R38, R44, UR22 ;  /* 0x000000162c267c20 */ /* 0x001fc80008400000 */
[----:B------:R-:W-:-:S05]  /*cec0*/  FFMA R38, R6, UR21, R38 ;  /* 0x0000001506267c23 */ /* 0x000fca0008000026 */
[----:B------:R0:W-:Y:S02]  /*ced0*/  @P2 STG.E desc[UR16][R4.64], R38 ;  /* 0x0000002604002986 */ /* 0x0001e4000c101910 */
[----:B0-----:R-:W-:-:S04]  /*cee0*/  IMAD.WIDE.U32 R38, R3, R30, R34 ;  /* 0x0000001e03267225 */ /* 0x001fc800078e0022 */
[----:B------:R-:W-:Y:S02]  /*cef0*/  IMAD.IADD R39, R0, 0x1, R39 ;  /* 0x0000000100277824 */ /* 0x000fe400078e0227 */
[----:B------:R-:W-:-:S05]  /*cf00*/  IMAD.WIDE.U32 R38, R2, UR14, R38 ;  /* 0x0000000e02267c25 */ /* 0x000fca000f8e0026 */
[----:B------:R-:W-:Y:S02]  /*cf10*/  IADD3 R6, R39, UR6, RZ ;  /* 0x0000000627067c10 */ /* 0x000fe4000fffe0ff */
[----:B------:R-:W-:-:S04]  /*cf20*/  LEA R40, P1, R38, UR8, 0x2 ;  /* 0x0000000826287c11 */ /* 0x000fc8000f8210ff */
[----:B------:R-:W-:Y:S02]  /*cf30*/  LEA.HI.X R41, R38, UR9, R6, 0x2, P1 ;  /* 0x0000000926297c11 */ /* 0x000fe400088f1406 */
[----:B------:R-:W-:-:S05]  /*cf40*/  IADD3 R42, P1, R34, R36, RZ ;  /* 0x00000024222a7210 */ /* 0x000fca0007f3e0ff */
[----:B------:R-:W-:Y:S01]  /*cf50*/  IMAD.X R43, R35, 0x1, R45, P1 ;  /* 0x00000001232b7824 */ /* 0x000fe200008e062d */
[----:B------:R-:W-:Y:S01]  /*cf60*/  ISETP.GT.AND P1, PT, R51, 0x8, PT ;  /* 0x000000083300780c */ /* 0x000fe20003f24270 */
[----:B------:R-:W-:-:S03]  /*cf70*/  IMAD.WIDE.U32 R42, R2, UR14, R42 ;  /* 0x0000000e022a7c25 */ /* 0x000fc6000f8e002a */
[----:B------:R-:W-:Y:S02]  /*cf80*/  ISETP.GT.AND P6, PT, R50, RZ, P1 ;  /* 0x000000ff3200720c */ /* 0x000fe40000fc4270 */
[----:B------:R-:W-:Y:S02]  /*cf90*/  IADD3 R6, R43, UR6, RZ ;  /* 0x000000062b067c10 */ /* 0x000fe4000fffe0ff */
[----:B------:R-:W-:-:S04]  /*cfa0*/  LEA R38, P2, R42, UR8, 0x2 ;  /* 0x000000082a267c11 */ /* 0x000fc8000f8410ff */
[----:B------:R-:W-:-:S05]  /*cfb0*/  LEA.HI.X R39, R42, UR9, R6, 0x2, P2 ;  /* 0x000000092a277c11 */ /* 0x000fca00090f1406 */
[----:B------:R-:W-:Y:S05]  /*cfc0*/  @!P6 BRA `(.L_x_31) ;  /* 0x000000000004e947 */ /* 0x000fea0003800000 */
[----:B------:R0:W5:Y:S02]  /*cfd0*/  LDG.E.LTC128B R44, desc[UR16][R40.64+0x20] ;  /* 0x00002010282c7981 */ /* 0x000164000c1e1920 */
.L_x_31:
[----:B------:R-:W-:Y:S05]  /*cfe0*/  BSYNC B1 ;  /* 0x0000000000017941 */ /* 0x000fea0003800000 */
.L_x_30:
[----:B-----5:R-:W-:Y:S01]  /*cff0*/  FMUL R37, R44, UR22 ;  /* 0x000000162c257c20 */ /* 0x020fe20008400000 */
[----:B------:R-:W-:Y:S01]  /*d000*/  ISETP.GT.AND P5, PT, R50, 0x1, P1 ;  /* 0x000000013200780c */ /* 0x000fe20000fa4270 */
[----:B------:R-:W-:Y:S01]  /*d010*/  BSSY B1, `(.L_x_32) ;  /* 0x0000007000017945 */ /* 0x000fe20003800000 */
[----:B------:R-:W-:Y:S02]  /*d020*/  IMAD.MOV.U32 R6, RZ, RZ, R36 ;  /* 0x000000ffff067224 */ /* 0x000fe400078e0024 */
[----:B------:R-:W-:Y:S01]  /*d030*/  FFMA R37, R7, UR21, R37 ;  /* 0x0000001507257c23 */ /* 0x000fe20008000025 */
[----:B------:R-:W-:-:S04]  /*d040*/  MOV R7, R45 ;  /* 0x0000002d00077202 */ /* 0x000fc80000000f00 */
[----:B------:R2:W-:Y:S04]  /*d050*/  @P6 STG.E desc[UR16][R24.64+0x20], R37 ;  /* 0x0000202518006986 */ /* 0x0005e8000c101910 */
[----:B------:R-:W-:Y:S05]  /*d060*/  @!P5 BRA `(.L_x_33) ;  /* 0x000000000004d947 */ /* 0x000fea0003800000 */
[----:B------:R3:W5:Y:S02]  /*d070*/  LDG.E.LTC128B R44, desc[UR16][R38.64+0x20] ;  /* 0x00002010262c7981 */ /* 0x000764000c1e1920 */
.L_x_33:
[----:B------:R-:W-:Y:S05]  /*d080*/  BSYNC B1 ;  /* 0x0000000000017941 */ /* 0x000fea0003800000 */
.L_x_32:
[----:B------:R-:W-:-:S04]  /*d090*/  IMAD.WIDE.U32 R6, R30, 0x7, R6 ;  /* 0x000000071e067825 */ /* 0x000fc800078e0006 */
[----:B-----5:R-:W-:Y:S01]  /*d0a0*/  FMUL R36, R44, UR22 ;  /* 0x000000162c247c20 */ /* 0x020fe20008400000 */
[----:B------:R-:W-:Y:S01]  /*d0b0*/  ISETP.GT.AND P2, PT, R50, 0x8, P3 ;  /* 0x000000083200780c */ /* 0x000fe20001f44270 */
[----:B------:R-:W-:Y:S01]  /*d0c0*/  IMAD R52, R31, 0x7, RZ ;  /* 0x000000071f347824 */ /* 0x000fe200078e02ff */
[----:B--2---:R-:W-:Y:S01]  /*d0d0*/  IADD3 R37, P6, R28, R6, RZ ;  /* 0x000000061c257210 */ /* 0x004fe20007fde0ff */
[----:B------:R-:W-:Y:S01]  /*d0e0*/  FFMA R8, R8, UR21, R36 ;  /* 0x0000001508087c23 */ /* 0x000fe20008000024 */
[----:B------:R-:W-:Y:S02]  /*d0f0*/  IMAD.MOV.U32 R54, RZ, RZ, R44 ;  /* 0x000000ffff367224 */ /* 0x000fe400078e002c */
[----:B------:R-:W-:Y:S02]  /*d100*/  IMAD.IADD R7, R7, 0x1, R52 ;  /* 0x0000000107077824 */ /* 0x000fe400078e0234 */
[----:B------:R2:W-:Y:S03]  /*d110*/  @P5 STG.E desc[UR16][R4.64+0x20], R8 ;  /* 0x0000200804005986 */ /* 0x0005e6000c101910 */
[----:B------:R-:W-:-:S02]  /*d120*/  IADD3.X R42, R7, R27, RZ, P6, !PT ;  /* 0x0000001b072a7210 */ /* 0x000fc400037fe4ff */
[----:B------:R-:W-:-:S04]  /*d130*/  LEA R36, P6, R37, UR8, 0x2 ;  /* 0x0000000825247c11 */ /* 0x000fc8000f8c10ff */
[----:B------:R-:W-:-:S05]  /*d140*/  LEA.HI.X R37, R37, UR9, R42, 0x2, P6 ;  /* 0x0000000925257c11 */ /* 0x000fca000b0f142a */
[----:B------:R4:W3:Y:S01]  /*d150*/  @P2 LDG.E.LTC128B R54, desc[UR16][R36.64] ;  /* 0x0000001024362981 */ /* 0x0008e2000c1e1920 */
[----:B------:R-:W-:Y:S01]  /*d160*/  IADD3 R6, P5, R6, R30, RZ ;  /* 0x0000001e06067210 */ /* 0x000fe20007fbe0ff */
[----:B------:R-:W-:-:S03]  /*d170*/  IMAD.WIDE.U32 R42, R32, 0x1c, R4 ;  /* 0x0000001c202a7825 */ /* 0x000fc600078e0004 */
[----:B------:R-:W-:Y:S01]  /*d180*/  IADD3.X R7, R7, R31, RZ, P5, !PT ;  /* 0x0000001f07077210 */ /* 0x000fe20002ffe4ff */
[----:B------:R-:W-:Y:S01]  /*d190*/  IMAD R53, R33, 0x1c, RZ ;  /* 0x0000001c21357824 */ /* 0x000fe200078e02ff */
[----:B--2---:R-:W-:-:S05]  /*d1a0*/  IADD3 R8, P5, R6, R28, RZ ;  /* 0x0000001c06087210 */ /* 0x004fca0007fbe0ff */
[----:B----4-:R-:W-:Y:S01]  /*d1b0*/  IMAD.X R37, R7, 0x1, R27, P5 ;  /* 0x0000000107257824 */ /* 0x010fe200028e061b */
[----:B------:R-:W-:-:S04]  /*d1c0*/  LEA R36, P5, R8, UR8, 0x2 ;  /* 0x0000000808247c11 */ /* 0x000fc8000f8a10ff */
[----:B------:R-:W-:Y:S01]  /*d1d0*/  LEA.HI.X R37, R8, UR9, R37, 0x2, P5 ;  /* 0x0000000908257c11 */ /* 0x000fe2000a8f1425 */
[----:B------:R-:W-:Y:S01]  /*d1e0*/  IMAD.MOV.U32 R8, RZ, RZ, R42 ;  /* 0x000000ffff087224 */ /* 0x000fe200078e002a */
[----:B------:R-:W-:Y:S01]  /*d1f0*/  ISETP.GT.AND P5, PT, R50, 0x9, P3 ;  /* 0x000000093200780c */ /* 0x000fe20001fa4270 */
[----:B---3--:R-:W-:-:S04]  /*d200*/  FMUL R44, R54, UR22 ;  /* 0x00000016362c7c20 */ /* 0x008fc80008400000 */
[----:B------:R-:W-:Y:S01]  /*d210*/  FFMA R44, R9, UR21, R44 ;  /* 0x00000015092c7c23 */ /* 0x000fe2000800002c */
[----:B------:R-:W-:-:S05]  /*d220*/  IADD3 R9, R43, R53, RZ ;  /* 0x000000352b097210 */ /* 0x000fca0007ffe0ff */
[----:B------:R2:W-:Y:S04]  /*d230*/  @P2 STG.E desc[UR16][R8.64], R44 ;  /* 0x0000002c08002986 */ /* 0x0005e8000c101910 */
[----:B------:R-:W3:Y:S01]  /*d240*/  @P5 LDG.E.LTC128B R54, desc[UR16][R36.64] ;  /* 0x0000001024365981 */ /* 0x000ee2000c1e1920 */
[----:B------:R-:W-:Y:S01]  /*d250*/  IMAD.WIDE.U32 R42, R30, 0x7, R46 ;  /* 0x000000071e2a7825 */ /* 0x000fe200078e002e */
[C---:B------:R-:W-:Y:S01]  /*d260*/  SHF.L.U32 R55, R32.reuse, 0x5, RZ ;  /* 0x0000000520377819 */ /* 0x040fe200000006ff */
[----:B------:R-:W-:Y:S01]  /*d270*/  BSSY B1, `(.L_x_34) ;  /* 0x0000013000017945 */ /* 0x000fe20003800000 */
[----:B------:R-:W-:Y:S02]  /*d280*/  SHF.L.U64.HI R33, R32, 0x5, R33 ;  /* 0x0000000520217819 */ /* 0x000fe40000010221 */
[----:B------:R-:W-:Y:S01]  /*d290*/  IADD3 R45, R52, R43, RZ ;  /* 0x0000002b342d7210 */ /* 0x000fe20007ffe0ff */
[----:B--2---:R-:W-:-:S04]  /*d2a0*/  IMAD.MOV.U32 R44, RZ, RZ, R42 ;  /* 0x000000ffff2c7224 */ /* 0x004fc800078e002a */
[----:B------:R-:W-:-:S04]  /*d2b0*/  IMAD.WIDE.U32 R46, R3, R30, R44 ;  /* 0x0000001e032e7225 */ /* 0x000fc800078e002c */
[----:B---3--:R-:W-:-:S04]  /*d2c0*/  FMUL R36, R54, UR22 ;  /* 0x0000001636247c20 */ /* 0x008fc80008400000 */
[----:B------:R-:W-:Y:S01]  /*d2d0*/  FFMA R10, R10, UR21, R36 ;  /* 0x000000150a0a7c23 */ /* 0x000fe20008000024 */
[----:B------:R-:W-:-:S05]  /*d2e0*/  IADD3 R36, P2, R55, R4, RZ ;  /* 0x0000000437247210 */ /* 0x000fca0007f5e0ff */
[----:B------:R-:W-:Y:S01]  /*d2f0*/  IMAD.X R37, R33, 0x1, R5, P2 ;  /* 0x0000000121257824 */ /* 0x000fe200010e0605 */
[----:B------:R-:W-:-:S04]  /*d300*/  IADD3 R48, P2, R34, R46, RZ ;  /* 0x0000002e22307210 */ /* 0x000fc80007f5e0ff */
[----:B------:R-:W-:Y:S01]  /*d310*/  IADD3.X R49, R35, R0, R47, P2, !PT ;  /* 0x0000000023317210 */ /* 0x000fe200017fe42f */
[----:B------:R2:W-:Y:S02]  /*d320*/  @P5 STG.E desc[UR16][R36.64], R10 ;  /* 0x0000000a24005986 */ /* 0x0005e4000c101910 */
[----:B------:R-:W-:-:S03]  /*d330*/  IMAD.WIDE.U32 R48, R2, UR14, R48 ;  /* 0x0000000e02307c25 */ /* 0x000fc6000f8e0030 */
[----:B------:R-:W-:Y:S02]  /*d340*/  LEA R46, P2, R48, UR8, 0x2 ;  /* 0x00000008302e7c11 */ /* 0x000fe4000f8410ff */
[----:B--2---:R-:W-:-:S04]  /*d350*/  IADD3 R10, R49, UR6, RZ ;  /* 0x00000006310a7c10 */ /* 0x004fc8000fffe0ff */
[----:B------:R-:W-:Y:S02]  /*d360*/  LEA.HI.X R47, R48, UR9, R10, 0x2, P2 ;  /* 0x00000009302f7c11 */ /* 0x000fe400090f140a */
[----:B------:R-:W-:-:S13]  /*d370*/  ISETP.GT.AND P2, PT, R50, 0x8, P1 ;  /* 0x000000083200780c */ /* 0x000fda0000f44270 */
[----:B------:R-:W-:Y:S05]  /*d380*/  @!P2 BRA `(.L_x_35) ;  /* 0x000000000004a947 */ /* 0x000fea0003800000 */
[----:B------:R2:W5:Y:S02]  /*d390*/  LDG.E.LTC128B R54, desc[UR16][R46.64+0x20] ;  /* 0x000020102e367981 */ /* 0x000564000c1e1920 */
.L_x_35:
[----:B------:R-:W-:Y:S05]  /*d3a0*/  BSYNC B1 ;  /* 0x0000000000017941 */ /* 0x000fea0003800000 */
.L_x_34:
[----:B-----5:R-:W-:Y:S01]  /*d3b0*/  FMUL R10, R54, UR22 ;  /* 0x00000016360a7c20 */ /* 0x020fe20008400000 */
[----:B------:R-:W-:Y:S01]  /*d3c0*/  ISETP.GT.AND P5, PT, R50, 0x9, P1 ;  /* 0x000000093200780c */ /* 0x000fe20000fa4270 */
[----:B------:R-:W-:Y:S01]  /*d3d0*/  BSSY B1, `(.L_x_36) ;  /* 0x000000f000017945 */ /* 0x000fe20003800000 */
[----:B------:R-:W-:-:S04]  /*d3e0*/  IMAD.WIDE.U32 R6, R30, 0x7, R6 ;  /* 0x000000071e067825 */ /* 0x000fc800078e0006 */
[----:B------:R-:W-:-:S05]  /*d3f0*/  FFMA R10, R11, UR21, R10 ;  /* 0x000000150b0a7c23 */ /* 0x000fca000800000a */
[----:B------:R3:W-:Y:S01]  /*d400*/  @P2 STG.E desc[UR16][R8.64+0x20], R10 ;  /* 0x0000200a08002986 */ /* 0x0007e2000c101910 */
[----:B------:R-:W-:-:S05]  /*d410*/  IADD3 R42, P2, R42, R30, RZ ;  /* 0x0000001e2a2a7210 */ /* 0x000fca0007f5e0ff */
[----:B------:R-:W-:Y:S02]  /*d420*/  IMAD.X R43, R45, 0x1, R31, P2 ;  /* 0x000000012d2b7824 */ /* 0x000fe400010e061f */
[----:B---3--:R-:W-:-:S03]  /*d430*/  IMAD.WIDE.U32 R8, R3, R30, R42 ;  /* 0x0000001e03087225 */ /* 0x008fc600078e002a */
[----:B------:R-:W-:-:S04]  /*d440*/  IADD3 R10, P2, R34, R8, RZ ;  /* 0x00000008220a7210 */ /* 0x000fc80007f5e0ff */
[----:B------:R-:W-:-:S03]  /*d450*/  IADD3.X R11, R35, R0, R9, P2, !PT ;  /* 0x00000000230b7210 */ /* 0x000fc600017fe409 */
[----:B------:R-:W-:-:S05]  /*d460*/  IMAD.WIDE.U32 R10, R2, UR14, R10 ;  /* 0x0000000e020a7c25 */ /* 0x000fca000f8e000a */
[----:B------:R-:W-:Y:S02]  /*d470*/  IADD3 R9, R11, UR6, RZ ;  /* 0x000000060b097c10 */ /* 0x000fe4000fffe0ff */
[----:B------:R-:W-:-:S04]  /*d480*/  LEA R8, P2, R10, UR8, 0x2 ;  /* 0x000000080a087c11 */ /* 0x000fc8000f8410ff */
[----:B------:R-:W-:Y:S01]  /*d490*/  LEA.HI.X R9, R10, UR9, R9, 0x2, P2 ;  /* 0x000000090a097c11 */ /* 0x000fe200090f1409 */
[----:B------:R-:W-:Y:S08]  /*d4a0*/  @!P5 BRA `(.L_x_37) ;  /* 0x000000000004d947 */ /* 0x000ff00003800000 */
[----:B------:R3:W5:Y:S02]  /*d4b0*/  LDG.E.LTC128B R54, desc[UR16][R8.64+0x20] ;  /* 0x0000201008367981 */ /* 0x000764000c1e1920 */
.L_x_37:
[----:B------:R-:W-:Y:S05]  /*d4c0*/  BSYNC B1 ;  /* 0x0000000000017941 */ /* 0x000fea0003800000 */
.L_x_36:
[----:B------:R-:W-:Y:S02]  /*d4d0*/  IMAD.IADD R7, R52, 0x1, R7 ;  /* 0x0000000134077824 */ /* 0x000fe400078e0207 */
[----:B-----5:R-:W-:Y:S01]  /*d4e0*/  FMUL R10, R54, UR22 ;  /* 0x00000016360a7c20 */ /* 0x020fe20008400000 */
[----:B------:R-:W-:Y:S02]  /*d4f0*/  IADD3 R11, P6, R28, R6, RZ ;  /* 0x000000061c0b7210 */ /* 0x000fe40007fde0ff */
[----:B------:R-:W-:Y:S01]  /*d500*/  ISETP.GT.AND P2, PT, R50, 0x10, P3 ;  /* 0x000000103200780c */ /* 0x000fe20001f44270 */
[----:B------:R-:W-:Y:S01]  /*d510*/  FFMA R12, R12, UR21, R10 ;  /* 0x000000150c0c7c23 */ /* 0x000fe2000800000a */
[----:B------:R-:W-:Y:S02]  /*d520*/  IADD3.X R48, R7, R27, RZ, P6, !PT ;  /* 0x0000001b07307210 */ /* 0x000fe400037fe4ff */
[C---:B------:R-:W-:Y:S02]  /*d530*/  LEA R10, P6, R11.reuse, UR8, 0x2 ;  /* 0x000000080b0a7c11 */ /* 0x040fe4000f8c10ff */
[----:B------:R4:W-:Y:S02]  /*d540*/  @P5 STG.E desc[UR16][R36.64+0x20], R12 ;  /* 0x0000200c24005986 */ /* 0x0009e4000c101910 */
[----:B------:R-:W-:-:S05]  /*d550*/  LEA.HI.X R11, R11, UR9, R48, 0x2, P6 ;  /* 0x000000090b0b7c11 */ /* 0x000fca000b0f1430 */
[----:B------:R0:W4:Y:S01]  /*d560*/  @P2 LDG.E.LTC128B R54, desc[UR16][R10.64] ;  /* 0x000000100a362981 */ /* 0x000122000c1e1920 */
[----:B------:R-:W-:Y:S01]  /*d570*/  IADD3 R6, P5, R6, R30, RZ ;  /* 0x0000001e06067210 */ /* 0x000fe20007fbe0ff */
[----:B------:R-:W-:Y:S03]  /*d580*/  BSSY B1, `(.L_x_38) ;  /* 0x000000e000017945 */ /* 0x000fe60003800000 */
[----:B------:R-:W-:Y:S01]  /*d590*/  IADD3.X R7, R7, R31, RZ, P5, !PT ;  /* 0x0000001f07077210 */ /* 0x000fe20002ffe4ff */
[----:B0-----:R-:W-:-:S04]  /*d5a0*/  IMAD.WIDE.U32 R10, R32, 0x1c, R36 ;  /* 0x0000001c200a7825 */ /* 0x001fc800078e0024 */
[----:B------:R-:W-:Y:S02]  /*d5b0*/  IMAD.IADD R11, R53, 0x1, R11 ;  /* 0x00000001350b7824 */ /* 0x000fe400078e020b */
[----:B----4-:R-:W-:-:S04]  /*d5c0*/  FMUL R12, R54, UR22 ;  /* 0x00000016360c7c20 */ /* 0x010fc80008400000 */
[----:B------:R-:W-:-:S05]  /*d5d0*/  FFMA R13, R13, UR21, R12 ;  /* 0x000000150d0d7c23 */ /* 0x000fca000800000c */
[----:B------:R0:W-:Y:S01]  /*d5e0*/  @P2 STG.E desc[UR16][R10.64], R13 ;  /* 0x0000000d0a002986 */ /* 0x0001e2000c101910 */
[----:B------:R-:W-:Y:S02]  /*d5f0*/  ISETP.GT.AND P2, PT, R50, 0x11, P3 ;  /* 0x000000113200780c */ /* 0x000fe40001f44270 */
[----:B0-----:R-:W-:-:S05]  /*d600*/  IADD3 R13, P5, R6, R28, RZ ;  /* 0x0000001c060d7210 */ /* 0x001fca0007fbe0ff */
[----:B------:R-:W-:Y:S01]  /*d610*/  IMAD.X R48, R7, 0x1, R27, P5 ;  /* 0x0000000107307824 */ /* 0x000fe200028e061b */
[----:B------:R-:W-:-:S04]  /*d620*/  LEA R12, P5, R13, UR8, 0x2 ;  /* 0x000000080d0c7c11 */ /* 0x000fc8000f8a10ff */
[----:B------:R-:W-:Y:S01]  /*d630*/  LEA.HI.X R13, R13, UR9, R48, 0x2, P5 ;  /* 0x000000090d0d7c11 */ /* 0x000fe2000a8f1430 */
[----:B------:R-:W-:Y:S08]  /*d640*/  @!P2 BRA `(.L_x_39) ;  /* 0x000000000004a947 */ /* 0x000ff00003800000 */
[----:B------:R0:W5:Y:S02]  /*d650*/  LDG.E.LTC128B R54, desc[UR16][R12.64] ;  /* 0x000000100c367981 */ /* 0x000164000c1e1920 */
.L_x_39:
[----:B------:R-:W-:Y:S05]  /*d660*/  BSYNC B1 ;  /* 0x0000000000017941 */ /* 0x000fea0003800000 */
.L_x_38:
[----:B0----5:R-:W-:Y:S01]  /*d670*/  FMUL R13, R54, UR22 ;  /* 0x00000016360d7c20 */ /* 0x021fe20008400000 */
[----:B------:R-:W-:Y:S01]  /*d680*/  IADD3 R12, P5, R36, R55, RZ ;  /* 0x00000037240c7210 */ /* 0x000fe20007fbe0ff */
[----:B------:R-:W-:Y:S01]  /*d690*/  IMAD.WIDE.U32 R44, R30, 0x7, R44 ;  /* 0x000000071e2c7825 */ /* 0x000fe200078e002c */
[----:B------:R-:W-:Y:S03]  /*d6a0*/  BSSY B1, `(.L_x_40) ;  /* 0x0000010000017945 */ /* 0x000fe60003800000 */
[----:B------:R-:W-:Y:S01]  /*d6b0*/  FFMA R14, R14, UR21, R13 ;  /* 0x000000150e0e7c23 */ /* 0x000fe2000800000d */
[----:B------:R-:W-:-:S05]  /*d6c0*/  IADD3.X R13, R37, R33, RZ, P5, !PT ;  /* 0x00000021250d7210 */ /* 0x000fca0002ffe4ff */
[----:B------:R0:W-:Y:S01]  /*d6d0*/  @P2 STG.E desc[UR16][R12.64], R14 ;  /* 0x0000000e0c002986 */ /* 0x0001e2000c101910 */
[----:B------:R-:W-:-:S04]  /*d6e0*/  IADD3 R36, P2, R44, R30, RZ ;  /* 0x0000001e2c247210 */ /* 0x000fc80007f5e0ff */
[----:B------:R-:W-:-:S03]  /*d6f0*/  IADD3.X R37, R31, R52, R45, P2, !PT ;  /* 0x000000341f257210 */ /* 0x000fc600017fe42d */
[----:B------:R-:W-:-:S03]  /*d700*/  IMAD.WIDE.U32 R44, R3, R30, R36 ;  /* 0x0000001e032c7225 */ /* 0x000fc600078e0024 */
[----:B------:R-:W-:-:S04]  /*d710*/  IADD3 R48, P2, R34, R44, RZ ;  /* 0x0000002c22307210 */ /* 0x000fc80007f5e0ff */
[----:B------:R-:W-:-:S03]  /*d720*/  IADD3.X R49, R35, R0, R45, P2, !PT ;  /* 0x0000000023317210 */ /* 0x000fc600017fe42d */
[----:B------:R-:W-:-:S04]  /*d730*/  IMAD.WIDE.U32 R48, R2, UR14, R48 ;  /* 0x0000000e02307c25 */ /* 0x000fc8000f8e0030 */
[----:B0-----:R-:W-:Y:S01]  /*d740*/  VIADD R14, R49, UR6 ;  /* 0x00000006310e7c36 */ /* 0x001fe20008000000 */
[----:B------:R-:W-:-:S04]  /*d750*/  LEA R44, P2, R48, UR8, 0x2 ;  /* 0x00000008302c7c11 */ /* 0x000fc8000f8410ff */
[----:B------:R-:W-:Y:S02]  /*d760*/  LEA.HI.X R45, R48, UR9, R14, 0x2, P2 ;  /* 0x00000009302d7c11 */ /* 0x000fe400090f140e */
[----:B------:R-:W-:-:S13]  /*d770*/  ISETP.GT.AND P2, PT, R50, 0x10, P1 ;  /* 0x000000103200780c */ /* 0x000fda0000f44270 */
[----:B------:R-:W-:Y:S05]  /*d780*/  @!P2 BRA `(.L_x_41) ;  /* 0x000000000004a947 */ /* 0x000fea0003800000 */
[----:B------:R0:W5:Y:S02]  /*d790*/  LDG.E.LTC128B R54, desc[UR16][R44.64+0x20] ;  /* 0x000020102c367981 */ /* 0x000164000c1e1920 */
.L_x_41:
[----:B------:R-:W-:Y:S05]  /*d7a0*/  BSYNC B1 ;  /* 0x0000000000017941 */ /* 0x000fea0003800000 */
.L_x_40:
[----:B-----5:R-:W-:Y:S01]  /*d7b0*/  FMUL R14, R54, UR22 ;  /* 0x00000016360e7c20 */ /* 0x020fe20008400000 */
[----:B------:R-:W-:Y:S01]  /*d7c0*/  IMAD.WIDE.U32 R42, R30, 0x7, R42 ;  /* 0x000000071e2a7825 */ /* 0x000fe200078e002a */
[----:B------:R-:W-:Y:S01]  /*d7d0*/  ISETP.GT.AND P5, PT, R50, 0x11, P1 ;  /* 0x000000113200780c */ /* 0x000fe20000fa4270 */
[----:B------:R-:W-:Y:S02]  /*d7e0*/  BSSY B1, `(.L_x_42) ;  /* 0x000000f000017945 */ /* 0x000fe40003800000 */
[----:B------:R-:W-:Y:S01]  /*d7f0*/  FFMA R14, R15, UR21, R14 ;  /* 0x000000150f0e7c23 */ /* 0x000fe2000800000e */
[----:B------:R-:W-:-:S04]  /*d800*/  IMAD.WIDE.U32 R6, R30, 0x7, R6 ;  /* 0x000000071e067825 */ /* 0x000fc800078e0006 */
[----:B------:R4:W-:Y:S02]  /*d810*/  @P2 STG.E desc[UR16][R10.64+0x20], R14 ;  /* 0x0000200e0a002986 */ /* 0x0009e4000c101910 */
[----:B----4-:R-:W-:-:S04]  /*d820*/  IADD3 R10, P2, R42, R30, RZ ;  /* 0x0000001e2a0a7210 */ /* 0x010fc80007f5e0ff */
[----:B------:R-:W-:-:S03]  /*d830*/  IADD3.X R11, R31, R52, R43, P2, !PT ;  /* 0x000000341f0b7210 */ /* 0x000fc600017fe42b */
[----:B------:R-:W-:-:S03]  /*d840*/  IMAD.WIDE.U32 R14, R3, R30, R10 ;  /* 0x0000001e030e7225 */ /* 0x000fc600078e000a */
        /* <DEDUP_REMOVED lines=8> */
.L_x_43:
[----:B------:R-:W-:Y:S05]  /*d8d0*/  BSYNC B1 ;  /* 0x0000000000017941 */ /* 0x000fea0003800000 */
.L_x_42:
        /* <DEDUP_REMOVED lines=9> */
[----:B------:R1:W2:Y:S01]  /*d970*/  @P2 LDG.E.LTC128B R54, desc[UR16][R42.64] ;  /* 0x000000102a362981 */ /* 0x0002a2000c1e1920 */
[----:B------:R-:W-:Y:S01]  /*d980*/  IADD3 R6, P5, R6, R30, RZ ;  /* 0x0000001e06067210 */ /* 0x000fe20007fbe0ff */
[----:B------:R-:W-:Y:S04]  /*d990*/  BSSY B1, `(.L_x_44) ;  /* 0x000000f000017945 */ /* 0x000fe80003800000 */
[----:B------:R-:W-:Y:S02]  /*d9a0*/  IMAD.X R7, R7, 0x1, R31, P5 ;  /* 0x0000000107077824 */ /* 0x000fe400028e061f */
[----:B-1----:R-:W-:-:S03]  /*d9b0*/  IMAD.WIDE.U32 R42, R32, 0x1c, R12 ;  /* 0x0000001c202a7825 */ /* 0x002fc600078e000c */
[----:B0-----:R-:W-:Y:S01]  /*d9c0*/  MOV R16, R42 ;  /* 0x0000002a00107202 */ /* 0x001fe20000000f00 */
[----:B--2---:R-:W-:-:S04]  /*d9d0*/  FMUL R48, R54, UR22 ;  /* 0x0000001636307c20 */ /* 0x004fc80008400000 */
[----:B------:R-:W-:Y:S01]  /*d9e0*/  FFMA R48, R17, UR21, R48 ;  /* 0x0000001511307c23 */ /* 0x000fe20008000030 */
[----:B------:R-:W-:Y:S01]  /*d9f0*/  IMAD.IADD R17, R53, 0x1, R43 ;  /* 0x0000000135117824 */ /* 0x000fe200078e022b */
[----:B------:R-:W-:-:S04]  /*da00*/  IADD3 R43, P5, R6, R28, RZ ;  /* 0x0000001c062b7210 */ /* 0x000fc80007fbe0ff */
[----:B------:R0:W-:Y:S01]  /*da10*/  @P2 STG.E desc[UR16][R16.64], R48 ;  /* 0x0000003010002986 */ /* 0x0001e2000c101910 */
[----:B------:R-:W-:Y:S02]  /*da20*/  ISETP.GT.AND P2, PT, R50, 0x19, P3 ;  /* 0x000000193200780c */ /* 0x000fe40001f44270 */
[----:B0-----:R-:W-:Y:S02]  /*da30*/  IADD3.X R48, R7, R27, RZ, P5, !PT ;  /* 0x0000001b07307210 */ /* 0x001fe40002ffe4ff */
[----:B------:R-:W-:-:S04]  /*da40*/  LEA R42, P5, R43, UR8, 0x2 ;  /* 0x000000082b2a7c11 */ /* 0x000fc8000f8a10ff */
[----:B------:R-:W-:-:S05]  /*da50*/  LEA.HI.X R43, R43, UR9, R48, 0x2, P5 ;  /* 0x000000092b2b7c11 */ /* 0x000fca000a8f1430 */
[----:B------:R-:W-:Y:S05]  /*da60*/  @!P2 BRA `(.L_x_45) ;  /* 0x000000000004a947 */ /* 0x000fea0003800000 */
[----:B------:R0:W5:Y:S02]  /*da70*/  LDG.E.LTC128B R54, desc[UR16][R42.64] ;  /* 0x000000102a367981 */ /* 0x000164000c1e1920 */
.L_x_45:
[----:B------:R-:W-:Y:S05]  /*da80*/  BSYNC B1 ;  /* 0x0000000000017941 */ /* 0x000fea0003800000 */
.L_x_44:
[----:B------:R-:W-:Y:S01]  /*da90*/  IADD3 R12, P5, R12, R55, RZ ;  /* 0x000000370c0c7210 */ /* 0x000fe20007fbe0ff */
[----:B0----5:R-:W-:Y:S01]  /*daa0*/  FMUL R42, R54, UR22 ;  /* 0x00000016362a7c20 */ /* 0x021fe20008400000 */
[----:B------:R-:W-:Y:S01]  /*dab0*/  IMAD.WIDE.U32 R36, R30, 0x7, R36 ;  /* 0x000000071e247825 */ /* 0x000fe200078e0024 */
[----:B------:R-:W-:Y:S03]  /*dac0*/  BSSY B1, `(.L_x_46) ;  /* 0x0000010000017945 */ /* 0x000fe60003800000 */
[----:B------:R-:W-:Y:S01]  /*dad0*/  FFMA R42, R18, UR21, R42 ;  /* 0x00000015122a7c23 */ /* 0x000fe2000800002a */
[----:B------:R-:W-:-:S05]  /*dae0*/  IMAD.X R13, R13, 0x1, R33, P5 ;  /* 0x000000010d0d7824 */ /* 0x000fca00028e0621 */
[----:B------:R0:W-:Y:S01]  /*daf0*/  @P2 STG.E desc[UR16][R12.64], R42 ;  /* 0x0000002a0c002986 */ /* 0x0001e2000c101910 */
[----:B------:R-:W-:-:S04]  /*db00*/  IADD3 R36, P2, R36, R30, RZ ;  /* 0x0000001e24247210 */ /* 0x000fc80007f5e0ff */
[----:B------:R-:W-:-:S03]  /*db10*/  IADD3.X R37, R31, R52, R37, P2, !PT ;  /* 0x000000341f257210 */ /* 0x000fc600017fe425 */
[----:B0-----:R-:W-:-:S03]  /*db20*/  IMAD.WIDE.U32 R42, R3, R30, R36 ;  /* 0x0000001e032a7225 */ /* 0x001fc600078e0024 */
[----:B------:R-:W-:-:S04]  /*db30*/  IADD3 R48, P2, R34, R42, RZ ;  /* 0x0000002a22307210 */ /* 0x000fc80007f5e0ff */
[----:B------:R-:W-:-:S03]  /*db40*/  IADD3.X R49, R35, R0, R43, P2, !PT ;  /* 0x0000000023317210 */ /* 0x000fc600017fe42b */
[----:B------:R-:W-:-:S05]  /*db50*/  IMAD.WIDE.U32 R48, R2, UR14, R48 ;  /* 0x0000000e02307c25 */ /* 0x000fca000f8e0030 */
[----:B------:R-:W-:Y:S02]  /*db60*/  IADD3 R18, R49, UR6, RZ ;  /* 0x0000000631127c10 */ /* 0x000fe4000fffe0ff */
[----:B------:R-:W-:-:S04]  /*db70*/  LEA R42, P2, R48, UR8, 0x2 ;  /* 0x00000008302a7c11 */ /* 0x000fc8000f8410ff */
[----:B------:R-:W-:Y:S02]  /*db80*/  LEA.HI.X R43, R48, UR9, R18, 0x2, P2 ;  /* 0x00000009302b7c11 */ /* 0x000fe400090f1412 */
[----:B------:R-:W-:-:S13]  /*db90*/  ISETP.GT.AND P2, PT, R50, 0x18, P1 ;  /* 0x000000183200780c */ /* 0x000fda0000f44270 */
[----:B------:R-:W-:Y:S05]  /*dba0*/  @!P2 BRA `(.L_x_47) ;  /* 0x000000000004a947 */ /* 0x000fea0003800000 */
[----:B------:R0:W5:Y:S02]  /*dbb0*/  LDG.E.LTC128B R54, desc[UR16][R42.64+0x20] ;  /* 0x000020102a367981 */ /* 0x000164000c1e1920 */
.L_x_47:
[----:B------:R-:W-:Y:S05]  /*dbc0*/  BSYNC B1 ;  /* 0x0000000000017941 */ /* 0x000fea0003800000 */
.L_x_46:
[----:B-----5:R-:W-:Y:S01]  /*dbd0*/  FMUL R18, R54, UR22 ;  /* 0x0000001636127c20 */ /* 0x020fe20008400000 */
[----:B------:R-:W-:Y:S01]  /*dbe0*/  IMAD.WIDE.U32 R10, R30, 0x7, R10 ;  /* 0x000000071e0a7825 */ /* 0x000fe200078e000a */
[----:B------:R-:W-:Y:S01]  /*dbf0*/  ISETP.GT.AND P5, PT, R50, 0x19, P1 ;  /* 0x000000193200780c */ /* 0x000fe20000fa4270 */
[----:B------:R-:W-:Y:S02]  /*dc00*/  BSSY B1, `(.L_x_48) ;  /* 0x000000f000017945 */ /* 0x000fe40003800000 */
[----:B------:R-:W-:Y:S01]  /*dc10*/  FFMA R18, R19, UR21, R18 ;  /* 0x0000001513127c23 */ /* 0x000fe20008000012 */
[----:B------:R-:W-:-:S04]  /*dc20*/  IMAD.WIDE.U32 R6, R30, 0x7, R6 ;  /* 0x000000071e067825 */ /* 0x000fc800078e0006 */
[----:B------:R1:W-:Y:S01]  /*dc30*/  @P2 STG.E desc[UR16][R16.64+0x20], R18 ;  /* 0x0000201210002986 */ /* 0x0003e2000c101910 */
[----:B------:R-:W-:-:S04]  /*dc40*/  IADD3 R10, P2, R10, R30, RZ ;  /* 0x0000001e0a0a7210 */ /* 0x000fc80007f5e0ff */
[----:B------:R-:W-:-:S03]  /*dc50*/  IADD3.X R11, R31, R52, R11, P2, !PT ;  /* 0x000000341f0b7210 */ /* 0x000fc600017fe40b */
[----:B-1----:R-:W-:-:S03]  /*dc60*/  IMAD.WIDE.U32 R16, R3, R30, R10 ;  /* 0x0000001e03107225 */ /* 0x002fc600078e000a */
[----:B------:R-:W-:-:S04]  /*dc70*/  IADD3 R18, P2, R34, R16, RZ ;  /* 0x0000001022127210 */ /* 0x000fc80007f5e0ff */
[----:B------:R-:W-:-:S03]  /*dc80*/  IADD3.X R19, R35, R0, R17, P2, !PT ;  /* 0x0000000023137210 */ /* 0x000fc600017fe411 */
[----:B------:R-:W-:-:S04]  /*dc90*/  IMAD.WIDE.U32 R18, R2, UR14, R18 ;  /* 0x0000000e02127c25 */ /* 0x000fc8000f8e0012 */
[----:B------:R-:W-:Y:S01]  /*dca0*/  VIADD R17, R19, UR6 ;  /* 0x0000000613117c36 */ /* 0x000fe20008000000 */
[----:B------:R-:W-:-:S04]  /*dcb0*/  LEA R16, P2, R18, UR8, 0x2 ;  /* 0x0000000812107c11 */ /* 0x000fc8000f8410ff */
[----:B------:R-:W-:Y:S01]  /*dcc0*/  LEA.HI.X R17, R18, UR9, R17, 0x2, P2 ;  /* 0x0000000912117c11 */ /* 0x000fe200090f1411 */
[----:B------:R-:W-:Y:S08]  /*dcd0*/  @!P5 BRA `(.L_x_49) ;  /* 0x000000000004d947 */ /* 0x000ff00003800000 */
[----:B------:R1:W5:Y:S02]  /*dce0*/  LDG.E.LTC128B R54, desc[UR16][R16.64+0x20] ;  /* 0x0000201010367981 */ /* 0x000364000c1e1920 */
.L_x_49:
[----:B------:R-:W-:Y:S05]  /*dcf0*/  BSYNC B1 ;  /* 0x0000000000017941 */ /* 0x000fea0003800000 */
.L_x_48:
[----:B------:R-:W-:Y:S01]  /*dd00*/  IADD3 R7, R52, R7, RZ ;  /* 0x0000000734077210 */ /* 0x000fe20007ffe0ff */
[----:B-----5:R-:W-:Y:S01]  /*dd10*/  FMUL R18, R54, UR22 ;  /* 0x0000001636127c20 */ /* 0x020fe20008400000 */
[----:B------:R-:W-:Y:S02]  /*dd20*/  IADD3 R19, P6, R28, R6, RZ ;  /* 0x000000061c137210 */ /* 0x000fe40007fde0ff */
[----:B------:R-:W-:Y:S01]  /*dd30*/  ISETP.GT.AND P2, PT, R50, 0x20, P3 ;  /* 0x000000203200780c */ /* 0x000fe20001f44270 */
[----:B------:R-:W-:Y:S02]  /*dd40*/  FFMA R20, R20, UR21, R18 ;  /* 0x0000001514147c23 */ /* 0x000fe40008000012 */
[----:B------:R-:W-:Y:S01]  /*dd50*/  IMAD.X R48, R7, 0x1, R27, P6 ;  /* 0x0000000107307824 */ /* 0x000fe200030e061b */
[C---:B------:R-:W-:Y:S02]  /*dd60*/  LEA R18, P6, R19.reuse, UR8, 0x2 ;  /* 0x0000000813127c11 */ /* 0x040fe4000f8c10ff */
[----:B------:R2:W-:Y:S02]  /*dd70*/  @P5 STG.E desc[UR16][R12.64+0x20], R20 ;  /* 0x000020140c005986 */ /* 0x0005e4000c101910 */
[----:B------:R-:W-:-:S05]  /*dd80*/  LEA.HI.X R19, R19, UR9, R48, 0x2, P6 ;  /* 0x0000000913137c11 */ /* 0x000fca000b0f1430 */
[----:B------:R0:W2:Y:S01]  /*dd90*/  @P2 LDG.E.LTC128B R54, desc[UR16][R18.64] ;  /* 0x0000001012362981 */ /* 0x0000a2000c1e1920 */
[----:B------:R-:W-:Y:S01]  /*dda0*/  IADD3 R6, P5, R6, R30, RZ ;  /* 0x0000001e06067210 */ /* 0x000fe20007fbe0ff */
[----:B------:R-:W-:Y:S04]  /*ddb0*/  BSSY B1, `(.L_x_50) ;  /* 0x000000e000017945 */ /* 0x000fe80003800000 */
[----:B------:R-:W-:Y:S02]  /*ddc0*/  IMAD.X R7, R7, 0x1, R31, P5 ;  /* 0x0000000107077824 */ /* 0x000fe400028e061f */
[----:B0-----:R-:W-:-:S05]  /*ddd0*/  IMAD.WIDE.U32 R18, R32, 0x1c, R12 ;  /* 0x0000001c20127825 */ /* 0x001fca00078e000c */
[----:B------:R-:W-:Y:S01]  /*dde0*/  IADD3 R19, R53, R19, RZ ;  /* 0x0000001335137210 */ /* 0x000fe20007ffe0ff */
[----:B--2---:R-:W-:-:S04]  /*ddf0*/  FMUL R20, R54, UR22 ;  /* 0x0000001636147c20 */ /* 0x004fc80008400000 */
[----:B------:R-:W-:-:S05]  /*de00*/  FFMA R21, R21, UR21, R20 ;  /* 0x0000001515157c23 */ /* 0x000fca0008000014 */
[----:B------:R0:W-:Y:S01]  /*de10*/  @P2 STG.E desc[UR16][R18.64], R21 ;  /* 0x0000001512002986 */ /* 0x0001e2000c101910 */
[----:B------:R-:W-:Y:S02]  /*de20*/  ISETP.GT.AND P2, PT, R50, 0x21, P3 ;  /* 0x000000213200780c */ /* 0x000fe40001f44270 */
[----:B0-----:R-:W-:-:S04]  /*de30*/  IADD3 R21, P5, R6, R28, RZ ;  /* 0x0000001c06157210 */ /* 0x001fc80007fbe0ff */
[----:B------:R-:W-:Y:S02]  /*de40*/  IADD3.X R48, R7, R27, RZ, P5, !PT ;  /* 0x0000001b07307210 */ /* 0x000fe40002ffe4ff */
[----:B------:R-:W-:-:S04]  /*de50*/  LEA R20, P5, R21, UR8, 0x2 ;  /* 0x0000000815147c11 */ /* 0x000fc8000f8a10ff */
[----:B------:R-:W-:Y:S01]  /*de60*/  LEA.HI.X R21, R21, UR9, R48, 0x2, P5 ;  /* 0x0000000915157c11 */ /* 0x000fe2000a8f1430 */
[----:B------:R-:W-:Y:S08]  /*de70*/  @!P2 BRA `(.L_x_51) ;  /* 0x000000000004a947 */ /* 0x000ff00003800000 */
[----:B------:R0:W5:Y:S02]  /*de80*/  LDG.E.LTC128B R54, desc[UR16][R20.64] ;  /* 0x0000001014367981 */ /* 0x000164000c1e1920 */
.L_x_51:
[----:B------:R-:W-:Y:S05]  /*de90*/  BSYNC B1 ;  /* 0x0000000000017941 */ /* 0x000fea0003800000 */
.L_x_50:
[----:B------:R-:W-:Y:S01]  /*dea0*/  IADD3 R12, P5, R12, R55, RZ ;  /* 0x000000370c0c7210 */ /* 0x000fe20007fbe0ff */
[----:B0----5:R-:W-:Y:S01]  /*deb0*/  FMUL R20, R54, UR22 ;  /* 0x0000001636147c20 */ /* 0x021fe20008400000 */
[----:B------:R-:W-:Y:S01]  /*dec0*/  IMAD.WIDE.U32 R36, R30, 0x7, R36 ;  /* 0x000000071e247825 */ /* 0x000fe200078e0024 */
[----:B------:R-:W-:Y:S03]  /*ded0*/  BSSY B1, `(.L_x_52) ;  /* 0x0000010000017945 */ /* 0x000fe60003800000 */
[----:B------:R-:W-:Y:S01]  /*dee0*/  FFMA R20, R22, UR21, R20 ;  /* 0x0000001516147c23 */ /* 0x000fe20008000014 */
[----:B------:R-:W-:-:S05]  /*def0*/  IMAD.X R13, R13, 0x1, R33, P5 ;  /* 0x000000010d0d7824 */ /* 0x000fca00028e0621 */
[----:B------:R0:W-:Y:S02]  /*df00*/  @P2 STG.E desc[UR16][R12.64], R20 ;  /* 0x000000140c002986 */ /* 0x0001e4000c101910 */
[----:B0-----:R-:W-:-:S04]  /*df10*/  IADD3 R20, P2, R36, R30, RZ ;  /* 0x0000001e24147210 */ /* 0x001fc80007f5e0ff */
[----:B------:R-:W-:-:S03]  /*df20*/  IADD3.X R21, R31, R52, R37, P2, !PT ;  /* 0x000000341f157210 */ /* 0x000fc600017fe425 */
[----:B------:R-:W-:-:S03]  /*df30*/  IMAD.WIDE.U32 R36, R3, R30, R20 ;  /* 0x0000001e03247225 */ /* 0x000fc600078e0014 */
        /* <DEDUP_REMOVED lines=9> */
.L_x_53:
[----:B------:R-:W-:Y:S05]  /*dfd0*/  BSYNC B1 ;  /* 0x0000000000017941 */ /* 0x000fea0003800000 */
.L_x_52:
        /* <DEDUP_REMOVED lines=9> */
[----:B--2---:R-:W-:-:S03]  /*e070*/  IMAD.WIDE.U32 R18, R3, R30, R10 ;  /* 0x0000001e03127225 */ /* 0x004fc600078e000a */
        /* <DEDUP_REMOVED lines=8> */
.L_x_55:
[----:B------:R-:W-:Y:S05]  /*e100*/  BSYNC B1 ;  /* 0x0000000000017941 */ /* 0x000fea0003800000 */
.L_x_54:
[----:B------:R-:W-:Y:S01]  /*e110*/  IADD3 R7, R52, R7, RZ ;  /* 0x0000000734077210 */ /* 0x000fe20007ffe0ff */
[----:B-----5:R-:W-:Y:S01]  /*e120*/  FMUL R22, R54, UR22 ;  /* 0x0000001636167c20 */ /* 0x020fe20008400000 */
[----:B------:R-:W-:Y:S02]  /*e130*/  IADD3 R23, P6, R28, R6, RZ ;  /* 0x000000061c177210 */ /* 0x000fe40007fde0ff */
[----:B------:R-:W-:Y:S01]  /*e140*/  ISETP.GT.AND P2, PT, R50, 0x28, P3 ;  /* 0x000000283200780c */ /* 0x000fe20001f44270 */
[----:B------:R-:W-:Y:S01]  /*e150*/  FFMA R152, R152, UR21, R22 ;  /* 0x0000001598987c23 */ /* 0x000fe20008000016 */
[----:B------:R-:W-:Y:S01]  /*e160*/  MOV R56, R54 ;  /* 0x0000003600387202 */ /* 0x000fe20000000f00 */
[----:B------:R-:W-:Y:S01]  /*e170*/  IMAD.X R48, R7, 0x1, R27, P6 ;  /* 0x0000000107307824 */ /* 0x000fe200030e061b */
[C---:B------:R-:W-:Y:S02]  /*e180*/  LEA R22, P6, R23.reuse, UR8, 0x2 ;  /* 0x0000000817167c11 */ /* 0x040fe4000f8c10ff */
[----:B------:R0:W-:Y:S02]  /*e190*/  @P5 STG.E desc[UR16][R12.64+0x20], R152 ;  /* 0x000020980c005986 */ /* 0x0001e4000c101910 */
[----:B------:R-:W-:-:S05]  /*e1a0*/  LEA.HI.X R23, R23, UR9, R48, 0x2, P6 ;  /* 0x0000000917177c11 */ /* 0x000fca000b0f1430 */
[----:B------:R1:W3:Y:S01]  /*e1b0*/  @P2 LDG.E.LTC128B R56, desc[UR16][R22.64] ;  /* 0x0000001016382981 */ /* 0x0002e2000c1e1920 */
[----:B------:R-:W-:Y:S01]  /*e1c0*/  IADD3 R6, P5, R6, R30, RZ ;  /* 0x0000001e06067210 */ /* 0x000fe20007fbe0ff */
[----:B------:R-:W-:Y:S03]  /*e1d0*/  BSSY B1, `(.L_x_56) ;  /* 0x000000e000017945 */ /* 0x000fe60003800000 */
[----:B------:R-:W-:Y:S02]  /*e1e0*/  IADD3.X R7, R7, R31, RZ, P5, !PT ;  /* 0x0000001f07077210 */ /* 0x000fe40002ffe4ff */
[----:B------:R-:W-:Y:S01]  /*e1f0*/  IADD3 R49, P5, R6, R28, RZ ;  /* 0x0000001c06317210 */ /* 0x000fe20007fbe0ff */
[----:B-1----:R-:W-:-:S04]  /*e200*/  IMAD.WIDE.U32 R22, R32, 0x1c, R12 ;  /* 0x0000001c20167825 */ /* 0x002fc800078e000c */
[----:B------:R-:W-:Y:S02]  /*e210*/  IMAD.IADD R23, R53, 0x1, R23 ;  /* 0x0000000135177824 */ /* 0x000fe400078e0217 */
[----:B------:R-:W-:Y:S02]  /*e220*/  IMAD.X R54, R7, 0x1, R27, P5 ;  /* 0x0000000107367824 */ /* 0x000fe400028e061b */
[----:B---3--:R-:W-:-:S04]  /*e230*/  FMUL R48, R56, UR22 ;  /* 0x0000001638307c20 */ /* 0x008fc80008400000 */
[----:B------:R-:W-:Y:S01]  /*e240*/  FFMA R153, R153, UR21, R48 ;  /* 0x0000001599997c23 */ /* 0x000fe20008000030 */
[----:B------:R-:W-:-:S04]  /*e250*/  LEA R48, P5, R49, UR8, 0x2 ;  /* 0x0000000831307c11 */ /* 0x000fc8000f8a10ff */
[----:B------:R0:W-:Y:S01]  /*e260*/  @P2 STG.E desc[UR16][R22.64], R153 ;  /* 0x0000009916002986 */ /* 0x0001e2000c101910 */
[----:B------:R-:W-:Y:S02]  /*e270*/  ISETP.GT.AND P2, PT, R50, 0x29, P3 ;  /* 0x000000293200780c */ /* 0x000fe40001f44270 */
[----:B------:R-:W-:-:S11]  /*e280*/  LEA.HI.X R49, R49, UR9, R54, 0x2, P5 ;  /* 0x0000000931317c11 */ /* 0x000fd6000a8f1436 */
[----:B0-----:R-:W-:Y:S05]  /*e290*/  @!P2 BRA `(.L_x_57) ;  /* 0x000000000004a947 */ /* 0x001fea0003800000 */
[----:B------:R0:W5:Y:S02]  /*e2a0*/  LDG.E.LTC128B R56, desc[UR16][R48.64] ;  /* 0x0000001030387981 */ /* 0x000164000c1e1920 */
.L_x_57:
[----:B------:R-:W-:Y:S05]  /*e2b0*/  BSYNC B1 ;  /* 0x0000000000017941 */ /* 0x000fea0003800000 */
.L_x_56:
[----:B------:R-:W-:Y:S01]  /*e2c0*/  IADD3 R12, P5, R12, R55, RZ ;  /* 0x000000370c0c7210 */ /* 0x000fe20007fbe0ff */
[----:B0----5:R-:W-:Y:S01]  /*e2d0*/  FMUL R48, R56, UR22 ;  /* 0x0000001638307c20 */ /* 0x021fe20008400000 */
[----:B------:R-:W-:Y:S01]  /*e2e0*/  IMAD.WIDE.U32 R20, R30, 0x7, R20 ;  /* 0x000000071e147825 */ /* 0x000fe200078e0014 */
[----:B------:R-:W-:Y:S01]  /*e2f0*/  BSSY B1, `(.L_x_58) ;  /* 0x0000010000017945 */ /* 0x000fe20003800000 */
[----:B------:R-:W-:Y:S02]  /*e300*/  IADD3.X R13, R13, R33, RZ, P5, !PT ;  /* 0x000000210d0d7210 */ /* 0x000fe40002ffe4ff */
[----:B------:R-:W-:-:S05]  /*e310*/  FFMA R48, R154, UR21, R48 ;  /* 0x000000159a307c23 */ /* 0x000fca0008000030 */
[----:B------:R0:W-:Y:S01]  /*e320*/  @P2 STG.E desc[UR16][R12.64], R48 ;  /* 0x000000300c002986 */ /* 0x0001e2000c101910 */
[----:B------:R-:W-:-:S04]  /*e330*/  IADD3 R20, P2, R20, R30, RZ ;  /* 0x0000001e14147210 */ /* 0x000fc80007f5e0ff */
[----:B------:R-:W-:-:S03]  /*e340*/  IADD3.X R21, R31, R52, R21, P2, !PT ;  /* 0x000000341f157210 */ /* 0x000fc600017fe415 */
[----:B0-----:R-:W-:-:S03]  /*e350*/  IMAD.WIDE.U32 R48, R3, R30, R20 ;  /* 0x0000001e03307225 */ /* 0x001fc600078e0014 */
[----:B------:R-:W-:-:S04]  /*e360*/  IADD3 R54, P2, R34, R48, RZ ;  /* 0x0000003022367210 */ /* 0x000fc80007f5e0ff */
[----:B------:R-:W-:-:S03]  /*e370*/  IADD3.X R55, R35, R0, R49, P2, !PT ;  /* 0x0000000023377210 */ /* 0x000fc600017fe431 */
[----:B------:R-:W-:-:S04]  /*e380*/  IMAD.WIDE.U32 R54, R2, UR14, R54 ;  /* 0x0000000e02367c25 */ /* 0x000fc8000f8e0036 */
[----:B------:R-:W-:Y:S01]  /*e390*/  VIADD R49, R55, UR6 ;  /* 0x0000000637317c36 */ /* 0x000fe20008000000 */
[----:B------:R-:W-:-:S04]  /*e3a0*/  LEA R48, P2, R54, UR8, 0x2 ;  /* 0x0000000836307c11 */ /* 0x000fc8000f8410ff */
[----:B------:R-:W-:Y:S02]  /*e3b0*/  LEA.HI.X R49, R54, UR9, R49, 0x2, P2 ;  /* 0x0000000936317c11 */ /* 0x000fe400090f1431 */
[----:B------:R-:W-:-:S13]  /*e3c0*/  ISETP.GT.AND P2, PT, R50, 0x28, P1 ;  /* 0x000000283200780c */ /* 0x000fda0000f44270 */
[----:B------:R-:W-:Y:S05]  /*e3d0*/  @!P2 BRA `(.L_x_59) ;  /* 0x000000000004a947 */ /* 0x000fea0003800000 */
[----:B------:R0:W5:Y:S02]  /*e3e0*/  LDG.E.LTC128B R56, desc[UR16][R48.64+0x20] ;  /* 0x0000201030387981 */ /* 0x000164000c1e1920 */
.L_x_59:
[----:B------:R-:W-:Y:S05]  /*e3f0*/  BSYNC B1 ;  /* 0x0000000000017941 */ /* 0x000fea0003800000 */
.L_x_58:
        /* <DEDUP_REMOVED lines=18> */
.L_x_61:
[----:B------:R-:W-:Y:S05]  /*e520*/  BSYNC B1 ;  /* 0x0000000000017941 */ /* 0x000fea0003800000 */
.L_x_60:
[----:B------:R-:W-:Y:S02]  /*e530*/  IMAD.IADD R7, R52, 0x1, R7 ;  /* 0x0000000134077824 */ /* 0x000fe400078e0207 */
[----:B-----5:R-:W-:Y:S01]  /*e540*/  FMUL R54, R56, UR22 ;  /* 0x0000001638367c20 */ /* 0x020fe20008400000 */
[----:B------:R-:W-:Y:S01]  /*e550*/  IADD3 R55, P6, R28, R6, RZ ;  /* 0x000000061c377210 */ /* 0x000fe20007fde0ff */
[----:B------:R-:W-:Y:S01]  /*e560*/  IMAD.MOV.U32 R60, RZ, RZ, R56 ;  /* 0x000000ffff3c7224 */ /* 0x000fe200078e0038 */
        /* <DEDUP_REMOVED lines=9> */
[----:B------:R-:W-:Y:S01]  /*e600*/  IMAD.X R7, R7, 0x1, R31, P5 ;  /* 0x0000000107077824 */ /* 0x000fe200028e061f */
[----:B------:R-:W-:Y:S01]  /*e610*/  IADD3 R57, P5, R6, R28, RZ ;  /* 0x0000001c06397210 */ /* 0x000fe20007fbe0ff */
[----:B0-----:R-:W-:-:S03]  /*e620*/  IMAD.WIDE.U32 R54, R32, 0x1c, R12 ;  /* 0x0000001c20367825 */ /* 0x001fc600078e000c */
[----:B------:R-:W-:Y:S02]  /*e630*/  IADD3.X R58, R7, R27, RZ, P5, !PT ;  /* 0x0000001b073a7210 */ /* 0x000fe40002ffe4ff */
[----:B------:R-:W-:Y:S01]  /*e640*/  IADD3 R55, R53, R55, RZ ;  /* 0x0000003735377210 */ /* 0x000fe20007ffe0ff */
[----:B--2---:R-:W-:-:S04]  /*e650*/  FMUL R56, R60, UR22 ;  /* 0x000000163c387c20 */ /* 0x004fc80008400000 */
[----:B------:R-:W-:Y:S01]  /*e660*/  FFMA R157, R157, UR21, R56 ;  /* 0x000000159d9d7c23 */ /* 0x000fe20008000038 */
[----:B------:R-:W-:-:S04]  /*e670*/  LEA R56, P5, R57, UR8, 0x2 ;  /* 0x0000000839387c11 */ /* 0x000fc8000f8a10ff */
[----:B------:R3:W-:Y:S01]  /*e680*/  @P2 STG.E desc[UR16][R54.64], R157 ;  /* 0x0000009d36002986 */ /* 0x0007e2000c101910 */
[----:B------:R-:W-:Y:S02]  /*e690*/  ISETP.GT.AND P2, PT, R50, 0x31, P3 ;  /* 0x000000313200780c */ /* 0x000fe40001f44270 */
[----:B------:R-:W-:-:S11]  /*e6a0*/  LEA.HI.X R57, R57, UR9, R58, 0x2, P5 ;  /* 0x0000000939397c11 */ /* 0x000fd6000a8f143a */
[----:B---3--:R-:W-:Y:S05]  /*e6b0*/  @!P2 BRA `(.L_x_63) ;  /* 0x000000000004a947 */ /* 0x008fea0003800000 */
[----:B------:R0:W5:Y:S02]  /*e6c0*/  LDG.E.LTC128B R60, desc[UR16][R56.64] ;  /* 0x00000010383c7981 */ /* 0x000164000c1e1920 */
.L_x_63:
[----:B------:R-:W-:Y:S05]  /*e6d0*/  BSYNC B1 ;  /* 0x0000000000017941 */ /* 0x000fea0003800000 */
.L_x_62:
[----:B------:R-:W-:Y:S02]  /*e6e0*/  IMAD.SHL.U32 R157, R32, 0x20, RZ ;  /* 0x00000020209d7824 */ /* 0x000fe400078e00ff */
[----:B0----5:R-:W-:Y:S01]  /*e6f0*/  FMUL R56, R60, UR22 ;  /* 0x000000163c387c20 */ /* 0x021fe20008400000 */
[----:B------:R-:W-:Y:S01]  /*e700*/  IMAD.WIDE.U32 R20, R30, 0x7, R20 ;  /* 0x000000071e147825 */ /* 0x000fe200078e0014 */
[----:B------:R-:W-:Y:S01]  /*e710*/  BSSY B1, `(.L_x_64) ;  /* 0x0000011000017945 */ /* 0x000fe20003800000 */
[----:B------:R-:W-:Y:S02]  /*e720*/  IADD3 R12, P5, R12, R157, RZ ;  /* 0x0000009d0c0c7210 */ /* 0x000fe40007fbe0ff */
[----:B------:R-:W-:Y:S02]  /*e730*/  FFMA R56, R158, UR21, R56 ;  /* 0x000000159e387c23 */ /* 0x000fe40008000038 */
[----:B------:R-:W-:-:S05]  /*e740*/  IADD3.X R13, R13, R33, RZ, P5, !PT ;  /* 0x000000210d0d7210 */ /* 0x000fca0002ffe4ff */
        /* <DEDUP_REMOVED lines=13> */
.L_x_65:
[----:B------:R-:W-:Y:S05]  /*e820*/  BSYNC B1 ;  /* 0x0000000000017941 */ /* 0x000fea0003800000 */
.L_x_64:
        /* <DEDUP_REMOVED lines=18> */
.L_x_67:
[----:B------:R-:W-:Y:S05]  /*e950*/  BSYNC B1 ;  /* 0x0000000000017941 */ /* 0x000fea0003800000 */
.L_x_66:
        /* <DEDUP_REMOVED lines=12> */
[----:B------:R-:W-:Y:S04]  /*ea20*/  BSSY B1, `(.L_x_68) ;  /* 0x000000e000017945 */ /* 0x000fe80003800000 */
[----:B------:R-:W-:Y:S01]  /*ea30*/  IMAD.X R7, R7, 0x1, R31, P5 ;  /* 0x0000000107077824 */ /* 0x000fe200028e061f */
[----:B------:R-:W-:Y:S01]  /*ea40*/  IADD3 R61, P5, R6, R28, RZ ;  /* 0x0000001c063d7210 */ /* 0x000fe20007fbe0ff */
[----:B0-----:R-:W-:-:S03]  /*ea50*/  IMAD.WIDE.U32 R58, R32, 0x1c, R12 ;  /* 0x0000001c203a7825 */ /* 0x001fc600078e000c */
[----:B------:R-:W-:Y:S02]  /*ea60*/  IADD3.X R62, R7, R27, RZ, P5, !PT ;  /* 0x0000001b073e7210 */ /* 0x000fe40002ffe4ff */
[----:B------:R-:W-:Y:S01]  /*ea70*/  IADD3 R59, R53, R59, RZ ;  /* 0x0000003b353b7210 */ /* 0x000fe20007ffe0ff */
[----:B----4-:R-:W-:-:S04]  /*ea80*/  FMUL R60, R64, UR22 ;  /* 0x00000016403c7c20 */ /* 0x010fc80008400000 */
[----:B------:R-:W-:Y:S01]  /*ea90*/  FFMA R161, R161, UR21, R60 ;  /* 0x00000015a1a17c23 */ /* 0x000fe2000800003c */
[----:B------:R-:W-:-:S04]  /*eaa0*/  LEA R60, P5, R61, UR8, 0x2 ;  /* 0x000000083d3c7c11 */ /* 0x000fc8000f8a10ff */
[----:B------:R3:W-:Y:S01]  /*eab0*/  @P2 STG.E desc[UR16][R58.64], R161 ;  /* 0x000000a13a002986 */ /* 0x0007e2000c101910 */
[----:B------:R-:W-:Y:S02]  /*eac0*/  ISETP.GT.AND P2, PT, R50, 0x39, P3 ;  /* 0x000000393200780c */ /* 0x000fe40001f44270 */
[----:B------:R-:W-:-:S11]  /*ead0*/  LEA.HI.X R61, R61, UR9, R62, 0x2, P5 ;  /* 0x000000093d3d7c11 */ /* 0x000fd6000a8f143e */
[----:B---3--:R-:W-:Y:S05]  /*eae0*/  @!P2 BRA `(.L_x_69) ;  /* 0x000000000004a947 */ /* 0x008fea0003800000 */
[----:B------:R0:W5:Y:S02]  /*eaf0*/  LDG.E.LTC128B R64, desc[UR16][R60.64] ;  /* 0x000000103c407981 */ /* 0x000164000c1e1920 */
.L_x_69:
[----:B------:R-:W-:Y:S05]  /*eb00*/  BSYNC B1 ;  /* 0x0000000000017941 */ /* 0x000fea0003800000 */
.L_x_68:
        /* <DEDUP_REMOVED lines=19> */
.L_x_71:
[----:B------:R-:W-:Y:S05]  /*ec40*/  BSYNC B1 ;  /* 0x0000000000017941 */ /* 0x000fea0003800000 */
.L_x_70:
        /* <DEDUP_REMOVED lines=9> */
[----:B---3--:R-:W-:-:S03]  /*ece0*/  IMAD.WIDE.U32 R58, R3, R30, R10 ;  /* 0x0000001e033a7225 */ /* 0x008fc600078e000a */
        /* <DEDUP_REMOVED lines=8> */
.L_x_73:
[----:B------:R-:W-:Y:S05]  /*ed70*/  BSYNC B1 ;  /* 0x0000000000017941 */ /* 0x000fea0003800000 */
.L_x_72:
        /* <DEDUP_REMOVED lines=10> */
[----:B------:R0:W2:Y:S01]  /*ee20*/  @P2 LDG.E.LTC128B R68, desc[UR16][R62.64] ;  /* 0x000000103e442981 */ /* 0x0000a2000c1e1920 */
[----:B------:R-:W-:Y:S01]  /*ee30*/  IADD3 R6, P5, R6, R30, RZ ;  /* 0x0000001e06067210 */ /* 0x000fe20007fbe0ff */
[----:B------:R-:W-:Y:S03]  /*ee40*/  BSSY B1, `(.L_x_74) ;  /* 0x000000e000017945 */ /* 0x000fe60003800000 */
[----:B------:R-:W-:Y:S02]  /*ee50*/  IADD3.X R7, R7, R31, RZ, P5, !PT ;  /* 0x0000001f07077210 */ /* 0x000fe40002ffe4ff */
[----:B------:R-:W-:Y:S01]  /*ee60*/  IADD3 R65, P5, R6, R28, RZ ;  /* 0x0000001c06417210 */ /* 0x000fe20007fbe0ff */
[----:B0-----:R-:W-:-:S04]  /*ee70*/  IMAD.WIDE.U32 R62, R32, 0x1c, R12 ;  /* 0x0000001c203e7825 */ /* 0x001fc800078e000c */
[----:B------:R-:W-:Y:S02]  /*ee80*/  IMAD.IADD R63, R53, 0x1, R63 ;  /* 0x00000001353f7824 */ /* 0x000fe400078e023f */
[----:B------:R-:W-:Y:S02]  /*ee90*/  IMAD.X R66, R7, 0x1, R27, P5 ;  /* 0x0000000107427824 */ /* 0x000fe400028e061b */
[----:B--2---:R-:W-:-:S04]  /*eea0*/  FMUL R64, R68, UR22 ;  /* 0x0000001644407c20 */ /* 0x004fc80008400000 */
[----:B------:R-:W-:Y:S01]  /*eeb0*/  FFMA R165, R165, UR21, R64 ;  /* 0x00000015a5a57c23 */ /* 0x000fe20008000040 */
[----:B------:R-:W-:-:S04]  /*eec0*/  LEA R64, P5, R65, UR8, 0x2 ;  /* 0x0000000841407c11 */ /* 0x000fc8000f8a10ff */
[----:B------:R4:W-:Y:S01]  /*eed0*/  @P2 STG.E desc[UR16][R62.64], R165 ;  /* 0x000000a53e002986 */ /* 0x0009e2000c101910 */
[----:B------:R-:W-:Y:S02]  /*eee0*/  ISETP.GT.AND P2, PT, R50, 0x41, P3 ;  /* 0x000000413200780c */ /* 0x000fe40001f44270 */
[----:B------:R-:W-:-:S11]  /*eef0*/  LEA.HI.X R65, R65, UR9, R66, 0x2, P5 ;  /* 0x0000000941417c11 */ /* 0x000fd6000a8f1442 */
[----:B----4-:R-:W-:Y:S05]  /*ef00*/  @!P2 BRA `(.L_x_75) ;  /* 0x000000000004a947 */ /* 0x010fea0003800000 */
[----:B------:R0:W5:Y:S02]  /*ef10*/  LDG.E.LTC128B R68, desc[UR16][R64.64] ;  /* 0x0000001040447981 */ /* 0x000164000c1e1920 */
.L_x_75:
[----:B------:R-:W-:Y:S05]  /*ef20*/  BSYNC B1 ;  /* 0x0000000000017941 */ /* 0x000fea0003800000 */
.L_x_74:
        /* <DEDUP_REMOVED lines=19> */
.L_x_77:
[----:B------:R-:W-:Y:S05]  /*f060*/  BSYNC B1 ;  /* 0x0000000000017941 */ /* 0x000fea0003800000 */
.L_x_76:
        /* <DEDUP_REMOVED lines=18> */
.L_x_79:
[----:B------:R-:W-:Y:S05]  /*f190*/  BSYNC B1 ;  /* 0x0000000000017941 */ /* 0x000fea0003800000 */
.L_x_78:
        /* <DEDUP_REMOVED lines=10> */
[----:B------:R0:W3:Y:S01]  /*f240*/  @P2 LDG.E.LTC128B R72, desc[UR16][R66.64] ;  /* 0x0000001042482981 */ /* 0x0000e2000c1e1920 */
[----:B------:R-:W-:Y:S01]  /*f250*/  IADD3 R6, P5, R6, R30, RZ ;  /* 0x0000001e06067210 */ /* 0x000fe20007fbe0ff */
[----:B------:R-:W-:Y:S04]  /*f260*/  BSSY B1, `(.L_x_80) ;  /* 0x000000e000017945 */ /* 0x000fe80003800000 */
[----:B------:R-:W-:Y:S01]  /*f270*/  IMAD.X R7, R7, 0x1, R31, P5 ;  /* 0x0000000107077824 */ /* 0x000fe200028e061f */
[----:B------:R-:W-:Y:S01]  /*f280*/  IADD3 R69, P5, R6, R28, RZ ;  /* 0x0000001c06457210 */ /* 0x000fe20007fbe0ff */
[----:B0-----:R-:W-:-:S03]  /*f290*/  IMAD.WIDE.U32 R66, R32, 0x1c, R12 ;  /* 0x0000001c20427825 */ /* 0x001fc600078e000c */
[----:B------:R-:W-:Y:S02]  /*f2a0*/  IADD3.X R70, R7, R27, RZ, P5, !PT ;  /* 0x0000001b07467210 */ /* 0x000fe40002ffe4ff */
[----:B------:R-:W-:Y:S01]  /*f2b0*/  IADD3 R67, R53, R67, RZ ;  /* 0x0000004335437210 */ /* 0x000fe20007ffe0ff */
[----:B---3--:R-:W-:-:S04]  /*f2c0*/  FMUL R68, R72, UR22 ;  /* 0x0000001648447c20 */ /* 0x008fc80008400000 */
[----:B------:R-:W-:Y:S01]  /*f2d0*/  FFMA R169, R169, UR21, R68 ;  /* 0x00000015a9a97c23 */ /* 0x000fe20008000044 */
[----:B------:R-:W-:-:S04]  /*f2e0*/  LEA R68, P5, R69, UR8, 0x2 ;  /* 0x0000000845447c11 */ /* 0x000fc8000f8a10ff */
[----:B------:R4:W-:Y:S01]  /*f2f0*/  @P2 STG.E desc[UR16][R66.64], R169 ;  /* 0x000000a942002986 */ /* 0x0009e2000c101910 */
[----:B------:R-:W-:Y:S02]  /*f300*/  ISETP.GT.AND P2, PT, R50, 0x49, P3 ;  /* 0x000000493200780c */ /* 0x000fe40001f44270 */
[----:B------:R-:W-:-:S11]  /*f310*/  LEA.HI.X R69, R69, UR9, R70, 0x2, P5 ;  /* 0x0000000945457c11 */ /* 0x000fd6000a8f1446 */
[----:B----4-:R-:W-:Y:S05]  /*f320*/  @!P2 BRA `(.L_x_81) ;  /* 0x000000000004a947 */ /* 0x010fea0003800000 */
[----:B------:R0:W5:Y:S02]  /*f330*/  LDG.E.LTC128B R72, desc[UR16][R68.64] ;  /* 0x0000001044487981 */ /* 0x000164000c1e1920 */
.L_x_81:
[----:B------:R-:W-:Y:S05]  /*f340*/  BSYNC B1 ;  /* 0x0000000000017941 */ /* 0x000fea0003800000 */
.L_x_80:
        /* <DEDUP_REMOVED lines=19> */
.L_x_83:
[----:B------:R-:W-:Y:S05]  /*f480*/  BSYNC B1 ;  /* 0x0000000000017941 */ /* 0x000fea0003800000 */
.L_x_82:
        /* <DEDUP_REMOVED lines=18> */
.L_x_85:
[----:B------:R-:W-:Y:S05]  /*f5b0*/  BSYNC B1 ;  /* 0x0000000000017941 */ /* 0x000fea0003800000 */
.L_x_84:
        /* <DEDUP_REMOVED lines=26> */
.L_x_87:
[----:B------:R-:W-:Y:S05]  /*f760*/  BSYNC B1 ;  /* 0x0000000000017941 */ /* 0x000fea0003800000 */
.L_x_86:
        /* <DEDUP_REMOVED lines=19> */
.L_x_89:
[----:B------:R-:W-:Y:S05]  /*f8a0*/  BSYNC B1 ;  /* 0x0000000000017941 */ /* 0x000fea0003800000 */
.L_x_88:
        /* <DEDUP_REMOVED lines=18> */
.L_x_91:
[----:B------:R-:W-:Y:S05]  /*f9d0*/  BSYNC B1 ;  /* 0x0000000000017941 */ /* 0x000fea0003800000 */
.L_x_90:
        /* <DEDUP_REMOVED lines=26> */
.L_x_93:
[----:B------:R-:W-:Y:S05]  /*fb80*/  BSYNC B1 ;  /* 0x0000000000017941 */ /* 0x000fea0003800000 */
.L_x_92:
        /* <DEDUP_REMOVED lines=19> */
.L_x_95:
[----:B------:R-:W-:Y:S05]  /*fcc0*/  BSYNC B1 ;  /* 0x0000000000017941 */ /* 0x000fea0003800000 */
.L_x_94:
        /* <DEDUP_REMOVED lines=18> */
.L_x_97:
[----:B------:R-:W-:Y:S05]  /*fdf0*/  BSYNC B1 ;  /* 0x0000000000017941 */ /* 0x000fea0003800000 */
.L_x_96:
        /* <DEDUP_REMOVED lines=26> */
.L_x_99:
[----:B------:R-:W-:Y:S05]  /*ffa0*/  BSYNC B1 ;  /* 0x0000000000017941 */ /* 0x000fea0003800000 */
.L_x_98:
        /* <DEDUP_REMOVED lines=19> */
.L_x_101:
[----:B------:R-:W-:Y:S05]  /*100e0*/  BSYNC B1 ;  /* 0x0000000000017941 */ /* 0x000fea0003800000 */
.L_x_100:
        /* <DEDUP_REMOVED lines=18> */
.L_x_103:
[----:B------:R-:W-:Y:S05]  /*10210*/  BSYNC B1 ;  /* 0x0000000000017941 */ /* 0x000fea0003800000 */
.L_x_102:
        /* <DEDUP_REMOVED lines=26> */
.L_x_105:
[----:B------:R-:W-:Y:S05]  /*103c0*/  BSYNC B1 ;  /* 0x0000000000017941 */ /* 0x000fea0003800000 */
.L_x_104:
        /* <DEDUP_REMOVED lines=19> */
.L_x_107:
[----:B------:R-:W-:Y:S05]  /*10500*/  BSYNC B1 ;  /* 0x0000000000017941 */ /* 0x000fea0003800000 */
.L_x_106:
        /* <DEDUP_REMOVED lines=18> */
.L_x_109:
[----:B------:R-:W-:Y:S05]  /*10630*/  BSYNC B1 ;  /* 0x0000000000017941 */ /* 0x000fea0003800000 */
.L_x_108:
        /* <DEDUP_REMOVED lines=26> */
.L_x_111:
[----:B------:R-:W-:Y:S05]  /*107e0*/  BSYNC B1 ;  /* 0x0000000000017941 */ /* 0x000fea0003800000 */
.L_x_110:
        /* <DEDUP_REMOVED lines=19> */
.L_x_113:
[----:B------:R-:W-:Y:S05]  /*10920*/  BSYNC B1 ;  /* 0x0000000000017941 */ /* 0x000fea0003800000 */
.L_x_112:
        /* <DEDUP_REMOVED lines=18> */
.L_x_115:
[----:B------:R-:W-:Y:S05]  /*10a50*/  BSYNC B1 ;  /* 0x0000000000017941 */ /* 0x000fea0003800000 */
.L_x_114:
        /* <DEDUP_REMOVED lines=26> */
.L_x_117:
[----:B------:R-:W-:Y:S05]  /*10c00*/  BSYNC B1 ;  /* 0x0000000000017941 */ /* 0x000fea0003800000 */
.L_x_116:
        /* <DEDUP_REMOVED lines=19> */
.L_x_119:
[----:B------:R-:W-:Y:S05]  /*10d40*/  BSYNC B1 ;  /* 0x0000000000017941 */ /* 0x000fea0003800000 */
.L_x_118:
        /* <DEDUP_REMOVED lines=18> */
.L_x_121:
[----:B------:R-:W-:Y:S05]  /*10e70*/  BSYNC B1 ;  /* 0x0000000000017941 */ /* 0x000fea0003800000 */
.L_x_120:
        /* <DEDUP_REMOVED lines=26> */
.L_x_123:
[----:B------:R-:W-:Y:S05]  /*11020*/  BSYNC B1 ;  /* 0x0000000000017941 */ /* 0x000fea0003800000 */
.L_x_122:
        /* <DEDUP_REMOVED lines=19> */
.L_x_125:
[----:B------:R-:W-:Y:S05]  /*11160*/  BSYNC B1 ;  /* 0x0000000000017941 */ /* 0x000fea0003800000 */
.L_x_124:
        /* <DEDUP_REMOVED lines=18> */
.L_x_127:
[----:B------:R-:W-:Y:S05]  /*11290*/  BSYNC B1 ;  /* 0x0000000000017941 */ /* 0x000fea0003800000 */
.L_x_126:
        /* <DEDUP_REMOVED lines=26> */
.L_x_129:
[----:B------:R-:W-:Y:S05]  /*11440*/  BSYNC B1 ;  /* 0x0000000000017941 */ /* 0x000fea0003800000 */
.L_x_128:
        /* <DEDUP_REMOVED lines=19> */
.L_x_131:
[----:B------:R-:W-:Y:S05]  /*11580*/  BSYNC B1 ;  /* 0x0000000000017941 */ /* 0x000fea0003800000 */
.L_x_130:
        /* <DEDUP_REMOVED lines=18> */
.L_x_133:
[----:B------:R-:W-:Y:S05]  /*116b0*/  BSYNC B1 ;  /* 0x0000000000017941 */ /* 0x000fea0003800000 */
.L_x_132:
        /* <DEDUP_REMOVED lines=26> */
.L_x_135:
[----:B------:R-:W-:Y:S05]  /*11860*/  BSYNC B1 ;  /* 0x0000000000017941 */ /* 0x000fea0003800000 */
.L_x_134:
        /* <DEDUP_REMOVED lines=19> */
.L_x_137:
[----:B------:R-:W-:Y:S05]  /*119a0*/  BSYNC B1 ;  /* 0x0000000000017941 */ /* 0x000fea0003800000 */
.L_x_136:
        /* <DEDUP_REMOVED lines=18> */
.L_x_139:
[----:B------:R-:W-:Y:S05]  /*11ad0*/  BSYNC B1 ;  /* 0x0000000000017941 */ /* 0x000fea0003800000 */
.L_x_138:
        /* <DEDUP_REMOVED lines=26> */
.L_x_141:
[----:B------:R-:W-:Y:S05]  /*11c80*/  BSYNC B1 ;  /* 0x0000000000017941 */ /* 0x000fea0003800000 */
.L_x_140:
        /* <DEDUP_REMOVED lines=19> */
.L_x_143:
[----:B------:R-:W-:Y:S05]  /*11dc0*/  BSYNC B1 ;  /* 0x0000000000017941 */ /* 0x000fea0003800000 */
.L_x_142:
        /* <DEDUP_REMOVED lines=18> */
.L_x_145:
[----:B------:R-:W-:Y:S05]  /*11ef0*/  BSYNC B1 ;  /* 0x0000000000017941 */ /* 0x000fea0003800000 */
.L_x_144:
        /* <DEDUP_REMOVED lines=26> */
.L_x_147:
[----:B------:R-:W-:Y:S05]  /*120a0*/  BSYNC B1 ;  /* 0x0000000000017941 */ /* 0x000fea0003800000 */
.L_x_146:
        /* <DEDUP_REMOVED lines=19> */
.L_x_149:
[----:B------:R-:W-:Y:S05]  /*121e0*/  BSYNC B1 ;  /* 0x0000000000017941 */ /* 0x000fea0003800000 */
.L_x_148:
        /* <DEDUP_REMOVED lines=18> */
.L_x_151:
[----:B------:R-:W-:Y:S05]  /*12310*/  BSYNC B1 ;  /* 0x0000000000017941 */ /* 0x000fea0003800000 */
.L_x_150:
        /* <DEDUP_REMOVED lines=26> */
.L_x_153:
[----:B------:R-:W-:Y:S05]  /*124c0*/  BSYNC B1 ;  /* 0x0000000000017941 */ /* 0x000fea0003800000 */
.L_x_152:
        /* <DEDUP_REMOVED lines=19> */
.L_x_155:
[----:B------:R-:W-:Y:S05]  /*12600*/  BSYNC B1 ;  /* 0x0000000000017941 */ /* 0x000fea0003800000 */
.L_x_154:
        /* <DEDUP_REMOVED lines=18> */
.L_x_157:
[----:B------:R-:W-:Y:S05]  /*12730*/  BSYNC B1 ;  /* 0x0000000000017941 */ /* 0x000fea0003800000 */
.L_x_156:
        /* <DEDUP_REMOVED lines=26> */
.L_x_159:
[----:B------:R-:W-:Y:S05]  /*128e0*/  BSYNC B1 ;  /* 0x0000000000017941 */ /* 0x000fea0003800000 */
.L_x_158:
        /* <DEDUP_REMOVED lines=19> */
.L_x_161:
[----:B------:R-:W-:Y:S05]  /*12a20*/  BSYNC B1 ;  /* 0x0000000000017941 */ /* 0x000fea0003800000 */
.L_x_160:
        /* <DEDUP_REMOVED lines=18> */
.L_x_163:
[----:B------:R-:W-:Y:S05]  /*12b50*/  BSYNC B1 ;  /* 0x0000000000017941 */ /* 0x000fea0003800000 */
.L_x_162:
        /* <DEDUP_REMOVED lines=26> */
.L_x_165:
[----:B------:R-:W-:Y:S05]  /*12d00*/  BSYNC B1 ;  /* 0x0000000000017941 */ /* 0x000fea0003800000 */
.L_x_164:
        /* <DEDUP_REMOVED lines=19> */
.L_x_167:
[----:B------:R-:W-:Y:S05]  /*12e40*/  BSYNC B1 ;  /* 0x0000000000017941 */ /* 0x000fea0003800000 */
.L_x_166:
        /* <DEDUP_REMOVED lines=18> */
.L_x_169:
[----:B------:R-:W-:Y:S05]  /*12f70*/  BSYNC B1 ;  /* 0x0000000000017941 */ /* 0x000fea0003800000 */
.L_x_168:
        /* <DEDUP_REMOVED lines=26> */
.L_x_171:
[----:B------:R-:W-:Y:S05]  /*13120*/  BSYNC B1 ;  /* 0x0000000000017941 */ /* 0x000fea0003800000 */
.L_x_170:
        /* <DEDUP_REMOVED lines=19> */
.L_x_173:
[----:B------:R-:W-:Y:S05]  /*13260*/  BSYNC B1 ;  /* 0x0000000000017941 */ /* 0x000fea0003800000 */
.L_x_172:
        /* <DEDUP_REMOVED lines=18> */
.L_x_175:
[----:B------:R-:W-:Y:S05]  /*13390*/  BSYNC B1 ;  /* 0x0000000000017941 */ /* 0x000fea0003800000 */
.L_x_174:
        /* <DEDUP_REMOVED lines=26> */
.L_x_177:
[----:B------:R-:W-:Y:S05]  /*13540*/  BSYNC B1 ;  /* 0x0000000000017941 */ /* 0x000fea0003800000 */
.L_x_176:
        /* <DEDUP_REMOVED lines=19> */
.L_x_179:
[----:B------:R-:W-:Y:S05]  /*13680*/  BSYNC B1 ;  /* 0x0000000000017941 */ /* 0x000fea0003800000 */
.L_x_178:
        /* <DEDUP_REMOVED lines=18> */
.L_x_181:
[----:B------:R-:W-:Y:S05]  /*137b0*/  BSYNC B1 ;  /* 0x0000000000017941 */ /* 0x000fea0003800000 */
.L_x_180:
        /* <DEDUP_REMOVED lines=26> */
.L_x_183:
[----:B------:R-:W-:Y:S05]  /*13960*/  BSYNC B1 ;  /* 0x0000000000017941 */ /* 0x000fea0003800000 */
.L_x_182:
[----:B0-----:R-:W2:Y:S01]  /*13970*/  LDL.LU R137, [R1+0x200] ;  /* 0x0002000001897983 */ /* 0x001ea20000300800 */
[----:B------:R-:W-:Y:S01]  /*13980*/  IADD3 R12, P5, R12, R157, RZ ;  /* 0x0000009d0c0c7210 */ /* 0x000fe20007fbe0ff */
[----:B-----5:R-:W-:Y:S01]  /*13990*/  FMUL R136, R140, UR22 ;  /* 0x000000168c887c20 */ /* 0x020fe20008400000 */
[----:B------:R-:W-:Y:S01]  /*139a0*/  IMAD.WIDE.U32 R20, R30, 0x7, R20 ;  /* 0x000000071e147825 */ /* 0x000fe200078e0014 */
[----:B------:R-:W-:Y:S01]  /*139b0*/  BSSY B1, `(.L_x_184) ;  /* 0x0000010000017945 */ /* 0x000fe20003800000 */
[----:B------:R-:W-:Y:S02]  /*139c0*/  IADD3.X R13, R13, R33, RZ, P5, !PT ;  /* 0x000000210d0d7210 */ /* 0x000fe40002ffe4ff */
[----:B--2---:R-:W-:-:S05]  /*139d0*/  FFMA R136, R137, UR21, R136 ;  /* 0x0000001589887c23 */ /* 0x004fca0008000088 */
        /* <DEDUP_REMOVED lines=13> */
.L_x_185:
[----:B------:R-:W-:Y:S05]  /*13ab0*/  BSYNC B1 ;  /* 0x0000000000017941 */ /* 0x000fea0003800000 */
.L_x_184:
[----:B------:R-:W2:Y:S01]  /*13ac0*/  LDL.LU R139, [R1+0x204] ;  /* 0x00020400018b7983 */ /* 0x000ea20000300800 */
[----:B-----5:R-:W-:Y:S01]  /*13ad0*/  FMUL R138, R140, UR22 ;  /* 0x000000168c8a7c20 */ /* 0x020fe20008400000 */
[----:B------:R-:W-:Y:S01]  /*13ae0*/  IMAD.WIDE.U32 R10, R30, 0x7, R10 ;  /* 0x000000071e0a7825 */ /* 0x000fe200078e000a */
[----:B------:R-:W-:Y:S01]  /*13af0*/  ISETP.GT.AND P5, PT, R50, 0xd1, P1 ;  /* 0x000000d13200780c */ /* 0x000fe20000fa4270 */
[----:B------:R-:W-:Y:S02]  /*13b00*/  BSSY B1, `(.L_x_186) ;  /* 0x0000010000017945 */ /* 0x000fe40003800000 */
[----:B------:R-:W-:-:S04]  /*13b10*/  IMAD.WIDE.U32 R6, R30, 0x7, R6 ;  /* 0x000000071e067825 */ /* 0x000fc800078e0006 */
[----:B------:R-:W-:Y:S02]  /*13b20*/  IMAD.MOV.U32 R144, RZ, RZ, R140 ;  /* 0x000000ffff907224 */ /* 0x000fe400078e008c */
[----:B--2---:R-:W-:-:S05]  /*13b30*/  FFMA R138, R139, UR21, R138 ;  /* 0x000000158b8a7c23 */ /* 0x004fca000800008a */
        /* <DEDUP_REMOVED lines=12> */
.L_x_187:
[----:B------:R-:W-:Y:S05]  /*13c00*/  BSYNC B1 ;  /* 0x0000000000017941 */ /* 0x000fea0003800000 */
.L_x_186:
[----:B------:R-:W4:Y:S01]  /*13c10*/  LDL.LU R138, [R1+0x208] ;  /* 0x00020800018a7983 */ /* 0x000f220000300800 */
[----:B------:R-:W-:Y:S01]  /*13c20*/  IADD3 R7, R52, R7, RZ ;  /* 0x0000000734077210 */ /* 0x000fe20007ffe0ff */
[----:B-----5:R-:W-:Y:S01]  /*13c30*/  FMUL R140, R144, UR22 ;  /* 0x00000016908c7c20 */ /* 0x020fe20008400000 */
[----:B------:R-:W-:Y:S01]  /*13c40*/  IADD3 R139, P6, R28, R6, RZ ;  /* 0x000000061c8b7210 */ /* 0x000fe20007fde0ff */
[----:B------:R-:W3:Y:S01]  /*13c50*/  LDL.LU R142, [R1+0x20c] ;  /* 0x00020c00018e7983 */ /* 0x000ee20000300800 */
[----:B------:R-:W-:-:S03]  /*13c60*/  ISETP.GT.AND P2, PT, R50, 0xd8, P3 ;  /* 0x000000d83200780c */ /* 0x000fc60001f44270 */
[----:B------:R-:W-:Y:S02]  /*13c70*/  IMAD.X R141, R7, 0x1, R27, P6 ;  /* 0x00000001078d7824 */ /* 0x000fe400030e061b */
[----:B----4-:R-:W-:Y:S01]  /*13c80*/  FFMA R140, R138, UR21, R140 ;  /* 0x000000158a8c7c23 */ /* 0x010fe2000800008c */
[----:B------:R-:W-:-:S04]  /*13c90*/  LEA R138, P6, R139, UR8, 0x2 ;  /* 0x000000088b8a7c11 */ /* 0x000fc8000f8c10ff */
[----:B------:R-:W-:Y:S01]  /*13ca0*/  LEA.HI.X R139, R139, UR9, R141, 0x2, P6 ;  /* 0x000000098b8b7c11 */ /* 0x000fe2000b0f148d */
[----:B------:R4:W-:Y:S04]  /*13cb0*/  @P5 STG.E desc[UR16][R12.64+0x20], R140 ;  /* 0x0000208c0c005986 */ /* 0x0009e8000c101910 */
[----:B------:R0:W4:Y:S01]  /*13cc0*/  @P2 LDG.E.LTC128B R144, desc[UR16][R138.64] ;  /* 0x000000108a902981 */ /* 0x000122000c1e1920 */
[----:B------:R-:W-:Y:S01]  /*13cd0*/  IADD3 R6, P5, R6, R30, RZ ;  /* 0x0000001e06067210 */ /* 0x000fe20007fbe0ff */
[----:B------:R-:W-:Y:S04]  /*13ce0*/  BSSY B1, `(.L_x_188) ;  /* 0x000000e000017945 */ /* 0x000fe80003800000 */
[----:B------:R-:W-:Y:S01]  /*13cf0*/  IMAD.X R7, R7, 0x1, R31, P5 ;  /* 0x0000000107077824 */ /* 0x000fe200028e061f */
[----:B------:R-:W-:Y:S01]  /*13d00*/  IADD3 R141, P5, R6, R28, RZ ;  /* 0x0000001c068d7210 */ /* 0x000fe20007fbe0ff */
[----:B0-----:R-:W-:-:S05]  /*13d10*/  IMAD.WIDE.U32 R138, R32, 0x1c, R12 ;  /* 0x0000001c208a7825 */ /* 0x001fca00078e000c */
[----:B------:R-:W-:Y:S01]  /*13d20*/  IADD3 R139, R53, R139, RZ ;  /* 0x0000008b358b7210 */ /* 0x000fe20007ffe0ff */
[----:B----4-:R-:W-:-:S04]  /*13d30*/  FMUL R140, R144, UR22 ;  /* 0x00000016908c7c20 */ /* 0x010fc80008400000 */
[----:B---3--:R-:W-:Y:S01]  /*13d40*/  FFMA R140, R142, UR21, R140 ;  /* 0x000000158e8c7c23 */ /* 0x008fe2000800008c */
[----:B------:R-:W-:-:S04]  /*13d50*/  IADD3.X R142, R7, R27, RZ, P5, !PT ;  /* 0x0000001b078e7210 */ /* 0x000fc80002ffe4ff */
[----:B------:R0:W-:Y:S01]  /*13d60*/  @P2 STG.E desc[UR16][R138.64], R140 ;  /* 0x0000008c8a002986 */ /* 0x0001e2000c101910 */
[----:B------:R-:W-:Y:S02]  /*13d70*/  ISETP.GT.AND P2, PT, R50, 0xd9, P3 ;  /* 0x000000d93200780c */ /* 0x000fe40001f44270 */
[----:B0-----:R-:W-:-:S04]  /*13d80*/  LEA R140, P5, R141, UR8, 0x2 ;  /* 0x000000088d8c7c11 */ /* 0x001fc8000f8a10ff */
[----:B------:R-:W-:-:S07]  /*13d90*/  LEA.HI.X R141, R141, UR9, R142, 0x2, P5 ;  /* 0x000000098d8d7c11 */ /* 0x000fce000a8f148e */
[----:B------:R-:W-:Y:S05]  /*13da0*/  @!P2 BRA `(.L_x_189) ;  /* 0x000000000004a947 */ /* 0x000fea0003800000 */
[----:B------:R0:W5:Y:S02]  /*13db0*/  LDG.E.LTC128B R144, desc[UR16][R140.64] ;  /* 0x000000108c907981 */ /* 0x000164000c1e1920 */
.L_x_189:
[----:B------:R-:W-:Y:S05]  /*13dc0*/  BSYNC B1 ;  /* 0x0000000000017941 */ /* 0x000fea0003800000 */
.L_x_188:
[----:B0-----:R-:W3:Y:S01]  /*13dd0*/  LDL.LU R141, [R1+0x210] ;  /* 0x00021000018d7983 */ /* 0x001ee20000300800 */
[----:B------:R-:W-:Y:S01]  /*13de0*/  IADD3 R12, P5, R12, R157, RZ ;  /* 0x0000009d0c0c7210 */ /* 0x000fe20007fbe0ff */
[----:B-----5:R-:W-:Y:S01]  /*13df0*/  FMUL R140, R144, UR22 ;  /* 0x00000016908c7c20 */ /* 0x020fe20008400000 */
[----:B------:R-:W-:Y:S01]  /*13e00*/  IMAD.WIDE.U32 R20, R30, 0x7, R20 ;  /* 0x000000071e147825 */ /* 0x000fe200078e0014 */
[----:B------:R-:W-:Y:S03]  /*13e10*/  BSSY B1, `(.L_x_190) ;  /* 0x0000010000017945 */ /* 0x000fe60003800000 */
[----:B------:R-:W-:Y:S02]  /*13e20*/  IMAD.X R13, R13, 0x1, R33, P5 ;  /* 0x000000010d0d7824 */ /* 0x000fe400028e0621 */
[----:B---3--:R-:W-:-:S05]  /*13e30*/  FFMA R140, R141, UR21, R140 ;  /* 0x000000158d8c7c23 */ /* 0x008fca000800008c */
        /* <DEDUP_REMOVED lines=13> */
.L_x_191:
[----:B------:R-:W-:Y:S05]  /*13f10*/  BSYNC B1 ;  /* 0x0000000000017941 */ /* 0x000fea0003800000 */
.L_x_190:
[----:B------:R-:W3:Y:S01]  /*13f20*/  LDL.LU R143, [R1+0x214] ;  /* 0x00021400018f7983 */ /* 0x000ee20000300800 */
[----:B-----5:R-:W-:Y:S01]  /*13f30*/  FMUL R142, R144, UR22 ;  /* 0x00000016908e7c20 */ /* 0x020fe20008400000 */
[----:B------:R-:W-:Y:S01]  /*13f40*/  IMAD.WIDE.U32 R10, R30, 0x7, R10 ;  /* 0x000000071e0a7825 */ /* 0x000fe200078e000a */
[----:B------:R-:W-:Y:S01]  /*13f50*/  ISETP.GT.AND P5, PT, R50, 0xd9, P1 ;  /* 0x000000d93200780c */ /* 0x000fe20000fa4270 */
[----:B------:R-:W-:Y:S01]  /*13f60*/  BSSY B1, `(.L_x_192) ;  /* 0x0000010000017945 */ /* 0x000fe20003800000 */
[----:B------:R-:W-:Y:S01]  /*13f70*/  MOV R148, R144 ;  /* 0x0000009000947202 */ /* 0x000fe20000000f00 */
[----:B------:R-:W-:-:S04]  /*13f80*/  IMAD.WIDE.U32 R6, R30, 0x7, R6 ;  /* 0x000000071e067825 */ /* 0x000fc800078e0006 */
[----:B---3--:R-:W-:-:S05]  /*13f90*/  FFMA R142, R143, UR21, R142 ;  /* 0x000000158f8e7c23 */ /* 0x008fca000800008e */
        /* <DEDUP_REMOVED lines=12> */
.L_x_193:
[----:B------:R-:W-:Y:S05]  /*14060*/  BSYNC B1 ;  /* 0x0000000000017941 */ /* 0x000fea0003800000 */
.L_x_192:
[----:B------:R-:W4:Y:S01]  /*14070*/  LDL.LU R142, [R1+0x218] ;  /* 0x00021800018e7983 */ /* 0x000f220000300800 */
[----:B------:R-:W-:Y:S02]  /*14080*/  IMAD.IADD R7, R52, 0x1, R7 ;  /* 0x0000000134077824 */ /* 0x000fe400078e0207 */
[----:B-----5:R-:W-:Y:S01]  /*14090*/  FMUL R144, R148, UR22 ;  /* 0x0000001694907c20 */ /* 0x020fe20008400000 */
[----:B------:R-:W-:Y:S01]  /*140a0*/  IADD3 R143, P6, R28, R6, RZ ;  /* 0x000000061c8f7210 */ /* 0x000fe20007fde0ff */
[----:B------:R-:W2:Y:S01]  /*140b0*/  LDL.LU R146, [R1+0x21c] ;  /* 0x00021c0001927983 */ /* 0x000ea20000300800 */
[----:B------:R-:W-:Y:S02]  /*140c0*/  ISETP.GT.AND P2, PT, R50, 0xe0, P3 ;  /* 0x000000e03200780c */ /* 0x000fe40001f44270 */
[----:B------:R-:W-:Y:S01]  /*140d0*/  IADD3.X R145, R7, R27, RZ, P6, !PT ;  /* 0x0000001b07917210 */ /* 0x000fe200037fe4ff */
[----:B----4-:R-:W-:Y:S01]  /*140e0*/  FFMA R144, R142, UR21, R144 ;  /* 0x000000158e907c23 */ /* 0x010fe20008000090 */
[----:B------:R-:W-:-:S04]  /*140f0*/  LEA R142, P6, R143, UR8, 0x2 ;  /* 0x000000088f8e7c11 */ /* 0x000fc8000f8c10ff */
[----:B------:R-:W-:Y:S01]  /*14100*/  LEA.HI.X R143, R143, UR9, R145, 0x2, P6 ;  /* 0x000000098f8f7c11 */ /* 0x000fe2000b0f1491 */
[----:B------:R4:W-:Y:S04]  /*14110*/  @P5 STG.E desc[UR16][R12.64+0x20], R144 ;  /* 0x000020900c005986 */ /* 0x0009e8000c101910 */
[----:B------:R0:W4:Y:S01]  /*14120*/  @P2 LDG.E.LTC128B R148, desc[UR16][R142.64] ;  /* 0x000000108e942981 */ /* 0x000122000c1e1920 */
[----:B------:R-:W-:Y:S01]  /*14130*/  IADD3 R6, P5, R6, R30, RZ ;  /* 0x0000001e06067210 */ /* 0x000fe20007fbe0ff */
[----:B------:R-:W-:Y:S03]  /*14140*/  BSSY B1, `(.L_x_194) ;  /* 0x000000e000017945 */ /* 0x000fe60003800000 */
[----:B------:R-:W-:-:S02]  /*14150*/  IADD3.X R7, R7, R31, RZ, P5, !PT ;  /* 0x0000001f07077210 */ /* 0x000fc40002ffe4ff */
[----:B------:R-:W-:Y:S01]  /*14160*/  IADD3 R145, P5, R6, R28, RZ ;  /* 0x0000001c06917210 */ /* 0x000fe20007fbe0ff */
[----:B0-----:R-:W-:-:S04]  /*14170*/  IMAD.WIDE.U32 R142, R32, 0x1c, R12 ;  /* 0x0000001c208e7825 */ /* 0x001fc800078e000c */
[----:B------:R-:W-:Y:S02]  /*14180*/  IMAD.IADD R143, R53, 0x1, R143 ;  /* 0x00000001358f7824 */ /* 0x000fe400078e028f */
[----:B----4-:R-:W-:-:S04]  /*14190*/  FMUL R144, R148, UR22 ;  /* 0x0000001694907c20 */ /* 0x010fc80008400000 */
[----:B--2---:R-:W-:Y:S01]  /*141a0*/  FFMA R144, R146, UR21, R144 ;  /* 0x0000001592907c23 */ /* 0x004fe20008000090 */
[----:B------:R-:W-:-:S04]  /*141b0*/  IMAD.X R146, R7, 0x1, R27, P5 ;  /* 0x0000000107927824 */ /* 0x000fc800028e061b */
[----:B------:R0:W-:Y:S01]  /*141c0*/  @P2 STG.E desc[UR16][R142.64], R144 ;  /* 0x000000908e002986 */ /* 0x0001e2000c101910 */
[----:B------:R-:W-:Y:S02]  /*141d0*/  ISETP.GT.AND P2, PT, R50, 0xe1, P3 ;  /* 0x000000e13200780c */ /* 0x000fe40001f44270 */
[----:B0-----:R-:W-:-:S04]  /*141e0*/  LEA R144, P5, R145, UR8, 0x2 ;  /* 0x0000000891907c11 */ /* 0x001fc8000f8a10ff */
[----:B------:R-:W-:-:S07]  /*141f0*/  LEA.HI.X R145, R145, UR9, R146, 0x2, P5 ;  /* 0x0000000991917c11 */ /* 0x000fce000a8f1492 */
[----:B------:R-:W-:Y:S05]  /*14200*/  @!P2 BRA `(.L_x_195) ;  /* 0x000000000004a947 */ /* 0x000fea0003800000 */
[----:B------:R0:W5:Y:S02]  /*14210*/  LDG.E.LTC128B R148, desc[UR16][R144.64] ;  /* 0x0000001090947981 */ /* 0x000164000c1e1920 */
.L_x_195:
[----:B------:R-:W-:Y:S05]  /*14220*/  BSYNC B1 ;  /* 0x0000000000017941 */ /* 0x000fea0003800000 */
.L_x_194:
        /* <DEDUP_REMOVED lines=20> */
.L_x_197:
[----:B------:R-:W-:Y:S05]  /*14370*/  BSYNC B1 ;  /* 0x0000000000017941 */ /* 0x000fea0003800000 */
.L_x_196:
        /* <DEDUP_REMOVED lines=20> */
.L_x_199:
[----:B------:R-:W-:Y:S05]  /*144c0*/  BSYNC B1 ;  /* 0x0000000000017941 */ /* 0x000fea0003800000 */
.L_x_198:
        /* <DEDUP_REMOVED lines=27> */
.L_x_201:
[----:B------:R-:W-:Y:S05]  /*14680*/  BSYNC B1 ;  /* 0x0000000000017941 */ /* 0x000fea0003800000 */
.L_x_200:
        /* <DEDUP_REMOVED lines=20> */
.L_x_203:
[----:B------:R-:W-:Y:S05]  /*147d0*/  BSYNC B1 ;  /* 0x0000000000017941 */ /* 0x000fea0003800000 */
.L_x_202:
        /* <DEDUP_REMOVED lines=20> */
.L_x_205:
[----:B------:R-:W-:Y:S05]  /*14920*/  BSYNC B1 ;  /* 0x0000000000017941 */ /* 0x000fea0003800000 */
.L_x_204:
        /* <DEDUP_REMOVED lines=27> */
.L_x_207:
[----:B------:R-:W-:Y:S05]  /*14ae0*/  BSYNC B1 ;  /* 0x0000000000017941 */ /* 0x000fea0003800000 */
.L_x_206:
        /* <DEDUP_REMOVED lines=20> */
.L_x_209:
[----:B------:R-:W-:Y:S05]  /*14c30*/  BSYNC B1 ;  /* 0x0000000000017941 */ /* 0x000fea0003800000 */
.L_x_208:
[----:B------:R-:W2:Y:S01]  /*14c40*/  LDL.LU R155, [R1+0x244] ;  /* 0x00024400019b7983 */ /* 0x000ea20000300800 */
[----:B-----5:R-:W-:Y:S01]  /*14c50*/  FMUL R154, R156, UR22 ;  /* 0x000000169c9a7c20 */ /* 0x020fe20008400000 */
[----:B------:R-:W-:Y:S01]  /*14c60*/  IMAD.WIDE.U32 R10, R30, 0x7, R10 ;  /* 0x000000071e0a7825 */ /* 0x000fe200078e000a */
[----:B------:R-:W-:Y:S01]  /*14c70*/  ISETP.GT.AND P5, PT, R50, 0xf1, P1 ;  /* 0x000000f13200780c */ /* 0x000fe20000fa4270 */
[----:B------:R-:W-:Y:S02]  /*14c80*/  BSSY B1, `(.L_x_210) ;  /* 0x000000f000017945 */ /* 0x000fe40003800000 */
[----:B------:R-:W-:-:S04]  /*14c90*/  IMAD.WIDE.U32 R6, R30, 0x7, R6 ;  /* 0x000000071e067825 */ /* 0x000fc800078e0006 */
        /* <DEDUP_REMOVED lines=13> */
.L_x_211:
[----:B------:R-:W-:Y:S05]  /*14d70*/  BSYNC B1 ;  /* 0x0000000000017941 */ /* 0x000fea0003800000 */
.L_x_210:
[----:B------:R-:W4:Y:S01]  /*14d80*/  LDL.LU R154, [R1+0x248] ;  /* 0x00024800019a7983 */ /* 0x000f220000300800 */
[----:B------:R-:W-:Y:S02]  /*14d90*/  IMAD.IADD R7, R52, 0x1, R7 ;  /* 0x0000000134077824 */ /* 0x000fe400078e0207 */
[----:B-----5:R-:W-:Y:S01]  /*14da0*/  FMUL R26, R156, UR22 ;  /* 0x000000169c1a7c20 */ /* 0x020fe20008400000 */
[----:B------:R-:W-:Y:S01]  /*14db0*/  IADD3 R29, P6, R28, R6, RZ ;  /* 0x000000061c1d7210 */ /* 0x000fe20007fde0ff */
[----:B------:R-:W3:Y:S01]  /*14dc0*/  LDL.LU R158, [R1+0x24c] ;  /* 0x00024c00019e7983 */ /* 0x000ee20000300800 */
[----:B------:R-:W-:Y:S02]  /*14dd0*/  ISETP.GT.AND P2, PT, R50, 0xf8, P3 ;  /* 0x000000f83200780c */ /* 0x000fe40001f44270 */
[----:B------:R-:W-:Y:S01]  /*14de0*/  IADD3.X R155, R7, R27, RZ, P6, !PT ;  /* 0x0000001b079b7210 */ /* 0x000fe200037fe4ff */
[----:B------:R-:W-:-:S04]  /*14df0*/  IMAD.WIDE.U32 R20, R30, 0x7, R20 ;  /* 0x000000071e147825 */ /* 0x000fc800078e0014 */
[----:B------:R-:W-:-:S04]  /*14e00*/  IMAD.WIDE.U32 R10, R30, 0x7, R10 ;  /* 0x000000071e0a7825 */ /* 0x000fc800078e000a */
[----:B----4-:R-:W-:Y:S01]  /*14e10*/  FFMA R26, R154, UR21, R26 ;  /* 0x000000159a1a7c23 */ /* 0x010fe2000800001a */
[----:B------:R-:W-:-:S04]  /*14e20*/  LEA R154, P6, R29, UR8, 0x2 ;  /* 0x000000081d9a7c11 */ /* 0x000fc8000f8c10ff */
[----:B------:R-:W-:Y:S01]  /*14e30*/  LEA.HI.X R155, R29, UR9, R155, 0x2, P6 ;  /* 0x000000091d9b7c11 */ /* 0x000fe2000b0f149b */
[----:B------:R-:W-:Y:S01]  /*14e40*/  IMAD.MOV.U32 R29, RZ, RZ, R156 ;  /* 0x000000ffff1d7224 */ /* 0x000fe200078e009c */
[----:B------:R4:W-:Y:S05]  /*14e50*/  @P5 STG.E desc[UR16][R12.64+0x20], R26 ;  /* 0x0000201a0c005986 */ /* 0x0009ea000c101910 */
[----:B------:R-:W2:Y:S01]  /*14e60*/  @P2 LDG.E.LTC128B R29, desc[UR16][R154.64] ;  /* 0x000000109a1d2981 */ /* 0x000ea2000c1e1920 */
[----:B------:R-:W-:Y:S01]  /*14e70*/  IADD3 R20, P5, R20, R30, RZ ;  /* 0x0000001e14147210 */ /* 0x000fe20007fbe0ff */
[----:B------:R-:W-:Y:S01]  /*14e80*/  BSSY B1, `(.L_x_212) ;  /* 0x0000017000017945 */ /* 0x000fe20003800000 */
[----:B------:R-:W-:-:S02]  /*14e90*/  ISETP.GT.AND P3, PT, R50, 0xf9, P3 ;  /* 0x000000f93200780c */ /* 0x000fc40001f64270 */
[----:B------:R-:W-:Y:S02]  /*14ea0*/  IADD3.X R21, R31, R52, R21, P5, !PT ;  /* 0x000000341f157210 */ /* 0x000fe40002ffe415 */
[-C--:B------:R-:W-:Y:S01]  /*14eb0*/  IADD3 R10, P5, R10, R30.reuse, RZ ;  /* 0x0000001e0a0a7210 */ /* 0x080fe20007fbe0ff */
[----:B------:R-:W-:-:S03]  /*14ec0*/  IMAD.WIDE.U32 R20, R3, R30, R20 ;  /* 0x0000001e03147225 */ /* 0x000fc600078e0014 */
[----:B------:R-:W-:Y:S02]  /*14ed0*/  IADD3.X R11, R31, R52, R11, P5, !PT ;  /* 0x000000341f0b7210 */ /* 0x000fe40002ffe40b */
[----:B------:R-:W-:Y:S01]  /*14ee0*/  IADD3 R20, P5, R34, R20, RZ ;  /* 0x0000001422147210 */ /* 0x000fe20007fbe0ff */
[----:B------:R-:W-:-:S03]  /*14ef0*/  IMAD.WIDE.U32 R10, R3, R30, R10 ;  /* 0x0000001e030a7225 */ /* 0x000fc600078e000a */
[----:B------:R-:W-:Y:S02]  /*14f00*/  IADD3.X R21, R35, R0, R21, P5, !PT ;  /* 0x0000000023157210 */ /* 0x000fe40002ffe415 */
[----:B------:R-:W-:Y:S01]  /*14f10*/  IADD3 R10, P6, R34, R10, RZ ;  /* 0x0000000a220a7210 */ /* 0x000fe20007fde0ff */
[----:B------:R-:W-:-:S03]  /*14f20*/  IMAD.WIDE.U32 R20, R2, UR14, R20 ;  /* 0x0000000e02147c25 */ /* 0x000fc6000f8e0014 */
[----:B------:R-:W-:Y:S02]  /*14f30*/  IADD3.X R11, R35, R0, R11, P6, !PT ;  /* 0x00000000230b7210 */ /* 0x000fe400037fe40b */
[----:B------:R-:W-:-:S04]  /*14f40*/  IADD3 R28, P5, P6, R28, R30, R6 ;  /* 0x0000001e1c1c7210 */ /* 0x000fc80007ebe006 */
[----:B------:R-:W-:Y:S01]  /*14f50*/  IADD3.X R27, R27, R31, R7, P5, P6 ;  /* 0x0000001f1b1b7210 */ /* 0x000fe20002fec407 */
[----:B------:R-:W-:Y:S01]  /*14f60*/  IMAD.WIDE.U32 R6, R32, 0x1c, R12 ;  /* 0x0000001c20067825 */ /* 0x000fe200078e000c */
[----:B----4-:R-:W-:-:S04]  /*14f70*/  LEA R26, P5, R28, UR8, 0x2 ;  /* 0x000000081c1a7c11 */ /* 0x010fc8000f8a10ff */
[----:B------:R-:W-:Y:S02]  /*14f80*/  IADD3 R7, R53, R7, RZ ;  /* 0x0000000735077210 */ /* 0x000fe40007ffe0ff */
[----:B------:R-:W-:Y:S01]  /*14f90*/  LEA.HI.X R27, R28, UR9, R27, 0x2, P5 ;  /* 0x000000091c1b7c11 */ /* 0x000fe2000a8f141b */
[----:B--2---:R-:W-:-:S04]  /*14fa0*/  FMUL R0, R29, UR22 ;  /* 0x000000161d007c20 */ /* 0x004fc80008400000 */
[----:B---3--:R-:W-:-:S05]  /*14fb0*/  FFMA R0, R158, UR21, R0 ;  /* 0x000000159e007c23 */ /* 0x008fca0008000000 */
[----:B------:R2:W-:Y:S01]  /*14fc0*/  @P2 STG.E desc[UR16][R6.64], R0 ;  /* 0x0000000006002986 */ /* 0x0005e2000c101910 */
[----:B------:R-:W-:Y:S05]  /*14fd0*/  @!P3 BRA `(.L_x_213) ;  /* 0x000000000004b947 */ /* 0x000fea0003800000 */
[----:B------:R3:W5:Y:S02]  /*14fe0*/  LDG.E.LTC128B R29, desc[UR16][R26.64] ;  /* 0x000000101a1d7981 */ /* 0x000764000c1e1920 */
.L_x_213:
[----:B------:R-:W-:Y:S05]  /*14ff0*/  BSYNC B1 ;  /* 0x0000000000017941 */ /* 0x000fea0003800000 */
.L_x_212:
[----:B------:R-:W4:Y:S01]  /*15000*/  LDL.LU R28, [R1+0x250] ;  /* 0x00025000011c7983 */ /* 0x000f220000300800 */
[----:B------:R-:W-:Y:S01]  /*15010*/  IADD3 R12, P2, R12, R157, RZ ;  /* 0x0000009d0c0c7210 */ /* 0x000fe20007f5e0ff */
[----:B-----5:R-:W-:Y:S01]  /*15020*/  FMUL R3, R29, UR22 ;  /* 0x000000161d037c20 */ /* 0x020fe20008400000 */
[----:B------:R-:W-:Y:S01]  /*15030*/  ISETP.GT.AND P5, PT, R50, 0xf8, P1 ;  /* 0x000000f83200780c */ /* 0x000fe20000fa4270 */
[----:B--2---:R-:W-:Y:S01]  /*15040*/  VIADD R0, R21, UR6 ;  /* 0x0000000615007c36 */ /* 0x004fe20008000000 */
[----:B------:R-:W-:Y:S01]  /*15050*/  IADD3.X R13, R13, R33, RZ, P2, !PT ;  /* 0x000000210d0d7210 */ /* 0x000fe200017fe4ff */
[----:B------:R-:W-:Y:S01]  /*15060*/  BSSY B1, `(.L_x_214) ;  /* 0x0000008000017945 */ /* 0x000fe20003800000 */
[----:B---3--:R-:W-:Y:S01]  /*15070*/  LEA R26, P6, R20, UR8, 0x2 ;  /* 0x00000008141a7c11 */ /* 0x008fe2000f8c10ff */
[----:B------:R-:W-:-:S03]  /*15080*/  IMAD.WIDE.U32 R10, R2, UR14, R10 ;  /* 0x0000000e020a7c25 */ /* 0x000fc6000f8e000a */
[----:B------:R-:W-:Y:S01]  /*15090*/  LEA.HI.X R27, R20, UR9, R0, 0x2, P6 ;  /* 0x00000009141b7c11 */ /* 0x000fe2000b0f1400 */
[----:B----4-:R-:W-:-:S05]  /*150a0*/  FFMA R3, R28, UR21, R3 ;  /* 0x000000151c037c23 */ /* 0x010fca0008000003 */
[----:B------:R2:W-:Y:S01]  /*150b0*/  @P3 STG.E desc[UR16][R12.64], R3 ;  /* 0x000000030c003986 */ /* 0x0005e2000c101910 */
[----:B------:R-:W-:Y:S05]  /*150c0*/  @!P5 BRA `(.L_x_215) ;  /* 0x000000000004d947 */ /* 0x000fea0003800000 */
[----:B------:R3:W5:Y:S02]  /*150d0*/  LDG.E.LTC128B R29, desc[UR16][R26.64+0x20] ;  /* 0x000020101a1d7981 */ /* 0x000764000c1e1920 */
.L_x_215:
[----:B------:R-:W-:Y:S05]  /*150e0*/  BSYNC B1 ;  /* 0x0000000000017941 */ /* 0x000fea0003800000 */
.L_x_214:
[----:B------:R-:W4:Y:S01]  /*150f0*/  LDL.LU R20, [R1+0x254] ;  /* 0x0002540001147983 */ /* 0x000f220000300800 */
[----:B-----5:R-:W-:Y:S01]  /*15100*/  FMUL R0, R29, UR22 ;  /* 0x000000161d007c20 */ /* 0x020fe20008400000 */
[----:B------:R-:W-:Y:S01]  /*15110*/  ISETP.GT.AND P1, PT, R50, 0xf9, P1 ;  /* 0x000000f93200780c */ /* 0x000fe20000f24270 */
[----:B--2---:R-:W-:Y:S01]  /*15120*/  VIADD R3, R11, UR6 ;  /* 0x000000060b037c36 */ /* 0x004fe20008000000 */
[C---:B------:R-:W-:Y:S01]  /*15130*/  LEA R2, P3, R10.reuse, UR8, 0x2 ;  /* 0x000000080a027c11 */ /* 0x040fe2000f8610ff */
[----:B------:R-:W-:Y:S01]  /*15140*/  BSSY B1, `(.L_x_216) ;  /* 0x0000007000017945 */ /* 0x000fe20003800000 */
[----:B------:R-:W-:Y:S02]  /*15150*/  ISETP.GT.AND P2, PT, R51, 0x80, PT ;  /* 0x000000803300780c */ /* 0x000fe40003f44270 */
[----:B------:R-:W-:Y:S01]  /*15160*/  LEA.HI.X R3, R10, UR9, R3, 0x2, P3 ;  /* 0x000000090a037c11 */ /* 0x000fe200098f1403 */
[----:B----4-:R-:W-:-:S05]  /*15170*/  FFMA R0, R20, UR21, R0 ;  /* 0x0000001514007c23 */ /* 0x010fca0008000000 */
[----:B------:R2:W-:Y:S01]  /*15180*/  @P5 STG.E desc[UR16][R6.64+0x20], R0 ;  /* 0x0000200006005986 */ /* 0x0005e2000c101910 */
[----:B------:R-:W-:Y:S05]  /*15190*/  @!P1 BRA `(.L_x_217) ;  /* 0x0000000000049947 */ /* 0x000fea0003800000 */
[----:B------:R4:W5:Y:S02]  /*151a0*/  LDG.E.LTC128B R29, desc[UR16][R2.64+0x20] ;  /* 0x00002010021d7981 */ /* 0x000964000c1e1920 */
.L_x_217:
[----:B------:R-:W-:Y:S05]  /*151b0*/  BSYNC B1 ;  /* 0x0000000000017941 */ /* 0x000fea0003800000 */
.L_x_216:
[----:B--2---:R-:W2:Y:S01]  /*151c0*/  LDL.LU R6, [R1+0x258] ;  /* 0x0002580001067983 */ /* 0x004ea20000300800 */
[----:B-----5:R-:W-:Y:S01]  /*151d0*/  FMUL R0, R29, UR22 ;  /* 0x000000161d007c20 */ /* 0x020fe20008400000 */
[----:B------:R-:W-:Y:S01]  /*151e0*/  ISETP.GT.AND P3, PT, R50, RZ, P2 ;  /* 0x000000ff3200720c */ /* 0x000fe20001764270 */
[----:B------:R-:W-:Y:S02]  /*151f0*/  BSSY B1, `(.L_x_218) ;  /* 0x0000005000017945 */ /* 0x000fe40003800000 */
[----:B--2---:R-:W-:-:S05]  /*15200*/  FFMA R0, R6, UR21, R0 ;  /* 0x0000001506007c23 */ /* 0x004fca0008000000 */
[----:B------:R2:W-:Y:S05]  /*15210*/  @P1 STG.E desc[UR16][R12.64+0x20], R0 ;  /* 0x000020000c001986 */ /* 0x0005ea000c101910 */
[----:B------:R-:W-:Y:S05]  /*15220*/  @!P3 BRA `(.L_x_219) ;  /* 0x000000000004b947 */ /* 0x000fea0003800000 */
[----:B------:R0:W5:Y:S02]  /*15230*/  LDG.E.LTC128B R29, desc[UR16][R40.64+0x200] ;  /* 0x00020010281d7981 */ /* 0x000164000c1e1920 */
.L_x_219:
[----:B------:R-:W-:Y:S05]  /*15240*/  BSYNC B1 ;  /* 0x0000000000017941 */ /* 0x000fea0003800000 */
.L_x_218:
[----:B------:R-:W3:Y:S01]  /*15250*/  LDL.LU R6, [R1+0x25c] ;  /* 0x00025c0001067983 */ /* 0x000ee20000300800 */
[----:B--2--5:R-:W-:Y:S01]  /*15260*/  FMUL R0, R29, UR22 ;  /* 0x000000161d007c20 */ /* 0x024fe20008400000 */
[----:B------:R-:W-:Y:S01]  /*15270*/  ISETP.GT.AND P5, PT, R50, 0x1, P2 ;  /* 0x000000013200780c */ /* 0x000fe200017a4270 */
[----:B------:R-:W-:Y:S01]  /*15280*/  BSSY B1, `(.L_x_220) ;  /* 0x0000006000017945 */ /* 0x000fe20003800000 */
[----:B------:R-:W-:Y:S01]  /*15290*/  ISETP.GT.AND P1, PT, R51, 0x88, PT ;  /* 0x000000883300780c */ /* 0x000fe20003f24270 */
[----:B---3--:R-:W-:-:S05]  /*152a0*/  FFMA R0, R6, UR21, R0 ;  /* 0x0000001506007c23 */ /* 0x008fca0008000000 */
[----:B------:R2:W-:Y:S05]  /*152b0*/  @P3 STG.E desc[UR16][R24.64+0x200], R0 ;  /* 0x0002000018003986 */ /* 0x0005ea000c101910 */
[----:B------:R-:W-:Y:S05]  /*152c0*/  @!P5 BRA `(.L_x_221) ;  /* 0x000000000004d947 */ /* 0x000fea0003800000 */
[----:B------:R3:W5:Y:S02]  /*152d0*/  LDG.E.LTC128B R29, desc[UR16][R38.64+0x200] ;  /* 0x00020010261d7981 */ /* 0x000764000c1e1920 */
.L_x_221:
[----:B------:R-:W-:Y:S05]  /*152e0*/  BSYNC B1 ;  /* 0x0000000000017941 */ /* 0x000fea0003800000 */
.L_x_220:
[----:B------:R-:W4:Y:S01]  /*152f0*/  LDL.LU R6, [R1+0x260] ;  /* 0x0002600001067983 */ /* 0x000f220000300800 */
[----:B--2--5:R-:W-:Y:S01]  /*15300*/  FMUL R0, R29, UR22 ;  /* 0x000000161d007c20 */ /* 0x024fe20008400000 */
[----:B------:R-:W-:Y:S01]  /*15310*/  ISETP.GT.AND P3, PT, R50, RZ, P1 ;  /* 0x000000ff3200720c */ /* 0x000fe20000f64270 */
[----:B------:R-:W-:Y:S02]  /*15320*/  BSSY B1, `(.L_x_222) ;  /* 0x0000005000017945 */ /* 0x000fe40003800000 */
[----:B----4-:R-:W-:-:S05]  /*15330*/  FFMA R0, R6, UR21, R0 ;  /* 0x0000001506007c23 */ /* 0x010fca0008000000 */
[----:B------:R2:W-:Y:S05]  /*15340*/  @P5 STG.E desc[UR16][R4.64+0x200], R0 ;  /* 0x0002000004005986 */ /* 0x0005ea000c101910 */
[----:B------:R-:W-:Y:S05]  /*15350*/  @!P3 BRA `(.L_x_223) ;  /* 0x000000000004b947 */ /* 0x000fea0003800000 */
[----:B------:R4:W5:Y:S02]  /*15360*/  LDG.E.LTC128B R29, desc[UR16][R40.64+0x220] ;  /* 0x00022010281d7981 */ /* 0x000964000c1e1920 */
.L_x_223:
[----:B------:R-:W-:Y:S05]  /*15370*/  BSYNC B1 ;  /* 0x0000000000017941 */ /* 0x000fea0003800000 */
.L_x_222:
[----:B------:R-:W3:Y:S01]  /*15380*/  LDL.LU R6, [R1+0x264] ;  /* 0x0002640001067983 */ /* 0x000ee20000300800 */
[C---:B------:R-:W-:Y:S01]  /*15390*/  ISETP.GT.AND P6, PT, R50.reuse, 0x1, P1 ;  /* 0x000000013200780c */ /* 0x040fe20000fc4270 */
[----:B--2--5:R-:W-:Y:S01]  /*153a0*/  FMUL R0, R29, UR22 ;  /* 0x000000161d007c20 */ /* 0x024fe20008400000 */
[----:B------:R-:W-:Y:S01]  /*153b0*/  BSSY B1, `(.L_x_224) ;  /* 0x0000007000017945 */ /* 0x000fe20003800000 */
[----:B------:R-:W-:Y:S02]  /*153c0*/  ISETP.GT.AND P5, PT, R50, 0x8, P2 ;  /* 0x000000083200780c */ /* 0x000fe400017a4270 */
[----:B---3--:R-:W-:-:S05]  /*153d0*/  FFMA R0, R6, UR21, R0 ;  /* 0x0000001506007c23 */ /* 0x008fca0008000000 */
[----:B------:R2:W-:Y:S02]  /*153e0*/  @P3 STG.E desc[UR16][R24.64+0x220], R0 ;  /* 0x0002200018003986 */ /* 0x0005e4000c101910 */
[----:B--2---:R-:W-:Y:S01]  /*153f0*/  MOV R0, R29 ;  /* 0x0000001d00007202 */ /* 0x004fe20000000f00 */
[----:B------:R-:W-:Y:S06]  /*15400*/  @!P6 BRA `(.L_x_225) ;  /* 0x000000000004e947 */ /* 0x000fec0003800000 */
[----:B------:R2:W5:Y:S02]  /*15410*/  LDG.E.LTC128B R0, desc[UR16][R38.64+0x220] ;  /* 0x0002201026007981 */ /* 0x000564000c1e1920 */
.L_x_225:
[----:B------:R-:W-:Y:S05]  /*15420*/  BSYNC B1 ;  /* 0x0000000000017941 */ /* 0x000fea0003800000 */
.L_x_224:
[----:B------:R-:W3:Y:S01]  /*15430*/  LDL.LU R7, [R1+0x268] ;  /* 0x0002680001077983 */ /* 0x000ee20000300800 */
[----:B-----5:R-:W-:Y:S01]  /*15440*/  FMUL R6, R0, UR22 ;  /* 0x0000001600067c20 */ /* 0x020fe20008400000 */
[----:B------:R-:W-:Y:S01]  /*15450*/  IMAD.MOV.U32 R10, RZ, RZ, R4 ;  /* 0x000000ffff0a7224 */ /* 0x000fe200078e0004 */
[----:B------:R-:W-:Y:S01]  /*15460*/  MOV R11, R5 ;  /* 0x00000005000b7202 */ /* 0x000fe20000000f00 */
[----:B------:R-:W4:Y:S01]  /*15470*/  LDL.LU R12, [R1+0x26c] ;  /* 0x00026c00010c7983 */ /* 0x000f220000300800 */
[----:B---3--:R-:W-:-:S05]  /*15480*/  FFMA R6, R7, UR21, R6 ;  /* 0x0000001507067c23 */ /* 0x008fca0008000006 */
[----:B------:R3:W-:Y:S04]  /*15490*/  @P6 STG.E desc[UR16][R10.64+0x220], R6 ;  /* 0x000220060a006986 */ /* 0x0007e8000c101910 */
[----:B------:R-:W2:Y:S01]  /*154a0*/  @P5 LDG.E.LTC128B R0, desc[UR16][R46.64+0x200] ;  /* 0x000200102e005981 */ /* 0x000ea2000c1e1920 */
[----:B------:R-:W-:Y:S01]  /*154b0*/  ISETP.GT.AND P3, PT, R50, 0x9, P2 ;  /* 0x000000093200780c */ /* 0x000fe20001764270 */
[----:B------:R-:W-:Y:S01]  /*154c0*/  BSSY B1, `(.L_x_226) ;  /* 0x0000009000017945 */ /* 0x000fe20003800000 */
[----:B---3--:R-:W-:Y:S01]  /*154d0*/  IMAD.WIDE.U32 R10, R32, 0x1c, R10 ;  /* 0x0000001c200a7825 */ /* 0x008fe200078e000a */
[----:B------:R-:W-:-:S03]  /*154e0*/  IADD3 R6, P6, R4, R157, RZ ;  /* 0x0000009d04067210 */ /* 0x000fc60007fde0ff */
[----:B------:R-:W-:Y:S02]  /*154f0*/  IMAD.IADD R11, R53, 0x1, R11 ;  /* 0x00000001350b7824 */ /* 0x000fe400078e020b */
[----:B--2---:R-:W-:-:S04]  /*15500*/  FMUL R7, R0, UR22 ;  /* 0x0000001600077c20 */ /* 0x004fc80008400000 */
[----:B----4-:R-:W-:-:S05]  /*15510*/  FFMA R12, R12, UR21, R7 ;  /* 0x000000150c0c7c23 */ /* 0x010fca0008000007 */
[----:B------:R2:W-:Y:S01]  /*15520*/  @P5 STG.E desc[UR16][R10.64+0x200], R12 ;  /* 0x0002000c0a005986 */ /* 0x0005e2000c101910 */
[----:B------:R-:W-:Y:S05]  /*15530*/  @!P3 BRA `(.L_x_227) ;  /* 0x000000000004b947 */ /* 0x000fea0003800000 */
[----:B------:R3:W5:Y:S02]  /*15540*/  LDG.E.LTC128B R0, desc[UR16][R8.64+0x200] ;  /* 0x0002001008007981 */ /* 0x000764000c1e1920 */
.L_x_227:
[----:B------:R-:W-:Y:S05]  /*15550*/  BSYNC B1 ;  /* 0x0000000000017941 */ /* 0x000fea0003800000 */
.L_x_226:
[----:B--2---:R-:W2:Y:S01]  /*15560*/  LDL.LU R12, [R1+0x270] ;  /* 0x00027000010c7983 */ /* 0x004ea20000300800 */
[----:B-----5:R-:W-:Y:S01]  /*15570*/  FMUL R4, R0, UR22 ;  /* 0x0000001600047c20 */ /* 0x020fe20008400000 */
[----:B------:R-:W-:Y:S01]  /*15580*/  IADD3.X R7, R5, R33, RZ, P6, !PT ;  /* 0x0000002105077210 */ /* 0x000fe200037fe4ff */
[----:B------:R-:W-:Y:S01]  /*15590*/  BSSY B1, `(.L_x_228) ;  /* 0x0000006000017945 */ /* 0x000fe20003800000 */
[----:B------:R-:W-:Y:S01]  /*155a0*/  ISETP.GT.AND P5, PT, R50, 0x8, P1 ;  /* 0x000000083200780c */ /* 0x000fe20000fa4270 */
[----:B--2---:R-:W-:-:S05]  /*155b0*/  FFMA R4, R12, UR21, R4 ;  /* 0x000000150c047c23 */ /* 0x004fca0008000004 */
[----:B------:R2:W-:Y:S07]  /*155c0*/  @P3 STG.E desc[UR16][R6.64+0x200], R4 ;  /* 0x0002000406003986 */ /* 0x0005ee000c101910 */
[----:B------:R-:W-:Y:S05]  /*155d0*/  @!P5 BRA `(.L_x_229) ;  /* 0x000000000004d947 */ /* 0x000fea0003800000 */
[----:B------:R4:W5:Y:S02]  /*155e0*/  LDG.E.LTC128B R0, desc[UR16][R46.64+0x220] ;  /* 0x000220102e007981 */ /* 0x000964000c1e1920 */
.L_x_229:
[----:B------:R-:W-:Y:S05]  /*155f0*/  BSYNC B1 ;  /* 0x0000000000017941 */ /* 0x000fea0003800000 */
.L_x_228:
[----:B------:R-:W3:Y:S01]  /*15600*/  LDL.LU R5, [R1+0x274] ;  /* 0x0002740001057983 */ /* 0x000ee20000300800 */
[----:B--2--5:R-:W-:Y:S01]  /*15610*/  FMUL R4, R0, UR22 ;  /* 0x0000001600047c20 */ /* 0x024fe20008400000 */
[C---:B------:R-:W-:Y:S01]  /*15620*/  ISETP.GT.AND P6, PT, R50.reuse, 0x9, P1 ;  /* 0x000000093200780c */ /* 0x040fe20000fc4270 */
[----:B------:R-:W-:Y:S01]  /*15630*/  BSSY B1, `(.L_x_230) ;  /* 0x0000006000017945 */ /* 0x000fe20003800000 */
[----:B------:R-:W-:Y:S01]  /*15640*/  ISETP.GT.AND P3, PT, R50, 0x10, P2 ;  /* 0x000000103200780c */ /* 0x000fe20001764270 */
[----:B---3--:R-:W-:-:S05]  /*15650*/  FFMA R4, R5, UR21, R4 ;  /* 0x0000001505047c23 */ /* 0x008fca0008000004 */
[----:B------:R2:W-:Y:S05]  /*15660*/  @P5 STG.E desc[UR16][R10.64+0x220], R4 ;  /* 0x000220040a005986 */ /* 0x0005ea000c101910 */
[----:B------:R-:W-:Y:S05]  /*15670*/  @!P6 BRA `(.L_x_231) ;  /* 0x000000000004e947 */ /* 0x000fea0003800000 */
[----:B------:R3:W5:Y:S02]  /*15680*/  LDG.E.LTC128B R0, desc[UR16][R8.64+0x220] ;  /* 0x0002201008007981 */ /* 0x000764000c1e1920 */
.L_x_231:
[----:B------:R-:W-:Y:S05]  /*15690*/  BSYNC B1 ;  /* 0x0000000000017941 */ /* 0x000fea0003800000 */
.L_x_230:
[----:B------:R-:W4:Y:S01]  /*156a0*/  LDL.LU R5, [R1+0x278] ;  /* 0x0002780001057983 */ /* 0x000f220000300800 */
[----:B--2--5:R-:W-:Y:S01]  /*156b0*/  FMUL R4, R0, UR22 ;  /* 0x0000001600047c20 */ /* 0x024fe20008400000 */
[----:B---3--:R-:W-:Y:S01]  /*156c0*/  IMAD.MOV.U32 R8, RZ, RZ, R6 ;  /* 0x000000ffff087224 */ /* 0x008fe200078e0006 */
[----:B------:R-:W-:Y:S01]  /*156d0*/  MOV R9, R7 ;  /* 0x0000000700097202 */ /* 0x000fe20000000f00 */
[----:B------:R-:W2:Y:S01]  /*156e0*/  LDL.LU R10, [R1+0x27c] ;  /* 0x00027c00010a7983 */ /* 0x000ea20000300800 */
[----:B----4-:R-:W-:-:S05]  /*156f0*/  FFMA R4, R5, UR21, R4 ;  /* 0x0000001505047c23 */ /* 0x010fca0008000004 */
[----:B------:R3:W-:Y:S04]  /*15700*/  @P6 STG.E desc[UR16][R8.64+0x220], R4 ;  /* 0x0002200408006986 */ /* 0x0007e8000c101910 */
[----:B------:R-:W4:Y:S01]  /*15710*/  @P3 LDG.E.LTC128B R0, desc[UR16][R44.64+0x200] ;  /* 0x000200102c003981 */ /* 0x000f22000c1e1920 */
[----:B------:R-:W-:Y:S01]  /*15720*/  ISETP.GT.AND P5, PT, R50, 0x11, P2 ;  /* 0x000000113200780c */ /* 0x000fe200017a4270 */
[----:B------:R-:W-:Y:S01]  /*15730*/  BSSY B1, `(.L_x_232) ;  /* 0x0000009000017945 */ /* 0x000fe20003800000 */
[----:B---3--:R-:W-:Y:S01]  /*15740*/  IMAD.WIDE.U32 R8, R32, 0x1c, R8 ;  /* 0x0000001c20087825 */ /* 0x008fe200078e0008 */
[----:B------:R-:W-:-:S03]  /*15750*/  IADD3 R4, P6, R6, R157, RZ ;  /* 0x0000009d06047210 */ /* 0x000fc60007fde0ff */
[----:B------:R-:W-:Y:S02]  /*15760*/  IMAD.IADD R9, R53, 0x1, R9 ;  /* 0x0000000135097824 */ /* 0x000fe400078e0209 */
[----:B----4-:R-:W-:-:S04]  /*15770*/  FMUL R5, R0, UR22 ;  /* 0x0000001600057c20 */ /* 0x010fc80008400000 */
[----:B--2---:R-:W-:-:S05]  /*15780*/  FFMA R10, R10, UR21, R5 ;  /* 0x000000150a0a7c23 */ /* 0x004fca0008000005 */
[----:B------:R2:W-:Y:S01]  /*15790*/  @P3 STG.E desc[UR16][R8.64+0x200], R10 ;  /* 0x0002000a08003986 */ /* 0x0005e2000c101910 */
[----:B------:R-:W-:Y:S05]  /*157a0*/  @!P5 BRA `(.L_x_233) ;  /* 0x000000000004d947 */ /* 0x000fea0003800000 */
[----:B------:R3:W5:Y:S02]  /*157b0*/  LDG.E.LTC128B R0, desc[UR16][R14.64+0x200] ;  /* 0x000200100e007981 */ /* 0x000764000c1e1920 */
.L_x_233:
[----:B------:R-:W-:Y:S05]  /*157c0*/  BSYNC B1 ;  /* 0x0000000000017941 */ /* 0x000fea0003800000 */
.L_x_232:
        /* <DEDUP_REMOVED lines=9> */
.L_x_235:
[----:B------:R-:W-:Y:S05]  /*15860*/  BSYNC B1 ;  /* 0x0000000000017941 */ /* 0x000fea0003800000 */
.L_x_234:
        /* <DEDUP_REMOVED lines=9> */
.L_x_237:
[----:B------:R-:W-:Y:S05]  /*15900*/  BSYNC B1 ;  /* 0x0000000000017941 */ /* 0x000fea0003800000 */
.L_x_236:
[----:B------:R-:W4:Y:S01]  /*15910*/  LDL.LU R7, [R1+0x288] ;  /* 0x0002880001077983 */ /* 0x000f220000300800 */
[----:B--2--5:R-:W-:Y:S01]  /*15920*/  FMUL R6, R0, UR22 ;  /* 0x0000001600067c20 */ /* 0x024fe20008400000 */
[----:B------:R-:W-:Y:S01]  /*15930*/  IMAD.MOV.U32 R8, RZ, RZ, R4 ;  /* 0x000000ffff087224 */ /* 0x000fe200078e0004 */
[----:B------:R-:W-:Y:S01]  /*15940*/  MOV R9, R5 ;  /* 0x0000000500097202 */ /* 0x000fe20000000f00 */
[----:B------:R-:W2:Y:S01]  /*15950*/  LDL.LU R10, [R1+0x28c] ;  /* 0x00028c00010a7983 */ /* 0x000ea20000300800 */
[----:B----4-:R-:W-:-:S05]  /*15960*/  FFMA R6, R7, UR21, R6 ;  /* 0x0000001507067c23 */ /* 0x010fca0008000006 */
[----:B------:R4:W-:Y:S04]  /*15970*/  @P6 STG.E desc[UR16][R8.64+0x220], R6 ;  /* 0x0002200608006986 */ /* 0x0009e8000c101910 */
[----:B------:R-:W3:Y:S01]  /*15980*/  @P5 LDG.E.LTC128B R0, desc[UR16][R42.64+0x200] ;  /* 0x000200102a005981 */ /* 0x000ee2000c1e1920 */
[----:B------:R-:W-:Y:S01]  /*15990*/  ISETP.GT.AND P3, PT, R50, 0x19, P2 ;  /* 0x000000193200780c */ /* 0x000fe20001764270 */
[----:B------:R-:W-:Y:S01]  /*159a0*/  BSSY B1, `(.L_x_238) ;  /* 0x0000009000017945 */ /* 0x000fe20003800000 */
[----:B----4-:R-:W-:Y:S01]  /*159b0*/  IMAD.WIDE.U32 R8, R32, 0x1c, R8 ;  /* 0x0000001c20087825 */ /* 0x010fe200078e0008 */
[----:B------:R-:W-:-:S03]  /*159c0*/  IADD3 R6, P6, R4, R157, RZ ;  /* 0x0000009d04067210 */ /* 0x000fc60007fde0ff */
[----:B------:R-:W-:Y:S02]  /*159d0*/  IMAD.IADD R9, R53, 0x1, R9 ;  /* 0x0000000135097824 */ /* 0x000fe400078e0209 */
[----:B---3--:R-:W-:-:S04]  /*159e0*/  FMUL R7, R0, UR22 ;  /* 0x0000001600077c20 */ /* 0x008fc80008400000 */
[----:B--2---:R-:W-:-:S05]  /*159f0*/  FFMA R10, R10, UR21, R7 ;  /* 0x000000150a0a7c23 */ /* 0x004fca0008000007 */
[----:B------:R2:W-:Y:S01]  /*15a00*/  @P5 STG.E desc[UR16][R8.64+0x200], R10 ;  /* 0x0002000a08005986 */ /* 0x0005e2000c101910 */
[----:B------:R-:W-:Y:S05]  /*15a10*/  @!P3 BRA `(.L_x_239) ;  /* 0x000000000004b947 */ /* 0x000fea0003800000 */
[----:B------:R3:W5:Y:S02]  /*15a20*/  LDG.E.LTC128B R0, desc[UR16][R16.64+0x200] ;  /* 0x0002001010007981 */ /* 0x000764000c1e1920 */
.L_x_239:
[----:B------:R-:W-:Y:S05]  /*15a30*/  BSYNC B1 ;  /* 0x0000000000017941 */ /* 0x000fea0003800000 */
.L_x_238:
        /* <DEDUP_REMOVED lines=9> */
.L_x_241:
[----:B------:R-:W-:Y:S05]  /*15ad0*/  BSYNC B1 ;  /* 0x0000000000017941 */ /* 0x000fea0003800000 */
.L_x_240:
        /* <DEDUP_REMOVED lines=9> */
.L_x_243:
[----:B------:R-:W-:Y:S05]  /*15b70*/  BSYNC B1 ;  /* 0x0000000000017941 */ /* 0x000fea0003800000 */
.L_x_242:
        /* <DEDUP_REMOVED lines=18> */
.L_x_245:
[----:B------:R-:W-:Y:S05]  /*15ca0*/  BSYNC B1 ;  /* 0x0000000000017941 */ /* 0x000fea0003800000 */
.L_x_244:
        /* <DEDUP_REMOVED lines=9> */
.L_x_247:
[----:B------:R-:W-:Y:S05]  /*15d40*/  BSYNC B1 ;  /* 0x0000000000017941 */ /* 0x000fea0003800000 */
.L_x_246:
        /* <DEDUP_REMOVED lines=9> */
.L_x_249:
[----:B------:R-:W-:Y:S05]  /*15de0*/  BSYNC B1 ;  /* 0x0000000000017941 */ /* 0x000fea0003800000 */
.L_x_248:
[----:B--2---:R-:W2:Y:S01]  /*15df0*/  LDL.LU R7, [R1+0x2a8] ;  /* 0x0002a80001077983 */ /* 0x004ea20000300800 */
[----:B-----5:R-:W-:Y:S01]  /*15e00*/  FMUL R6, R0, UR22 ;  /* 0x0000001600067c20 */ /* 0x020fe20008400000 */
[----:B------:R-:W-:Y:S01]  /*15e10*/  IMAD.MOV.U32 R8, RZ, RZ, R4 ;  /* 0x000000ffff087224 */ /* 0x000fe200078e0004 */
[----:B------:R-:W-:Y:S01]  /*15e20*/  MOV R9, R5 ;  /* 0x0000000500097202 */ /* 0x000fe20000000f00 */
[----:B------:R-:W4:Y:S01]  /*15e30*/  LDL.LU R10, [R1+0x2ac] ;  /* 0x0002ac00010a7983 */ /* 0x000f220000300800 */
[----:B--2---:R-:W-:-:S05]  /*15e40*/  FFMA R11, R7, UR21, R6 ;  /* 0x00000015070b7c23 */ /* 0x004fca0008000006 */
[----:B------:R2:W-:Y:S04]  /*15e50*/  @P6 STG.E desc[UR16][R8.64+0x220], R11 ;  /* 0x0002200b08006986 */ /* 0x0005e8000c101910 */
[----:B------:R-:W3:Y:S01]  /*15e60*/  @P5 LDG.E.LTC128B R0, desc[UR16][R48.64+0x200] ;  /* 0x0002001030005981 */ /* 0x000ee2000c1e1920 */
[----:B------:R-:W-:Y:S01]  /*15e70*/  ISETP.GT.AND P3, PT, R50, 0x29, P2 ;  /* 0x000000293200780c */ /* 0x000fe20001764270 */
[----:B------:R-:W-:Y:S01]  /*15e80*/  BSSY B1, `(.L_x_250) ;  /* 0x0000009000017945 */ /* 0x000fe20003800000 */
[----:B------:R-:W-:Y:S01]  /*15e90*/  IADD3 R6, P6, R4, R157, RZ ;  /* 0x0000009d04067210 */ /* 0x000fe20007fde0ff */
[----:B--2---:R-:W-:-:S04]  /*15ea0*/  IMAD.WIDE.U32 R8, R32, 0x1c, R8 ;  /* 0x0000001c20087825 */ /* 0x004fc800078e0008 */
[----:B------:R-:W-:Y:S02]  /*15eb0*/  IMAD.IADD R9, R53, 0x1, R9 ;  /* 0x0000000135097824 */ /* 0x000fe400078e0209 */
[----:B---3--:R-:W-:-:S04]  /*15ec0*/  FMUL R7, R0, UR22 ;  /* 0x0000001600077c20 */ /* 0x008fc80008400000 */
[----:B----4-:R-:W-:-:S05]  /*15ed0*/  FFMA R13, R10, UR21, R7 ;  /* 0x000000150a0d7c23 */ /* 0x010fca0008000007 */
[----:B------:R2:W-:Y:S01]  /*15ee0*/  @P5 STG.E desc[UR16][R8.64+0x200], R13 ;  /* 0x0002000d08005986 */ /* 0x0005e2000c101910 */
[----:B------:R-:W-:Y:S05]  /*15ef0*/  @!P3 BRA `(.L_x_251) ;  /* 0x000000000004b947 */ /* 0x000fea0003800000 */
[----:B------:R3:W5:Y:S02]  /*15f00*/  LDG.E.LTC128B R0, desc[UR16][R22.64+0x200] ;  /* 0x0002001016007981 */ /* 0x000764000c1e1920 */
.L_x_251:
[----:B------:R-:W-:Y:S05]  /*15f10*/  BSYNC B1 ;  /* 0x0000000000017941 */ /* 0x000fea0003800000 */
.L_x_250:
[----:B------:R-:W4:Y:S01]  /*15f20*/  LDL.LU R10, [R1+0x2b0] ;  /* 0x0002b000010a7983 */ /* 0x000f220000300800 */
[----:B-----5:R-:W-:Y:S01]  /*15f30*/  FMUL R4, R0, UR22 ;  /* 0x0000001600047c20 */ /* 0x020fe20008400000 */
[----:B------:R-:W-:Y:S01]  /*15f40*/  IADD3.X R7, R5, R33, RZ, P6, !PT ;  /* 0x0000002105077210 */ /* 0x000fe200037fe4ff */
[----:B------:R-:W-:Y:S01]  /*15f50*/  BSSY B1, `(.L_x_252) ;  /* 0x0000006000017945 */ /* 0x000fe20003800000 */
[----:B------:R-:W-:Y:S01]  /*15f60*/  ISETP.GT.AND P5, PT, R50, 0x28, P1 ;  /* 0x000000283200780c */ /* 0x000fe20000fa4270 */
[----:B----4-:R-:W-:-:S05]  /*15f70*/  FFMA R5, R10, UR21, R4 ;  /* 0x000000150a057c23 */ /* 0x010fca0008000004 */
[----:B------:R4:W-:Y:S07]  /*15f80*/  @P3 STG.E desc[UR16][R6.64+0x200], R5 ;  /* 0x0002000506003986 */ /* 0x0009ee000c101910 */
[----:B------:R-:W-:Y:S05]  /*15f90*/  @!P5 BRA `(.L_x_253) ;  /* 0x000000000004d947 */ /* 0x000fea0003800000 */
[----:B------:R0:W5:Y:S02]  /*15fa0*/  LDG.E.LTC128B R0, desc[UR16][R48.64+0x220] ;  /* 0x0002201030007981 */ /* 0x000164000c1e1920 */
.L_x_253:
[----:B------:R-:W-:Y:S05]  /*15fb0*/  BSYNC B1 ;  /* 0x0000000000017941 */ /* 0x000fea0003800000 */
.L_x_252:
[----:B----4-:R-:W4:Y:S01]  /*15fc0*/  LDL.LU R5, [R1+0x2b4] ;  /* 0x0002b40001057983 */ /* 0x010f220000300800 */
[----:B-----5:R-:W-:Y:S01]  /*15fd0*/  FMUL R4, R0, UR22 ;  /* 0x0000001600047c20 */ /* 0x020fe20008400000 */
[C---:B------:R-:W-:Y:S01]  /*15fe0*/  ISETP.GT.AND P6, PT, R50.reuse, 0x29, P1 ;  /* 0x000000293200780c */ /* 0x040fe20000fc4270 */
[----:B------:R-:W-:Y:S01]  /*15ff0*/  BSSY B1, `(.L_x_254) ;  /* 0x0000006000017945 */ /* 0x000fe20003800000 */
[----:B------:R-:W-:Y:S01]  /*16000*/  ISETP.GT.AND P3, PT, R50, 0x30, P2 ;  /* 0x000000303200780c */ /* 0x000fe20001764270 */
[----:B----4-:R-:W-:-:S05]  /*16010*/  FFMA R5, R5, UR21, R4 ;  /* 0x0000001505057c23 */ /* 0x010fca0008000004 */
[----:B------:R4:W-:Y:S05]  /*16020*/  @P5 STG.E desc[UR16][R8.64+0x220], R5 ;  /* 0x0002200508005986 */ /* 0x0009ea000c101910 */
[----:B------:R-:W-:Y:S05]  /*16030*/  @!P6 BRA `(.L_x_255) ;  /* 0x000000000004e947 */ /* 0x000fea0003800000 */
[----:B------:R0:W5:Y:S02]  /*16040*/  LDG.E.LTC128B R0, desc[UR16][R22.64+0x220] ;  /* 0x0002201016007981 */ /* 0x000164000c1e1920 */
.L_x_255:
[----:B------:R-:W-:Y:S05]  /*16050*/  BSYNC B1 ;  /* 0x0000000000017941 */ /* 0x000fea0003800000 */
.L_x_254:
[----:B--2-4-:R-:W2:Y:S01]  /*16060*/  LDL.LU R8, [R1+0x2b8] ;  /* 0x0002b80001087983 */ /* 0x014ea20000300800 */
[----:B-----5:R-:W-:Y:S01]  /*16070*/  FMUL R4, R0, UR22 ;  /* 0x0000001600047c20 */ /* 0x020fe20008400000 */
[----:B------:R-:W-:Y:S02]  /*16080*/  IMAD.MOV.U32 R10, RZ, RZ, R0 ;  /* 0x000000ffff0a7224 */ /* 0x000fe400078e0000 */
[----:B------:R-:W-:Y:S01]  /*16090*/  IMAD.MOV.U32 R9, RZ, RZ, R7 ;  /* 0x000000ffff097224 */ /* 0x000fe200078e0007 */
[----:B------:R-:W4:Y:S01]  /*160a0*/  LDL.LU R12, [R1+0x2bc] ;  /* 0x0002bc00010c7983 */ /* 0x000f220000300800 */
[----:B--2---:R-:W-:Y:S01]  /*160b0*/  FFMA R11, R8, UR21, R4 ;  /* 0x00000015080b7c23 */ /* 0x004fe20008000004 */
[----:B------:R-:W-:-:S05]  /*160c0*/  MOV R8, R6 ;  /* 0x0000000600087202 */ /* 0x000fca0000000f00 */
[----:B------:R2:W-:Y:S04]  /*160d0*/  @P6 STG.E desc[UR16][R8.64+0x220], R11 ;  /* 0x0002200b08006986 */ /* 0x0005e8000c101910 */
[----:B------:R-:W3:Y:S01]  /*160e0*/  @P3 LDG.E.LTC128B R10, desc[UR16][R56.64+0x200] ;  /* 0x00020010380a3981 */ /* 0x000ee2000c1e1920 */
[----:B------:R-:W-:Y:S01]  /*160f0*/  ISETP.GT.AND P5, PT, R50, 0x31, P2 ;  /* 0x000000313200780c */ /* 0x000fe200017a4270 */
[----:B------:R-:W-:Y:S01]  /*16100*/  BSSY B1, `(.L_x_256) ;  /* 0x0000009000017945 */ /* 0x000fe20003800000 */
[----:B------:R-:W-:Y:S01]  /*16110*/  IADD3 R4, P6, R6, R157, RZ ;  /* 0x0000009d06047210 */ /* 0x000fe20007fde0ff */
[----:B--2---:R-:W-:-:S05]  /*16120*/  IMAD.WIDE.U32 R8, R32, 0x1c, R8 ;  /* 0x0000001c20087825 */ /* 0x004fca00078e0008 */
[----:B------:R-:W-:Y:S01]  /*16130*/  IADD3 R9, R53, R9, RZ ;  /* 0x0000000935097210 */ /* 0x000fe20007ffe0ff */
[----:B---3--:R-:W-:-:S04]  /*16140*/  FMUL R0, R10, UR22 ;  /* 0x000000160a007c20 */ /* 0x008fc80008400000 */
[----:B----4-:R-:W-:-:S05]  /*16150*/  FFMA R13, R12, UR21, R0 ;  /* 0x000000150c0d7c23 */ /* 0x010fca0008000000 */
[----:B------:R2:W-:Y:S01]  /*16160*/  @P3 STG.E desc[UR16][R8.64+0x200], R13 ;  /* 0x0002000d08003986 */ /* 0x0005e2000c101910 */
[----:B------:R-:W-:Y:S05]  /*16170*/  @!P5 BRA `(.L_x_257) ;  /* 0x000000000004d947 */ /* 0x000fea0003800000 */
[----:B------:R3:W5:Y:S02]  /*16180*/  LDG.E.LTC128B R10, desc[UR16][R54.64+0x200] ;  /* 0x00020010360a7981 */ /* 0x000764000c1e1920 */
.L_x_257:
[----:B------:R-:W-:Y:S05]  /*16190*/  BSYNC B1 ;  /* 0x0000000000017941 */ /* 0x000fea0003800000 */
.L_x_256:
[----:B------:R-:W4:Y:S01]  /*161a0*/  LDL.LU R11, [R1+0x2c0] ;  /* 0x0002c000010b7983 */ /* 0x000f220000300800 */
[----:B-----5:R-:W-:Y:S01]  /*161b0*/  FMUL R0, R10, UR22 ;  /* 0x000000160a007c20 */ /* 0x020fe20008400000 */
[----:B------:R-:W-:Y:S01]  /*161c0*/  IMAD.X R5, R7, 0x1, R33, P6 ;  /* 0x0000000107057824 */ /* 0x000fe200030e0621 */
[----:B------:R-:W-:Y:S01]  /*161d0*/  ISETP.GT.AND P3, PT, R50, 0x30, P1 ;  /* 0x000000303200780c */ /* 0x000fe20000f64270 */
[----:B------:R-:W-:Y:S01]  /*161e0*/  BSSY B1, `(.L_x_258) ;  /* 0x0000005000017945 */ /* 0x000fe20003800000 */
[----:B----4-:R-:W-:-:S05]  /*161f0*/  FFMA R7, R11, UR21, R0 ;  /* 0x000000150b077c23 */ /* 0x010fca0008000000 */
[----:B------:R4:W-:Y:S06]  /*16200*/  @P5 STG.E desc[UR16][R4.64+0x200], R7 ;  /* 0x0002000704005986 */ /* 0x0009ec000c101910 */
[----:B------:R-:W-:Y:S05]  /*16210*/  @!P3 BRA `(.L_x_259) ;  /* 0x000000000004b947 */ /* 0x000fea0003800000 */
[----:B------:R0:W5:Y:S02]  /*16220*/  LDG.E.LTC128B R10, desc[UR16][R56.64+0x220] ;  /* 0x00022010380a7981 */ /* 0x000164000c1e1920 */
.L_x_259:
[----:B------:R-:W-:Y:S05]  /*16230*/  BSYNC B1 ;  /* 0x0000000000017941 */ /* 0x000fea0003800000 */
.L_x_258:
[----:B------:R-:W4:Y:S01]  /*16240*/  LDL.LU R6, [R1+0x2c4] ;  /* 0x0002c40001067983 */ /* 0x000f220000300800 */
        /* <DEDUP_REMOVED lines=8> */
.L_x_261:
[----:B------:R-:W-:Y:S05]  /*162d0*/  BSYNC B1 ;  /* 0x0000000000017941 */ /* 0x000fea0003800000 */
.L_x_260:
[----:B------:R-:W3:Y:S01]  /*162e0*/  LDL.LU R6, [R1+0x2c8] ;  /* 0x0002c80001067983 */ /* 0x000ee20000300800 */
[----:B-----5:R-:W-:Y:S01]  /*162f0*/  FMUL R0, R10, UR22 ;  /* 0x000000160a007c20 */ /* 0x020fe20008400000 */
[----:B--2-4-:R-:W-:Y:S01]  /*16300*/  MOV R8, R4 ;  /* 0x0000000400087202 */ /* 0x014fe20000000f00 */
[----:B------:R-:W-:Y:S01]  /*16310*/  IMAD.MOV.U32 R9, RZ, RZ, R5 ;  /* 0x000000ffff097224 */ /* 0x000fe200078e0005 */
[----:B------:R-:W2:Y:S01]  /*16320*/  LDL.LU R12, [R1+0x2cc] ;  /* 0x0002cc00010c7983 */ /* 0x000ea20000300800 */
[----:B---3--:R-:W-:-:S05]  /*16330*/  FFMA R11, R6, UR21, R0 ;  /* 0x00000015060b7c23 */ /* 0x008fca0008000000 */
[----:B------:R3:W-:Y:S04]  /*16340*/  @P6 STG.E desc[UR16][R8.64+0x220], R11 ;  /* 0x0002200b08006986 */ /* 0x0007e8000c101910 */
[----:B------:R-:W4:Y:S01]  /*16350*/  @P5 LDG.E.LTC128B R10, desc[UR16][R60.64+0x200] ;  /* 0x000200103c0a5981 */ /* 0x000f22000c1e1920 */
[----:B------:R-:W-:Y:S01]  /*16360*/  ISETP.GT.AND P3, PT, R50, 0x39, P2 ;  /* 0x000000393200780c */ /* 0x000fe20001764270 */
[----:B------:R-:W-:Y:S01]  /*16370*/  BSSY B1, `(.L_x_262) ;  /* 0x0000009000017945 */ /* 0x000fe20003800000 */
[----:B------:R-:W-:Y:S01]  /*16380*/  IADD3 R6, P6, R4, R157, RZ ;  /* 0x0000009d04067210 */ /* 0x000fe20007fde0ff */
[----:B---3--:R-:W-:-:S05]  /*16390*/  IMAD.WIDE.U32 R8, R32, 0x1c, R8 ;  /* 0x0000001c20087825 */ /* 0x008fca00078e0008 */
[----:B------:R-:W-:Y:S01]  /*163a0*/  IADD3 R9, R53, R9, RZ ;  /* 0x0000000935097210 */ /* 0x000fe20007ffe0ff */
[----:B----4-:R-:W-:-:S04]  /*163b0*/  FMUL R0, R10, UR22 ;  /* 0x000000160a007c20 */ /* 0x010fc80008400000 */
[----:B--2---:R-:W-:-:S05]  /*163c0*/  FFMA R13, R12, UR21, R0 ;  /* 0x000000150c0d7c23 */ /* 0x004fca0008000000 */
[----:B------:R2:W-:Y:S01]  /*163d0*/  @P5 STG.E desc[UR16][R8.64+0x200], R13 ;  /* 0x0002000d08005986 */ /* 0x0005e2000c101910 */
[----:B------:R-:W-:Y:S05]  /*163e0*/  @!P3 BRA `(.L_x_263) ;  /* 0x000000000004b947 */ /* 0x000fea0003800000 */
[----:B------:R3:W5:Y:S02]  /*163f0*/  LDG.E.LTC128B R10, desc[UR16][R58.64+0x200] ;  /* 0x000200103a0a7981 */ /* 0x000764000c1e1920 */
.L_x_263:
[----:B------:R-:W-:Y:S05]  /*16400*/  BSYNC B1 ;  /* 0x0000000000017941 */ /* 0x000fea0003800000 */
.L_x_262:
        /* <DEDUP_REMOVED lines=9> */
.L_x_265:
[----:B------:R-:W-:Y:S05]  /*164a0*/  BSYNC B1 ;  /* 0x0000000000017941 */ /* 0x000fea0003800000 */
.L_x_264:
        /* <DEDUP_REMOVED lines=9> */
.L_x_267:
[----:B------:R-:W-:Y:S05]  /*16540*/  BSYNC B1 ;  /* 0x0000000000017941 */ /* 0x000fea0003800000 */
.L_x_266:
        /* <DEDUP_REMOVED lines=18> */
.L_x_269:
[----:B------:R-:W-:Y:S05]  /*16670*/  BSYNC B1 ;  /* 0x0000000000017941 */ /* 0x000fea0003800000 */
.L_x_268:
        /* <DEDUP_REMOVED lines=9> */
.L_x_271:
[----:B------:R-:W-:Y:S05]  /*16710*/  BSYNC B1 ;  /* 0x0000000000017941 */ /* 0x000fea0003800000 */
.L_x_270:
        /* <DEDUP_REMOVED lines=9> */
.L_x_273:
[----:B------:R-:W-:Y:S05]  /*167b0*/  BSYNC B1 ;  /* 0x0000000000017941 */ /* 0x000fea0003800000 */
.L_x_272:
        /* <DEDUP_REMOVED lines=18> */
.L_x_275:
[----:B------:R-:W-:Y:S05]  /*168e0*/  BSYNC B1 ;  /* 0x0000000000017941 */ /* 0x000fea0003800000 */
.L_x_274:
        /* <DEDUP_REMOVED lines=9> */
.L_x_277:
[----:B------:R-:W-:Y:S05]  /*16980*/  BSYNC B1 ;  /* 0x0000000000017941 */ /* 0x000fea0003800000 */
.L_x_276:
        /* <DEDUP_REMOVED lines=9> */
.L_x_279:
[----:B------:R-:W-:Y:S05]  /*16a20*/  BSYNC B1 ;  /* 0x0000000000017941 */ /* 0x000fea0003800000 */
.L_x_278:
        /* <DEDUP_REMOVED lines=18> */
.L_x_281:
[----:B------:R-:W-:Y:S05]  /*16b50*/  BSYNC B1 ;  /* 0x0000000000017941 */ /* 0x000fea0003800000 */
.L_x_280:
        /* <DEDUP_REMOVED lines=9> */
.L_x_283:
[----:B------:R-:W-:Y:S05]  /*16bf0*/  BSYNC B1 ;  /* 0x0000000000017941 */ /* 0x000fea0003800000 */
.L_x_282:
        /* <DEDUP_REMOVED lines=9> */
.L_x_285:
[----:B------:R-:W-:Y:S05]  /*16c90*/  BSYNC B1 ;  /* 0x0000000000017941 */ /* 0x000fea0003800000 */
.L_x_284:
        /* <DEDUP_REMOVED lines=18> */
.L_x_287:
[----:B------:R-:W-:Y:S05]  /*16dc0*/  BSYNC B1 ;  /* 0x0000000000017941 */ /* 0x000fea0003800000 */
.L_x_286:
        /* <DEDUP_REMOVED lines=9> */
.L_x_289:
[----:B------:R-:W-:Y:S05]  /*16e60*/  BSYNC B1 ;  /* 0x0000000000017941 */ /* 0x000fea0003800000 */
.L_x_288:
        /* <DEDUP_REMOVED lines=9> */
.L_x_291:
[----:B------:R-:W-:Y:S05]  /*16f00*/  BSYNC B1 ;  /* 0x0000000000017941 */ /* 0x000fea0003800000 */
.L_x_290:
        /* <DEDUP_REMOVED lines=18> */
.L_x_293:
[----:B------:R-:W-:Y:S05]  /*17030*/  BSYNC B1 ;  /* 0x0000000000017941 */ /* 0x000fea0003800000 */
.L_x_292:
        /* <DEDUP_REMOVED lines=9> */
.L_x_295:
[----:B------:R-:W-:Y:S05]  /*170d0*/  BSYNC B1 ;  /* 0x0000000000017941 */ /* 0x000fea0003800000 */
.L_x_294:
        /* <DEDUP_REMOVED lines=9> */
.L_x_297:
[----:B------:R-:W-:Y:S05]  /*17170*/  BSYNC B1 ;  /* 0x0000000000017941 */ /* 0x000fea0003800000 */
.L_x_296:
        /* <DEDUP_REMOVED lines=18> */
.L_x_299:
[----:B------:R-:W-:Y:S05]  /*172a0*/  BSYNC B1 ;  /* 0x0000000000017941 */ /* 0x000fea0003800000 */
.L_x_298:
        /* <DEDUP_REMOVED lines=9> */
.L_x_301:
[----:B------:R-:W-:Y:S05]  /*17340*/  BSYNC B1 ;  /* 0x0000000000017941 */ /* 0x000fea0003800000 */
.L_x_300:
        /* <DEDUP_REMOVED lines=9> */
.L_x_303:
[----:B------:R-:W-:Y:S05]  /*173e0*/  BSYNC B1 ;  /* 0x0000000000017941 */ /* 0x000fea0003800000 */
.L_x_302:
        /* <DEDUP_REMOVED lines=18> */
.L_x_305:
[----:B------:R-:W-:Y:S05]  /*17510*/  BSYNC B1 ;  /* 0x0000000000017941 */ /* 0x000fea0003800000 */
.L_x_304:
        /* <DEDUP_REMOVED lines=9> */
.L_x_307:
[----:B------:R-:W-:Y:S05]  /*175b0*/  BSYNC B1 ;  /* 0x0000000000017941 */ /* 0x000fea0003800000 */
.L_x_306:
        /* <DEDUP_REMOVED lines=9> */
.L_x_309:
[----:B------:R-:W-:Y:S05]  /*17650*/  BSYNC B1 ;  /* 0x0000000000017941 */ /* 0x000fea0003800000 */
.L_x_308:
[----:B------:R-:W2:Y:S01]  /*17660*/  LDL.LU R6, [R1+0x348] ;  /* 0x0003480001067983 */ /* 0x000ea20000300800 */
[----:B-----5:R-:W-:-:S03]  /*17670*/  FMUL R0, R10, UR22 ;  /* 0x000000160a007c20 */ /* 0x020fc60008400000 */
[----:B------:R-:W3:Y:S01]  /*17680*/  LDL.LU R12, [R1+0x34c] ;  /* 0x00034c00010c7983 */ /* 0x000ee20000300800 */
[----:B--2---:R-:W-:-:S05]  /*17690*/  FFMA R11, R6, UR21, R0 ;  /* 0x00000015060b7c23 */ /* 0x004fca0008000000 */
[----:B------:R2:W-:Y:S04]  /*176a0*/  @P6 STG.E desc[UR16][R4.64+0x220], R11 ;  /* 0x0002200b04006986 */ /* 0x0005e8000c101910 */
[----:B------:R-:W3:Y:S01]  /*176b0*/  @P5 LDG.E.LTC128B R10, desc[UR16][R92.64+0x200] ;  /* 0x000200105c0a5981 */ /* 0x000ee2000c1e1920 */
[----:B----4-:R-:W-:Y:S01]  /*176c0*/  IMAD.WIDE.U32 R8, R32, 0x1c, R4 ;  /* 0x0000001c20087825 */ /* 0x010fe200078e0004 */
[----:B------:R-:W-:Y:S01]  /*176d0*/  ISETP.GT.AND P3, PT, R50, 0x79, P2 ;  /* 0x000000793200780c */ /* 0x000fe20001764270 */
[----:B------:R-:W-:Y:S01]  /*176e0*/  BSSY B1, `(.L_x_310) ;  /* 0x0000008000017945 */ /* 0x000fe20003800000 */
[----:B------:R-:W-:Y:S02]  /*176f0*/  IADD3 R6, P6, R4, R157, RZ ;  /* 0x0000009d04067210 */ /* 0x000fe40007fde0ff */
[----:B------:R-:W-:Y:S01]  /*17700*/  IADD3 R9, R53, R9, RZ ;  /* 0x0000000935097210 */ /* 0x000fe20007ffe0ff */
[----:B---3--:R-:W-:-:S04]  /*17710*/  FMUL R0, R10, UR22 ;  /* 0x000000160a007c20 */ /* 0x008fc80008400000 */
[----:B------:R-:W-:-:S05]  /*17720*/  FFMA R13, R12, UR21, R0 ;  /* 0x000000150c0d7c23 */ /* 0x000fca0008000000 */
[----:B------:R2:W-:Y:S01]  /*17730*/  @P5 STG.E desc[UR16][R8.64+0x200], R13 ;  /* 0x0002000d08005986 */ /* 0x0005e2000c101910 */
[----:B------:R-:W-:Y:S05]  /*17740*/  @!P3 BRA `(.L_x_311) ;  /* 0x000000000004b947 */ /* 0x000fea0003800000 */
[----:B------:R3:W5:Y:S02]  /*17750*/  LDG.E.LTC128B R10, desc[UR16][R90.64+0x200] ;  /* 0x000200105a0a7981 */ /* 0x000764000c1e1920 */
.L_x_311:
[----:B------:R-:W-:Y:S05]  /*17760*/  BSYNC B1 ;  /* 0x0000000000017941 */ /* 0x000fea0003800000 */
.L_x_310:
[----:B--2---:R-:W2:Y:S01]  /*17770*/  LDL.LU R11, [R1+0x350] ;  /* 0x00035000010b7983 */ /* 0x004ea20000300800 */
[----:B-----5:R-:W-:Y:S01]  /*17780*/  FMUL R0, R10, UR22 ;  /* 0x000000160a007c20 */ /* 0x020fe20008400000 */
[----:B------:R-:W-:Y:S01]  /*17790*/  IMAD.X R7, R5, 0x1, R33, P6 ;  /* 0x0000000105077824 */ /* 0x000fe200030e0621 */
[----:B------:R-:W-:Y:S01]  /*177a0*/  ISETP.GT.AND P5, PT, R50, 0x78, P1 ;  /* 0x000000783200780c */ /* 0x000fe20000fa4270 */
[----:B------:R-:W-:Y:S01]  /*177b0*/  BSSY B1, `(.L_x_312) ;  /* 0x0000005000017945 */ /* 0x000fe20003800000 */
[----:B--2---:R-:W-:-:S05]  /*177c0*/  FFMA R5, R11, UR21, R0 ;  /* 0x000000150b057c23 */ /* 0x004fca0008000000 */
[----:B------:R2:W-:Y:S06]  /*177d0*/  @P3 STG.E desc[UR16][R6.64+0x200], R5 ;  /* 0x0002000506003986 */ /* 0x0005ec000c101910 */
[----:B------:R-:W-:Y:S05]  /*177e0*/  @!P5 BRA `(.L_x_313) ;  /* 0x000000000004d947 */ /* 0x000fea0003800000 */
[----:B------:R4:W5:Y:S02]  /*177f0*/  LDG.E.LTC128B R10, desc[UR16][R92.64+0x220] ;  /* 0x000220105c0a7981 */ /* 0x000964000c1e1920 */
.L_x_313:
[----:B------:R-:W-:Y:S05]  /*17800*/  BSYNC B1 ;  /* 0x0000000000017941 */ /* 0x000fea0003800000 */
.L_x_312:
[----:B------:R-:W2:Y:S01]  /*17810*/  LDL.LU R4, [R1+0x354] ;  /* 0x0003540001047983 */ /* 0x000ea20000300800 */
[----:B-----5:R-:W-:Y:S01]  /*17820*/  FMUL R0, R10, UR22 ;  /* 0x000000160a007c20 */ /* 0x020fe20008400000 */
[C---:B------:R-:W-:Y:S01]  /*17830*/  ISETP.GT.AND P6, PT, R50.reuse, 0x79, P1 ;  /* 0x000000793200780c */ /* 0x040fe20000fc4270 */
[----:B------:R-:W-:Y:S01]  /*17840*/  BSSY B1, `(.L_x_314) ;  /* 0x0000006000017945 */ /* 0x000fe20003800000 */
[----:B------:R-:W-:Y:S01]  /*17850*/  ISETP.GT.AND P3, PT, R50, 0x80, P2 ;  /* 0x000000803200780c */ /* 0x000fe20001764270 */
[----:B--2---:R-:W-:-:S05]  /*17860*/  FFMA R5, R4, UR21, R0 ;  /* 0x0000001504057c23 */ /* 0x004fca0008000000 */
[----:B------:R2:W-:Y:S05]  /*17870*/  @P5 STG.E desc[UR16][R8.64+0x220], R5 ;  /* 0x0002200508005986 */ /* 0x0005ea000c101910 */
[----:B------:R-:W-:Y:S05]  /*17880*/  @!P6 BRA `(.L_x_315) ;  /* 0x000000000004e947 */ /* 0x000fea0003800000 */
[----:B------:R0:W5:Y:S02]  /*17890*/  LDG.E.LTC128B R10, desc[UR16][R90.64+0x220] ;  /* 0x000220105a0a7981 */ /* 0x000164000c1e1920 */
.L_x_315:
[----:B------:R-:W-:Y:S05]  /*178a0*/  BSYNC B1 ;  /* 0x0000000000017941 */ /* 0x000fea0003800000 */
.L_x_314:
[----:B------:R-:W3:Y:S01]  /*178b0*/  LDL.LU R4, [R1+0x358] ;  /* 0x0003580001047983 */ /* 0x000ee20000300800 */
[----:B-----5:R-:W-:-:S03]  /*178c0*/  FMUL R0, R10, UR22 ;  /* 0x000000160a007c20 */ /* 0x020fc60008400000 */
[----:B------:R-:W4:Y:S01]  /*178d0*/  LDL.LU R12, [R1+0x35c] ;  /* 0x00035c00010c7983 */ /* 0x000f220000300800 */
[----:B---3--:R-:W-:-:S05]  /*178e0*/  FFMA R11, R4, UR21, R0 ;  /* 0x00000015040b7c23 */ /* 0x008fca0008000000 */
[----:B------:R3:W-:Y:S04]  /*178f0*/  @P6 STG.E desc[UR16][R6.64+0x220], R11 ;  /* 0x0002200b06006986 */ /* 0x0007e8000c101910 */
[----:B------:R-:W4:Y:S01]  /*17900*/  @P3 LDG.E.LTC128B R10, desc[UR16][R96.64+0x200] ;  /* 0x00020010600a3981 */ /* 0x000f22000c1e1920 */
[----:B--2---:R-:W-:Y:S01]  /*17910*/  IMAD.WIDE.U32 R8, R32, 0x1c, R6 ;  /* 0x0000001c20087825 */ /* 0x004fe200078e0006 */
[----:B------:R-:W-:Y:S01]  /*17920*/  ISETP.GT.AND P6, PT, R50, 0x81, P2 ;  /* 0x000000813200780c */ /* 0x000fe200017c4270 */
[----:B------:R-:W-:Y:S01]  /*17930*/  BSSY B1, `(.L_x_316) ;  /* 0x0000008000017945 */ /* 0x000fe20003800000 */
[----:B------:R-:W-:Y:S02]  /*17940*/  IADD3 R4, P5, R6, R157, RZ ;  /* 0x0000009d06047210 */ /* 0x000fe40007fbe0ff */
[----:B------:R-:W-:Y:S01]  /*17950*/  IADD3 R9, R53, R9, RZ ;  /* 0x0000000935097210 */ /* 0x000fe20007ffe0ff */
[----:B----4-:R-:W-:-:S04]  /*17960*/  FMUL R0, R10, UR22 ;  /* 0x000000160a007c20 */ /* 0x010fc80008400000 */
[----:B------:R-:W-:-:S05]  /*17970*/  FFMA R13, R12, UR21, R0 ;  /* 0x000000150c0d7c23 */ /* 0x000fca0008000000 */
[----:B------:R3:W-:Y:S01]  /*17980*/  @P3 STG.E desc[UR16][R8.64+0x200], R13 ;  /* 0x0002000d08003986 */ /* 0x0007e2000c101910 */
[----:B------:R-:W-:Y:S05]  /*17990*/  @!P6 BRA `(.L_x_317) ;  /* 0x000000000004e947 */ /* 0x000fea0003800000 */
[----:B------:R2:W5:Y:S02]  /*179a0*/  LDG.E.LTC128B R10, desc[UR16][R94.64+0x200] ;  /* 0x000200105e0a7981 */ /* 0x000564000c1e1920 */
.L_x_317:
[----:B------:R-:W-:Y:S05]  /*179b0*/  BSYNC B1 ;  /* 0x0000000000017941 */ /* 0x000fea0003800000 */
.L_x_316:
[----:B---3--:R-:W3:Y:S01]  /*179c0*/  LDL.LU R11, [R1+0x360] ;  /* 0x00036000010b7983 */ /* 0x008ee20000300800 */
[----:B-----5:R-:W-:Y:S01]  /*179d0*/  FMUL R0, R10, UR22 ;  /* 0x000000160a007c20 */ /* 0x020fe20008400000 */
[----:B------:R-:W-:Y:S01]  /*179e0*/  IMAD.X R5, R7, 0x1, R33, P5 ;  /* 0x0000000107057824 */ /* 0x000fe200028e0621 */
[----:B------:R-:W-:Y:S01]  /*179f0*/  ISETP.GT.AND P3, PT, R50, 0x80, P1 ;  /* 0x000000803200780c */ /* 0x000fe20000f64270 */
[----:B------:R-:W-:Y:S01]  /*17a00*/  BSSY B1, `(.L_x_318) ;  /* 0x0000005000017945 */ /* 0x000fe20003800000 */
[----:B---3--:R-:W-:-:S05]  /*17a10*/  FFMA R7, R11, UR21, R0 ;  /* 0x000000150b077c23 */ /* 0x008fca0008000000 */
[----:B------:R3:W-:Y:S06]  /*17a20*/  @P6 STG.E desc[UR16][R4.64+0x200], R7 ;  /* 0x0002000704006986 */ /* 0x0007ec000c101910 */
[----:B------:R-:W-:Y:S05]  /*17a30*/  @!P3 BRA `(.L_x_319) ;  /* 0x000000000004b947 */ /* 0x000fea0003800000 */
[----:B------:R4:W5:Y:S02]  /*17a40*/  LDG.E.LTC128B R10, desc[UR16][R96.64+0x220] ;  /* 0x00022010600a7981 */ /* 0x000964000c1e1920 */
.L_x_319:
[----:B------:R-:W-:Y:S05]  /*17a50*/  BSYNC B1 ;  /* 0x0000000000017941 */ /* 0x000fea0003800000 */
.L_x_318:
[----:B------:R-:W3:Y:S01]  /*17a60*/  LDL.LU R6, [R1+0x364] ;  /* 0x0003640001067983 */ /* 0x000ee20000300800 */
[----:B-----5:R-:W-:Y:S01]  /*17a70*/  FMUL R0, R10, UR22 ;  /* 0x000000160a007c20 */ /* 0x020fe20008400000 */
[C---:B------:R-:W-:Y:S01]  /*17a80*/  ISETP.GT.AND P6, PT, R50.reuse, 0x81, P1 ;  /* 0x000000813200780c */ /* 0x040fe20000fc4270 */
[----:B------:R-:W-:Y:S01]  /*17a90*/  BSSY B1, `(.L_x_320) ;  /* 0x0000006000017945 */ /* 0x000fe20003800000 */
[----:B------:R-:W-:Y:S01]  /*17aa0*/  ISETP.GT.AND P5, PT, R50, 0x88, P2 ;  /* 0x000000883200780c */ /* 0x000fe200017a4270 */
[----:B---3--:R-:W-:-:S05]  /*17ab0*/  FFMA R7, R6, UR21, R0 ;  /* 0x0000001506077c23 */ /* 0x008fca0008000000 */
[----:B------:R3:W-:Y:S05]  /*17ac0*/  @P3 STG.E desc[UR16][R8.64+0x220], R7 ;  /* 0x0002200708003986 */ /* 0x0007ea000c101910 */
[----:B------:R-:W-:Y:S05]  /*17ad0*/  @!P6 BRA `(.L_x_321) ;  /* 0x000000000004e947 */ /* 0x000fea0003800000 */
[----:B------:R0:W5:Y:S02]  /*17ae0*/  LDG.E.LTC128B R10, desc[UR16][R94.64+0x220] ;  /* 0x000220105e0a7981 */ /* 0x000164000c1e1920 */
.L_x_321:
[----:B------:R-:W-:Y:S05]  /*17af0*/  BSYNC B1 ;  /* 0x0000000000017941 */ /* 0x000fea0003800000 */
.L_x_320:
[----:B------:R-:W2:Y:S01]  /*17b00*/  LDL.LU R6, [R1+0x368] ;  /* 0x0003680001067983 */ /* 0x000ea20000300800 */
[----:B-----5:R-:W-:-:S03]  /*17b10*/  FMUL R0, R10, UR22 ;  /* 0x000000160a007c20 */ /* 0x020fc60008400000 */
[----:B------:R-:W4:Y:S01]  /*17b20*/  LDL.LU R12, [R1+0x36c] ;  /* 0x00036c00010c7983 */ /* 0x000f220000300800 */
[----:B--2---:R-:W-:-:S05]  /*17b30*/  FFMA R11, R6, UR21, R0 ;  /* 0x00000015060b7c23 */ /* 0x004fca0008000000 */
[----:B------:R2:W-:Y:S04]  /*17b40*/  @P6 STG.E desc[UR16][R4.64+0x220], R11 ;  /* 0x0002200b04006986 */ /* 0x0005e8000c101910 */
[----:B------:R-:W4:Y:S01]  /*17b50*/  @P5 LDG.E.LTC128B R10, desc[UR16][R100.64+0x200] ;  /* 0x00020010640a5981 */ /* 0x000f22000c1e1920 */
[----:B---3--:R-:W-:Y:S01]  /*17b60*/  IMAD.WIDE.U32 R8, R32, 0x1c, R4 ;  /* 0x0000001c20087825 */ /* 0x008fe200078e0004 */
        /* <DEDUP_REMOVED lines=9> */
.L_x_323:
[----:B------:R-:W-:Y:S05]  /*17c00*/  BSYNC B1 ;  /* 0x0000000000017941 */ /* 0x000fea0003800000 */
.L_x_322:
        /* <DEDUP_REMOVED lines=9> */
.L_x_325:
[----:B------:R-:W-:Y:S05]  /*17ca0*/  BSYNC B1 ;  /* 0x0000000000017941 */ /* 0x000fea0003800000 */
.L_x_324:
        /* <DEDUP_REMOVED lines=9> */
.L_x_327:
[----:B------:R-:W-:Y:S05]  /*17d40*/  BSYNC B1 ;  /* 0x0000000000017941 */ /* 0x000fea0003800000 */
.L_x_326:
        /* <DEDUP_REMOVED lines=16> */
.L_x_329:
[----:B------:R-:W-:Y:S05]  /*17e50*/  BSYNC B1 ;  /* 0x0000000000017941 */ /* 0x000fea0003800000 */
.L_x_328:
        /* <DEDUP_REMOVED lines=9> */
.L_x_331:
[----:B------:R-:W-:Y:S05]  /*17ef0*/  BSYNC B1 ;  /* 0x0000000000017941 */ /* 0x000fea0003800000 */
.L_x_330:
        /* <DEDUP_REMOVED lines=9> */
.L_x_333:
[----:B------:R-:W-:Y:S05]  /*17f90*/  BSYNC B1 ;  /* 0x0000000000017941 */ /* 0x000fea0003800000 */
.L_x_332:
[----:B---3--:R-:W3:Y:S01]  /*17fa0*/  LDL.LU R4, [R1+0x388] ;  /* 0x0003880001047983 */ /* 0x008ee20000300800 */
[----:B-----5:R-:W-:-:S03]  /*17fb0*/  FMUL R0, R10, UR22 ;  /* 0x000000160a007c20 */ /* 0x020fc60008400000 */
[----:B------:R-:W2:Y:S01]  /*17fc0*/  LDL.LU R12, [R1+0x38c] ;  /* 0x00038c00010c7983 */ /* 0x000ea20000300800 */
[----:B---3--:R-:W-:-:S05]  /*17fd0*/  FFMA R11, R4, UR21, R0 ;  /* 0x00000015040b7c23 */ /* 0x008fca0008000000 */
[----:B------:R3:W-:Y:S04]  /*17fe0*/  @P6 STG.E desc[UR16][R8.64+0x220], R11 ;  /* 0x0002200b08006986 */ /* 0x0007e8000c101910 */
[----:B------:R-:W4:Y:S01]  /*17ff0*/  @P5 LDG.E.LTC128B R10, desc[UR16][R108.64+0x200] ;  /* 0x000200106c0a5981 */ /* 0x000f22000c1e1920 */
[----:B------:R-:W-:Y:S01]  /*18000*/  IMAD.WIDE.U32 R4, R32, 0x1c, R8 ;  /* 0x0000001c20047825 */ /* 0x000fe200078e0008 */
[----:B------:R-:W-:Y:S01]  /*18010*/  ISETP.GT.AND P6, PT, R50, 0x99, P2 ;  /* 0x000000993200780c */ /* 0x000fe200017c4270 */
[----:B------:R-:W-:Y:S01]  /*18020*/  BSSY B1, `(.L_x_334) ;  /* 0x0000008000017945 */ /* 0x000fe20003800000 */
[----:B------:R-:W-:Y:S02]  /*18030*/  IADD3 R6, P3, R8, R157, RZ ;  /* 0x0000009d08067210 */ /* 0x000fe40007f7e0ff */
[----:B------:R-:W-:Y:S01]  /*18040*/  IADD3 R5, R53, R5, RZ ;  /* 0x0000000535057210 */ /* 0x000fe20007ffe0ff */
[----:B----4-:R-:W-:-:S04]  /*18050*/  FMUL R0, R10, UR22 ;  /* 0x000000160a007c20 */ /* 0x010fc80008400000 */
[----:B--2---:R-:W-:-:S05]  /*18060*/  FFMA R13, R12, UR21, R0 ;  /* 0x000000150c0d7c23 */ /* 0x004fca0008000000 */
[----:B------:R3:W-:Y:S01]  /*18070*/  @P5 STG.E desc[UR16][R4.64+0x200], R13 ;  /* 0x0002000d04005986 */ /* 0x0007e2000c101910 */
[----:B------:R-:W-:Y:S05]  /*18080*/  @!P6 BRA `(.L_x_335) ;  /* 0x000000000004e947 */ /* 0x000fea0003800000 */
[----:B------:R2:W5:Y:S02]  /*18090*/  LDG.E.LTC128B R10, desc[UR16][R106.64+0x200] ;  /* 0x000200106a0a7981 */ /* 0x000564000c1e1920 */
.L_x_335:
[----:B------:R-:W-:Y:S05]  /*180a0*/  BSYNC B1 ;  /* 0x0000000000017941 */ /* 0x000fea0003800000 */
.L_x_334:
        /* <DEDUP_REMOVED lines=9> */
.L_x_337:
[----:B------:R-:W-:Y:S05]  /*18140*/  BSYNC B1 ;  /* 0x0000000000017941 */ /* 0x000fea0003800000 */
.L_x_336:
        /* <DEDUP_REMOVED lines=9> */
.L_x_339:
[----:B------:R-:W-:Y:S05]  /*181e0*/  BSYNC B1 ;  /* 0x0000000000017941 */ /* 0x000fea0003800000 */
.L_x_338:
        /* <DEDUP_REMOVED lines=16> */
.L_x_341:
[----:B------:R-:W-:Y:S05]  /*182f0*/  BSYNC B1 ;  /* 0x0000000000017941 */ /* 0x000fea0003800000 */
.L_x_340:
        /* <DEDUP_REMOVED lines=9> */
.L_x_343:
[----:B------:R-:W-:Y:S05]  /*18390*/  BSYNC B1 ;  /* 0x0000000000017941 */ /* 0x000fea0003800000 */
.L_x_342:
        /* <DEDUP_REMOVED lines=9> */
.L_x_345:
[----:B------:R-:W-:Y:S05]  /*18430*/  BSYNC B1 ;  /* 0x0000000000017941 */ /* 0x000fea0003800000 */
.L_x_344:
        /* <DEDUP_REMOVED lines=16> */
.L_x_347:
[----:B------:R-:W-:Y:S05]  /*18540*/  BSYNC B1 ;  /* 0x0000000000017941 */ /* 0x000fea0003800000 */
.L_x_346:
        /* <DEDUP_REMOVED lines=9> */
.L_x_349:
[----:B------:R-:W-:Y:S05]  /*185e0*/  BSYNC B1 ;  /* 0x0000000000017941 */ /* 0x000fea0003800000 */
.L_x_348:
        /* <DEDUP_REMOVED lines=9> */
.L_x_351:
[----:B------:R-:W-:Y:S05]  /*18680*/  BSYNC B1 ;  /* 0x0000000000017941 */ /* 0x000fea0003800000 */
.L_x_350:
        /* <DEDUP_REMOVED lines=16> */
.L_x_353:
[----:B------:R-:W-:Y:S05]  /*18790*/  BSYNC B1 ;  /* 0x0000000000017941 */ /* 0x000fea0003800000 */
.L_x_352:
        /* <DEDUP_REMOVED lines=9> */
.L_x_355:
[----:B------:R-:W-:Y:S05]  /*18830*/  BSYNC B1 ;  /* 0x0000000000017941 */ /* 0x000fea0003800000 */
.L_x_354:
        /* <DEDUP_REMOVED lines=9> */
.L_x_357:
[----:B------:R-:W-:Y:S05]  /*188d0*/  BSYNC B1 ;  /* 0x0000000000017941 */ /* 0x000fea0003800000 */
.L_x_356:
        /* <DEDUP_REMOVED lines=16> */
.L_x_359:
[----:B------:R-:W-:Y:S05]  /*189e0*/  BSYNC B1 ;  /* 0x0000000000017941 */ /* 0x000fea0003800000 */
.L_x_358:
        /* <DEDUP_REMOVED lines=9> */
.L_x_361:
[----:B------:R-:W-:Y:S05]  /*18a80*/  BSYNC B1 ;  /* 0x0000000000017941 */ /* 0x000fea0003800000 */
.L_x_360:
        /* <DEDUP_REMOVED lines=9> */
.L_x_363:
[----:B------:R-:W-:Y:S05]  /*18b20*/  BSYNC B1 ;  /* 0x0000000000017941 */ /* 0x000fea0003800000 */
.L_x_362:
        /* <DEDUP_REMOVED lines=16> */
.L_x_365:
[----:B------:R-:W-:Y:S05]  /*18c30*/  BSYNC B1 ;  /* 0x0000000000017941 */ /* 0x000fea0003800000 */
.L_x_364:
        /* <DEDUP_REMOVED lines=9> */
.L_x_367:
[----:B------:R-:W-:Y:S05]  /*18cd0*/  BSYNC B1 ;  /* 0x0000000000017941 */ /* 0x000fea0003800000 */
.L_x_366:
        /* <DEDUP_REMOVED lines=9> */
.L_x_369:
[----:B------:R-:W-:Y:S05]  /*18d70*/  BSYNC B1 ;  /* 0x0000000000017941 */ /* 0x000fea0003800000 */
.L_x_368:
        /* <DEDUP_REMOVED lines=16> */
.L_x_371:
[----:B------:R-:W-:Y:S05]  /*18e80*/  BSYNC B1 ;  /* 0x0000000000017941 */ /* 0x000fea0003800000 */
.L_x_370:
        /* <DEDUP_REMOVED lines=9> */
.L_x_373:
[----:B------:R-:W-:Y:S05]  /*18f20*/  BSYNC B1 ;  /* 0x0000000000017941 */ /* 0x000fea0003800000 */
.L_x_372:
        /* <DEDUP_REMOVED lines=9> */
.L_x_375:
[----:B------:R-:W-:Y:S05]  /*18fc0*/  BSYNC B1 ;  /* 0x0000000000017941 */ /* 0x000fea0003800000 */
.L_x_374:
        /* <DEDUP_REMOVED lines=16> */
.L_x_377:
[----:B------:R-:W-:Y:S05]  /*190d0*/  BSYNC B1 ;  /* 0x0000000000017941 */ /* 0x000fea0003800000 */
.L_x_376:
        /* <DEDUP_REMOVED lines=9> */
.L_x_379:
[----:B------:R-:W-:Y:S05]  /*19170*/  BSYNC B1 ;  /* 0x0000000000017941 */ /* 0x000fea0003800000 */
.L_x_378:
        /* <DEDUP_REMOVED lines=9> */
.L_x_381:
[----:B------:R-:W-:Y:S05]  /*19210*/  BSYNC B1 ;  /* 0x0000000000017941 */ /* 0x000fea0003800000 */
.L_x_380:
        /* <DEDUP_REMOVED lines=16> */
.L_x_383:
[----:B------:R-:W-:Y:S05]  /*19320*/  BSYNC B1 ;  /* 0x0000000000017941 */ /* 0x000fea0003800000 */
.L_x_382:
        /* <DEDUP_REMOVED lines=9> */
.L_x_385:
[----:B------:R-:W-:Y:S05]  /*193c0*/  BSYNC B1 ;  /* 0x0000000000017941 */ /* 0x000fea0003800000 */
.L_x_384:
        /* <DEDUP_REMOVED lines=9> */
.L_x_387:
[----:B------:R-:W-:Y:S05]  /*19460*/  BSYNC B1 ;  /* 0x0000000000017941 */ /* 0x000fea0003800000 */
.L_x_386:
        /* <DEDUP_REMOVED lines=16> */
.L_x_389:
[----:B------:R-:W-:Y:S05]  /*19570*/  BSYNC B1 ;  /* 0x0000000000017941 */ /* 0x000fea0003800000 */
.L_x_388:
        /* <DEDUP_REMOVED lines=9> */
.L_x_391:
[----:B------:R-:W-:Y:S05]  /*19610*/  BSYNC B1 ;  /* 0x0000000000017941 */ /* 0x000fea0003800000 */
.L_x_390:
        /* <DEDUP_REMOVED lines=9> */
.L_x_393:
[----:B------:R-:W-:Y:S05]  /*196b0*/  BSYNC B1 ;  /* 0x0000000000017941 */ /* 0x000fea0003800000 */
.L_x_392:
        /* <DEDUP_REMOVED lines=16> */
.L_x_395:
[----:B------:R-:W-:Y:S05]  /*197c0*/  BSYNC B1 ;  /* 0x0000000000017941 */ /* 0x000fea0003800000 */
.L_x_394:
        /* <DEDUP_REMOVED lines=9> */
.L_x_397:
[----:B------:R-:W-:Y:S05]  /*19860*/  BSYNC B1 ;  /* 0x0000000000017941 */ /* 0x000fea0003800000 */
.L_x_396:
        /* <DEDUP_REMOVED lines=9> */
.L_x_399:
[----:B------:R-:W-:Y:S05]  /*19900*/  BSYNC B1 ;  /* 0x0000000000017941 */ /* 0x000fea0003800000 */
.L_x_398:
        /* <DEDUP_REMOVED lines=16> */
.L_x_401:
[----:B------:R-:W-:Y:S05]  /*19a10*/  BSYNC B1 ;  /* 0x0000000000017941 */ /* 0x000fea0003800000 */
.L_x_400:
        /* <DEDUP_REMOVED lines=9> */
.L_x_403:
[----:B------:R-:W-:Y:S05]  /*19ab0*/  BSYNC B1 ;  /* 0x0000000000017941 */ /* 0x000fea0003800000 */
.L_x_402:
        /* <DEDUP_REMOVED lines=9> */
.L_x_405:
[----:B------:R-:W-:Y:S05]  /*19b50*/  BSYNC B1 ;  /* 0x0000000000017941 */ /* 0x000fea0003800000 */
.L_x_404:
        /* <DEDUP_REMOVED lines=16> */
.L_x_407:
[----:B------:R-:W-:Y:S05]  /*19c60*/  BSYNC B1 ;  /* 0x0000000000017941 */ /* 0x000fea0003800000 */
.L_x_406:
        /* <DEDUP_REMOVED lines=9> */
.L_x_409:
[----:B------:R-:W-:Y:S05]  /*19d00*/  BSYNC B1 ;  /* 0x0000000000017941 */ /* 0x000fea0003800000 */
.L_x_408:
[----:B------:R-:W3:Y:S01]  /*19d10*/  LDL.LU R8, [R1+0x454] ;  /* 0x0004540001087983 */ /* 0x000ee20000300800 */
[----:B-----5:R-:W-:Y:S01]  /*19d20*/  FMUL R0, R10, UR22 ;  /* 0x000000160a007c20 */ /* 0x020fe20008400000 */
[----:B------:R-:W-:Y:S01]  /*19d30*/  ISETP.GT.AND P1, PT, R50, 0xf9, P1 ;  /* 0x000000f93200780c */ /* 0x000fe20000f24270 */
[----:B------:R-:W-:Y:S02]  /*19d40*/  BSSY B1, `(.L_x_410) ;  /* 0x0000005000017945 */ /* 0x000fe40003800000 */
[----:B---3--:R-:W-:-:S05]  /*19d50*/  FFMA R9, R8, UR21, R0 ;  /* 0x0000001508097c23 */ /* 0x008fca0008000000 */
[----:B------:R3:W-:Y:S05]  /*19d60*/  @P5 STG.E desc[UR16][R4.64+0x220], R9 ;  /* 0x0002200904005986 */ /* 0x0007ea000c101910 */
[----:B------:R-:W-:Y:S05]  /*19d70*/  @!P1 BRA `(.L_x_411) ;  /* 0x0000000000049947 */ /* 0x000fea0003800000 */
[----:B------:R0:W5:Y:S02]  /*19d80*/  LDG.E.LTC128B R10, desc[UR16][R2.64+0x220] ;  /* 0x00022010020a7981 */ /* 0x000164000c1e1920 */
.L_x_411:
[----:B------:R-:W-:Y:S05]  /*19d90*/  BSYNC B1 ;  /* 0x0000000000017941 */ /* 0x000fea0003800000 */
.L_x_410:
[----:B------:R-:W0:Y:S01]  /*19da0*/  LDL.LU R0, [R1+0x458] ;  /* 0x0004580001007983 */ /* 0x000e220000300800 */
[----:B-----5:R-:W-:-:S04]  /*19db0*/  FMUL R10, R10, UR22 ;  /* 0x000000160a0a7c20 */ /* 0x020fc80008400000 */
[----:B0-2---:R-:W-:Y:S01]  /*19dc0*/  FFMA R3, R0, UR21, R10 ;  /* 0x0000001500037c23 */ /* 0x005fe2000800000a */
[----:B------:R-:W-:Y:S06]  /*19dd0*/  @!P1 BRA `(.L_x_412) ;  /* 0x0000004800d49947 */ /* 0x000fec0003800000 */
[----:B------:R0:W-:Y:S01]  /*19de0*/  STG.E desc[UR16][R6.64+0x220], R3 ;  /* 0x0002200306007986 */ /* 0x0001e2000c101910 */
[----:B------:R-:W-:Y:S05]  /*19df0*/  BRA `(.L_x_412) ;  /* 0x0000004800cc7947 */ /* 0x000fea0003800000 */
.L_x_29:
[----:B------:R-:W-:Y:S01]  /*19e00*/  ULDC.64 UR6, c[0x0][0x6c0] ;  /* 0x0001b00000067ab9 */ /* 0x000fe20000000a00 */
[----:B------:R-:W2:Y:S01]  /*19e10*/  LDL.LU R45, [R1+0x418] ;  /* 0x00041800012d7983 */ /* 0x000ea20000300800 */
[----:B------:R-:W-:Y:S01]  /*19e20*/  LEA R2, P2, R36, UR6, 0x2 ;  /* 0x0000000624027c11 */ /* 0x000fe2000f8410ff */
[----:B------:R-:W-:Y:S01]  /*19e30*/  FMUL R5, R5, UR21 ;  /* 0x0000001505057c20 */ /* 0x000fe20008400000 */
[----:B------:R-:W-:Y:S02]  /*19e40*/  SHF.L.U64.HI R0, R32, 0x2, R33 ;  /* 0x0000000220007819 */ /* 0x000fe40000010221 */
[----:B------:R-:W-:Y:S01]  /*19e50*/  ISETP.GT.AND P6, PT, R50, 0x1, P3 ;  /* 0x000000013200780c */ /* 0x000fe20001fc4270 */
[----:B------:R-:W-:Y:S01]  /*19e60*/  FMUL R6, R6, UR21 ;  /* 0x0000001506067c20 */ /* 0x000fe20008400000 */
[----:B------:R-:W-:Y:S01]  /*19e70*/  LEA.HI.X R3, R36, UR7, R4, 0x2, P2 ;  /* 0x0000000724037c11 */ /* 0x000fe200090f1404 */
[----:B------:R-:W-:Y:S01]  /*19e80*/  FMUL R7, R7, UR21 ;  /* 0x0000001507077c20 */ /* 0x000fe20008400000 */
[----:B------:R-:W-:Y:S01]  /*19e90*/  LEA R4, P2, R32, R2, 0x2 ;  /* 0x0000000220047211 */ /* 0x000fe200078410ff */
[----:B------:R-:W-:Y:S01]  /*19ea0*/  FMUL R8, R8, UR21 ;  /* 0x0000001508087c20 */ /* 0x000fe20008400000 */
[----:B------:R-:W-:Y:S01]  /*19eb0*/  FMUL R9, R9, UR21 ;  /* 0x0000001509097c20 */ /* 0x000fe20008400000 */
[----:B------:R0:W-:Y:S01]  /*19ec0*/  @P1 STG.E desc[UR16][R2.64], R5 ;  /* 0x0000000502001986 */ /* 0x0001e2000c101910 */
[----:B------:R-:W-:-:S02]  /*19ed0*/  ISETP.GT.AND P1, PT, R51, 0x8, PT ;  /* 0x000000083300780c */ /* 0x000fc40003f24270 */
[----:B------:R-:W-:Y:S01]  /*19ee0*/  SHF.L.U32 R24, R32, 0x5, RZ ;  /* 0x0000000520187819 */ /* 0x000fe200000006ff */
[----:B------:R-:W-:Y:S01]  /*19ef0*/  FMUL R10, R10, UR21 ;  /* 0x000000150a0a7c20 */ /* 0x000fe20008400000 */
[----:B------:R-:W-:Y:S01]  /*19f00*/  FMUL R11, R11, UR21 ;  /* 0x000000150b0b7c20 */ /* 0x000fe20008400000 */
[----:B------:R-:W-:Y:S01]  /*19f10*/  FMUL R12, R12, UR21 ;  /* 0x000000150c0c7c20 */ /* 0x000fe20008400000 */
[----:B------:R-:W-:Y:S01]  /*19f20*/  FMUL R13, R13, UR21 ;  /* 0x000000150d0d7c20 */ /* 0x000fe20008400000 */
[----:B------:R-:W-:Y:S01]  /*19f30*/  FMUL R14, R14, UR21 ;  /* 0x000000150e0e7c20 */ /* 0x000fe20008400000 */
[----:B------:R-:W-:Y:S01]  /*19f40*/  FMUL R15, R15, UR21 ;  /* 0x000000150f0f7c20 */ /* 0x000fe20008400000 */
[----:B------:R-:W-:Y:S01]  /*19f50*/  FMUL R16, R16, UR21 ;  /* 0x0000001510107c20 */ /* 0x000fe20008400000 */
[----:B------:R-:W-:Y:S01]  /*19f60*/  FMUL R17, R17, UR21 ;  /* 0x0000001511117c20 */ /* 0x000fe20008400000 */
[----:B0-----:R-:W-:Y:S01]  /*19f70*/  IADD3.X R5, R0, R3, RZ, P2, !PT ;  /* 0x0000000300057210 */ /* 0x001fe200017fe4ff */
[----:B------:R-:W-:Y:S01]  /*19f80*/  FMUL R18, R18, UR21 ;  /* 0x0000001512127c20 */ /* 0x000fe20008400000 */
[C---:B------:R-:W-:Y:S01]  /*19f90*/  ISETP.GT.AND P2, PT, R50.reuse, RZ, P1 ;  /* 0x000000ff3200720c */ /* 0x040fe20000f44270 */
[----:B------:R-:W-:Y:S01]  /*19fa0*/  FMUL R19, R19, UR21 ;  /* 0x0000001513137c20 */ /* 0x000fe20008400000 */
[----:B------:R-:W-:Y:S01]  /*19fb0*/  ISETP.GT.AND P5, PT, R50, 0x1, P1 ;  /* 0x000000013200780c */ /* 0x000fe20000fa4270 */
[----:B------:R-:W-:Y:S01]  /*19fc0*/  @P6 STG.E desc[UR16][R4.64], R6 ;  /* 0x0000000604006986 */ /* 0x000fe2000c101910 */
[----:B------:R-:W-:-:S02]  /*19fd0*/  IMAD R0, R33, 0x1c, RZ ;  /* 0x0000001c21007824 */ /* 0x000fc400078e02ff */
        /* <DEDUP_REMOVED lines=8> */
[----:B------:R0:W-:Y:S01]  /*1a060*/  @P2 STG.E desc[UR16][R2.64+0x20], R7 ;  /* 0x0000200702002986 */ /* 0x0001e2000c101910 */
[----:B------:R-:W-:-:S03]  /*1a070*/  ISETP.GT.AND P2, PT, R50, 0x8, P3 ;  /* 0x000000083200780c */ /* 0x000fc60001f44270 */
[----:B------:R3:W-:Y:S01]  /*1a080*/  @P5 STG.E desc[UR16][R4.64+0x20], R8 ;  /* 0x0000200804005986 */ /* 0x0007e2000c101910 */
[----:B------:R-:W-:Y:S01]  /*1a090*/  FMUL R156, R156, UR21 ;  /* 0x000000159c9c7c20 */ /* 0x000fe20008400000 */
[----:B------:R-:W-:Y:S01]  /*1a0a0*/  FMUL R157, R157, UR21 ;  /* 0x000000159d9d7c20 */ /* 0x000fe20008400000 */
[----:B------:R-:W-:Y:S01]  /*1a0b0*/  FMUL R158, R158, UR21 ;  /* 0x000000159e9e7c20 */ /* 0x000fe20008400000 */
[----:B------:R-:W-:Y:S01]  /*1a0c0*/  FMUL R159, R159, UR21 ;  /* 0x000000159f9f7c20 */ /* 0x000fe20008400000 */
[----:B------:R-:W-:Y:S01]  /*1a0d0*/  FMUL R160, R160, UR21 ;  /* 0x00000015a0a07c20 */ /* 0x000fe20008400000 */
[----:B------:R-:W-:Y:S01]  /*1a0e0*/  FMUL R161, R161, UR21 ;  /* 0x00000015a1a17c20 */ /* 0x000fe20008400000 */
[----:B------:R-:W-:Y:S01]  /*1a0f0*/  FMUL R162, R162, UR21 ;  /* 0x00000015a2a27c20 */ /* 0x000fe20008400000 */
[----:B0-----:R-:W-:-:S04]  /*1a100*/  IMAD.WIDE.U32 R6, R32, 0x1c, R4 ;  /* 0x0000001c20067825 */ /* 0x001fc800078e0004 */
[----:B------:R-:W-:Y:S01]  /*1a110*/  FMUL R163, R163, UR21 ;  /* 0x00000015a3a37c20 */ /* 0x000fe20008400000 */
[----:B------:R-:W-:Y:S01]  /*1a120*/  FMUL R164, R164, UR21 ;  /* 0x00000015a4a47c20 */ /* 0x000fe20008400000 */
[----:B------:R-:W-:Y:S01]  /*1a130*/  FMUL R165, R165, UR21 ;  /* 0x00000015a5a57c20 */ /* 0x000fe20008400000 */
[----:B------:R-:W-:Y:S01]  /*1a140*/  IMAD.IADD R7, R0, 0x1, R7 ;  /* 0x0000000100077824 */ /* 0x000fe200078e0207 */
[----:B------:R-:W-:Y:S01]  /*1a150*/  SHF.L.U64.HI R33, R32, 0x5, R33 ;  /* 0x0000000520217819 */ /* 0x000fe20000010221 */
[----:B------:R-:W-:Y:S01]  /*1a160*/  FMUL R166, R166, UR21 ;  /* 0x00000015a6a67c20 */ /* 0x000fe20008400000 */
[----:B------:R-:W-:Y:S01]  /*1a170*/  FMUL R167, R167, UR21 ;  /* 0x00000015a7a77c20 */ /* 0x000fe20008400000 */
[----:B------:R-:W-:Y:S01]  /*1a180*/  FMUL R168, R168, UR21 ;  /* 0x00000015a8a87c20 */ /* 0x000fe20008400000 */
[----:B------:R0:W-:Y:S01]  /*1a190*/  @P2 STG.E desc[UR16][R6.64], R9 ;  /* 0x0000000906002986 */ /* 0x0001e2000c101910 */
[----:B---3--:R-:W-:Y:S02]  /*1a1a0*/  IADD3 R8, P2, R24, R4, RZ ;  /* 0x0000000418087210 */ /* 0x008fe40007f5e0ff */
[----:B------:R-:W-:Y:S01]  /*1a1b0*/  ISETP.GT.AND P5, PT, R50, 0x9, P3 ;  /* 0x000000093200780c */ /* 0x000fe20001fa4270 */
[----:B------:R-:W-:Y:S01]  /*1a1c0*/  FMUL R169, R169, UR21 ;  /* 0x00000015a9a97c20 */ /* 0x000fe20008400000 */
[----:B------:R-:W-:Y:S01]  /*1a1d0*/  FMUL R170, R170, UR21 ;  /* 0x00000015aaaa7c20 */ /* 0x000fe20008400000 */
[----:B------:R-:W-:Y:S01]  /*1a1e0*/  FMUL R171, R171, UR21 ;  /* 0x00000015abab7c20 */ /* 0x000fe20008400000 */
[----:B------:R-:W-:Y:S01]  /*1a1f0*/  FMUL R172, R172, UR21 ;  /* 0x00000015acac7c20 */ /* 0x000fe20008400000 */
[----:B------:R-:W-:Y:S01]  /*1a200*/  FMUL R173, R173, UR21 ;  /* 0x00000015adad7c20 */ /* 0x000fe20008400000 */
[----:B------:R-:W3:Y:S01]  /*1a210*/  LDL.LU R40, [R1+0x42c] ;  /* 0x00042c0001287983 */ /* 0x000ee20000300800 */
[----:B0-----:R-:W-:Y:S01]  /*1a220*/  IMAD.X R9, R33, 0x1, R5, P2 ;  /* 0x0000000121097824 */ /* 0x001fe200010e0605 */
[C---:B------:R-:W-:Y:S01]  /*1a230*/  ISETP.GT.AND P2, PT, R50.reuse, 0x8, P1 ;  /* 0x000000083200780c */ /* 0x040fe20000f44270 */
[----:B------:R-:W-:Y:S01]  /*1a240*/  FMUL R175, R175, UR21 ;  /* 0x00000015afaf7c20 */ /* 0x000fe20008400000 */
[----:B------:R-:W4:Y:S04]  /*1a250*/  LDL.LU R25, [R1+0x448] ;  /* 0x0004480001197983 */ /* 0x000f280000300800 */
[----:B------:R-:W-:Y:S04]  /*1a260*/  @P5 STG.E desc[UR16][R8.64], R10 ;  /* 0x0000000a08005986 */ /* 0x000fe8000c101910 */
[----:B------:R-:W5:Y:S04]  /*1a270*/  LDL.LU R30, [R1+0x444] ;  /* 0x00044400011e7983 */ /* 0x000f680000300800 */
[----:B------:R0:W-:Y:S01]  /*1a280*/  @P2 STG.E desc[UR16][R6.64+0x20], R11 ;  /* 0x0000200b06002986 */ /* 0x0001e2000c101910 */
[----:B------:R-:W-:-:S02]  /*1a290*/  ISETP.GT.AND P2, PT, R50, 0x9, P1 ;  /* 0x000000093200780c */ /* 0x000fc40000f44270 */
[----:B------:R-:W-:Y:S01]  /*1a2a0*/  ISETP.GT.AND P5, PT, R50, 0x10, P1 ;  /* 0x000000103200780c */ /* 0x000fe20000fa4270 */
[----:B------:R-:W4:Y:S01]  /*1a2b0*/  LDL.LU R26, [R1+0x458] ;  /* 0x00045800011a7983 */ /* 0x000f220000300800 */
[----:B------:R-:W-:-:S03]  /*1a2c0*/  FMUL R177, R177, UR21 ;  /* 0x00000015b1b17c20 */ /* 0x000fc60008400000 */
[----:B------:R-:W3:Y:S01]  /*1a2d0*/  LDL.LU R44, [R1+0x41c] ;  /* 0x00041c00012c7983 */ /* 0x000ee20000300800 */
[----:B0-----:R-:W-:-:S03]  /*1a2e0*/  IMAD.WIDE.U32 R6, R32, 0x1c, R8 ;  /* 0x0000001c20067825 */ /* 0x001fc600078e0008 */
[----:B------:R-:W2:Y:S04]  /*1a2f0*/  LDL.LU R47, [R1+0x410] ;  /* 0x00041000012f7983 */ /* 0x000ea80000300800 */
[----:B------:R0:W-:Y:S01]  /*1a300*/  @P2 STG.E desc[UR16][R8.64+0x20], R12 ;  /* 0x0000200c08002986 */ /* 0x0001e2000c101910 */
[----:B------:R-:W-:Y:S02]  /*1a310*/  ISETP.GT.AND P2, PT, R50, 0x10, P3 ;  /* 0x000000103200780c */ /* 0x000fe40001f44270 */
[----:B------:R-:W-:Y:S01]  /*1a320*/  IADD3 R7, R0, R7, RZ ;  /* 0x0000000700077210 */ /* 0x000fe20007ffe0ff */
[----:B------:R-:W5:Y:S04]  /*1a330*/  LDL.LU R31, [R1+0x440] ;  /* 0x00044000011f7983 */ /* 0x000f680000300800 */
[----:B------:R-:W4:Y:S01]  /*1a340*/  LDL.LU R46, [R1+0x414] ;  /* 0x00041400012e7983 */ /* 0x000f220000300800 */
[----:B0-----:R-:W-:-:S03]  /*1a350*/  IADD3 R8, P6, R24, R8, RZ ;  /* 0x0000000818087210 */ /* 0x001fc60007fde0ff */
[----:B------:R-:W5:Y:S04]  /*1a360*/  LDL.LU R27, [R1+0x454] ;  /* 0x00045400011b7983 */ /* 0x000f680000300800 */
[----:B------:R0:W-:Y:S01]  /*1a370*/  @P2 STG.E desc[UR16][R6.64], R13 ;  /* 0x0000000d06002986 */ /* 0x0001e2000c101910 */
[C---:B------:R-:W-:Y:S01]  /*1a380*/  ISETP.GT.AND P2, PT, R50.reuse, 0x11, P3 ;  /* 0x000000113200780c */ /* 0x040fe20001f44270 */
[----:B------:R-:W-:Y:S01]  /*1a390*/  IMAD.X R9, R33, 0x1, R9, P6 ;  /* 0x0000000121097824 */ /* 0x000fe200030e0609 */
[----:B------:R-:W-:Y:S01]  /*1a3a0*/  ISETP.GT.AND P6, PT, R50, 0x11, P1 ;  /* 0x000000113200780c */ /* 0x000fe20000fc4270 */
[----:B------:R-:W5:Y:S04]  /*1a3b0*/  LDL.LU R43, [R1+0x420] ;  /* 0x00042000012b7983 */ /* 0x000f680000300800 */
[----:B------:R-:W5:Y:S01]  /*1a3c0*/  LDL.LU R29, [R1+0x44c] ;  /* 0x00044c00011d7983 */ /* 0x000f620000300800 */
[----:B0-----:R-:W-:-:S03]  /*1a3d0*/  FMUL R13, R174, UR21 ;  /* 0x00000015ae0d7c20 */ /* 0x001fc60008400000 */
[----:B------:R-:W5:Y:S04]  /*1a3e0*/  LDL.LU R39, [R1+0x430] ;  /* 0x0004300001277983 */ /* 0x000f680000300800 */
[----:B------:R-:W-:Y:S01]  /*1a3f0*/  @P2 STG.E desc[UR16][R8.64], R14 ;  /* 0x0000000e08002986 */ /* 0x000fe2000c101910 */
[----:B------:R-:W-:-:S03]  /*1a400*/  ISETP.GT.AND P2, PT, R50, 0x18, P3 ;  /* 0x000000183200780c */ /* 0x000fc60001f44270 */
[----:B------:R0:W-:Y:S04]  /*1a410*/  @P5 STG.E desc[UR16][R6.64+0x20], R15 ;  /* 0x0000200f06005986 */ /* 0x0001e8000c101910 */
[----:B------:R-:W5:Y:S01]  /*1a420*/  LDL.LU R35, [R1+0x438] ;  /* 0x0004380001237983 */ /* 0x000f620000300800 */
[----:B0-----:R-:W-:-:S03]  /*1a430*/  IMAD.WIDE.U32 R6, R32, 0x1c, R8 ;  /* 0x0000001c20067825 */ /* 0x001fc600078e0008 */
[----:B------:R0:W-:Y:S02]  /*1a440*/  @P6 STG.E desc[UR16][R8.64+0x20], R16 ;  /* 0x0000201008006986 */ /* 0x0001e4000c101910 */
[----:B------:R-:W-:Y:S01]  /*1a450*/  IADD3 R7, R0, R7, RZ ;  /* 0x0000000700077210 */ /* 0x000fe20007ffe0ff */
[----:B------:R-:W-:Y:S01]  /*1a460*/  FMUL R15, R176, UR21 ;  /* 0x00000015b00f7c20 */ /* 0x000fe20008400000 */
[C---:B------:R-:W-:Y:S01]  /*1a470*/  ISETP.GT.AND P5, PT, R50.reuse, 0x18, P1 ;  /* 0x000000183200780c */ /* 0x040fe20000fa4270 */
[----:B------:R-:W5:Y:S04]  /*1a480*/  LDL.LU R34, [R1+0x43c] ;  /* 0x00043c0001227983 */ /* 0x000f680000300800 */
[----:B------:R-:W-:Y:S01]  /*1a490*/  @P2 STG.E desc[UR16][R6.64], R17 ;  /* 0x0000001106002986 */ /* 0x000fe2000c101910 */
[----:B------:R-:W-:-:S02]  /*1a4a0*/  ISETP.GT.AND P2, PT, R50, 0x19, P3 ;  /* 0x000000193200780c */ /* 0x000fc40001f44270 */
[----:B0-----:R-:W-:Y:S01]  /*1a4b0*/  IADD3 R8, P6, R24, R8, RZ ;  /* 0x0000000818087210 */ /* 0x001fe20007fde0ff */
[----:B------:R-:W5:Y:S04]  /*1a4c0*/  LDL.LU R42, [R1+0x424] ;  /* 0x00042400012a7983 */ /* 0x000f680000300800 */
[----:B------:R-:W-:Y:S01]  /*1a4d0*/  IMAD.X R9, R33, 0x1, R9, P6 ;  /* 0x0000000121097824 */ /* 0x000fe200030e0609 */
[C---:B------:R-:W-:Y:S01]  /*1a4e0*/  ISETP.GT.AND P6, PT, R50.reuse, 0x19, P1 ;  /* 0x000000193200780c */ /* 0x040fe20000fc4270 */
[----:B------:R-:W3:Y:S04]  /*1a4f0*/  LDL.LU R48, [R1+0x408] ;  /* 0x0004080001307983 */ /* 0x000ee80000300800 */
[----:B------:R-:W-:Y:S01]  /*1a500*/  @P2 STG.E desc[UR16][R8.64], R18 ;  /* 0x0000001208002986 */ /* 0x000fe2000c101910 */
[----:B------:R-:W-:-:S03]  /*1a510*/  ISETP.GT.AND P2, PT, R50, 0x20, P3 ;  /* 0x000000203200780c */ /* 0x000fc60001f44270 */
[----:B------:R0:W-:Y:S04]  /*1a520*/  @P5 STG.E desc[UR16][R6.64+0x20], R19 ;  /* 0x0000201306005986 */ /* 0x0001e8000c101910 */
[----:B------:R-:W5:Y:S01]  /*1a530*/  LDL.LU R28, [R1+0x450] ;  /* 0x00045000011c7983 */ /* 0x000f620000300800 */
[----:B0-----:R-:W-:-:S03]  /*1a540*/  IMAD.WIDE.U32 R6, R32, 0x1c, R8 ;  /* 0x0000001c20067825 */ /* 0x001fc600078e0008 */
[----:B------:R0:W-:Y:S02]  /*1a550*/  @P6 STG.E desc[UR16][R8.64+0x20], R20 ;  /* 0x0000201408006986 */ /* 0x0001e4000c101910 */
[----:B------:R-:W-:Y:S02]  /*1a560*/  IADD3 R7, R0, R7, RZ ;  /* 0x0000000700077210 */ /* 0x000fe40007ffe0ff */
[----:B------:R-:W5:Y:S04]  /*1a570*/  LDL.LU R38, [R1+0x434] ;  /* 0x0004340001267983 */ /* 0x000f680000300800 */
[----:B------:R-:W-:Y:S01]  /*1a580*/  @P2 STG.E desc[UR16][R6.64], R21 ;  /* 0x0000001506002986 */ /* 0x000fe2000c101910 */
[C---:B------:R-:W-:Y:S02]  /*1a590*/  ISETP.GT.AND P2, PT, R50.reuse, 0x21, P3 ;  /* 0x000000213200780c */ /* 0x040fe40001f44270 */
[----:B------:R-:W-:Y:S01]  /*1a5a0*/  ISETP.GT.AND P5, PT, R50, 0x20, P1 ;  /* 0x000000203200780c */ /* 0x000fe20000fa4270 */
[----:B------:R-:W5:Y:S01]  /*1a5b0*/  LDL.LU R41, [R1+0x428] ;  /* 0x0004280001297983 */ /* 0x000f620000300800 */
[----:B0-----:R-:W-:Y:S01]  /*1a5c0*/  IADD3 R8, P6, R24, R8, RZ ;  /* 0x0000000818087210 */ /* 0x001fe20007fde0ff */
[----:B------:R-:W-:-:S02]  /*1a5d0*/  FMUL R179, R179, UR21 ;  /* 0x00000015b3b37c20 */ /* 0x000fc40008400000 */
[----:B------:R-:W2:Y:S02]  /*1a5e0*/  LDL.LU R54, [R1+0x200] ;  /* 0x0002000001367983 */ /* 0x000ea40000300800 */
[----:B------:R-:W-:Y:S01]  /*1a5f0*/  IMAD.X R9, R33, 0x1, R9, P6 ;  /* 0x0000000121097824 */ /* 0x000fe200030e0609 */
[C---:B------:R-:W-:Y:S01]  /*1a600*/  ISETP.GT.AND P6, PT, R50.reuse, 0x21, P1 ;  /* 0x000000213200780c */ /* 0x040fe20000fc4270 */
[----:B------:R-:W4:Y:S04]  /*1a610*/  LDL.LU R53, [R1+0x204] ;  /* 0x0002040001357983 */ /* 0x000f280000300800 */
[----:B------:R-:W-:Y:S01]  /*1a620*/  @P2 STG.E desc[UR16][R8.64], R22 ;  /* 0x0000001608002986 */ /* 0x000fe2000c101910 */
[----:B------:R-:W-:-:S03]  /*1a630*/  ISETP.GT.AND P2, PT, R50, 0x28, P3 ;  /* 0x000000283200780c */ /* 0x000fc60001f44270 */
[----:B------:R0:W-:Y:S04]  /*1a640*/  @P5 STG.E desc[UR16][R6.64+0x20], R23 ;  /* 0x0000201706005986 */ /* 0x0001e8000c101910 */
[----:B------:R1:W-:Y:S04]  /*1a650*/  @P6 STG.E desc[UR16][R8.64+0x20], R152 ;  /* 0x0000209808006986 */ /* 0x0003e8000c101910 */
[----:B------:R-:W3:Y:S01]  /*1a660*/  LDL.LU R52, [R1+0x208] ;  /* 0x0002080001347983 */ /* 0x000ee20000300800 */
[----:B0-----:R-:W-:Y:S01]  /*1a670*/  IMAD.WIDE.U32 R6, R32, 0x1c, R8 ;  /* 0x0000001c20067825 */ /* 0x001fe200078e0008 */
[----:B------:R-:W-:-:S02]  /*1a680*/  ISETP.GT.AND P5, PT, R50, 0x28, P1 ;  /* 0x000000283200780c */ /* 0x000fc40000fa4270 */
[----:B------:R-:W5:Y:S01]  /*1a690*/  LDL.LU R49, [R1+0x20c] ;  /* 0x00020c0001317983 */ /* 0x000f620000300800 */
[----:B------:R-:W-:Y:S01]  /*1a6a0*/  FMUL R181, R181, UR21 ;  /* 0x00000015b5b57c20 */ /* 0x000fe20008400000 */
[----:B-1----:R-:W-:Y:S01]  /*1a6b0*/  IADD3 R8, P6, R24, R8, RZ ;  /* 0x0000000818087210 */ /* 0x002fe20007fde0ff */
[----:B------:R-:W-:Y:S01]  /*1a6c0*/  FMUL R183, R183, UR21 ;  /* 0x00000015b7b77c20 */ /* 0x000fe20008400000 */
[----:B------:R-:W-:Y:S01]  /*1a6d0*/  IADD3 R7, R0, R7, RZ ;  /* 0x0000000700077210 */ /* 0x000fe20007ffe0ff */
[----:B------:R-:W-:Y:S01]  /*1a6e0*/  FMUL R185, R185, UR21 ;  /* 0x00000015b9b97c20 */ /* 0x000fe20008400000 */
[----:B------:R-:W-:Y:S01]  /*1a6f0*/  FMUL R187, R187, UR21 ;  /* 0x00000015bbbb7c20 */ /* 0x000fe20008400000 */
[----:B------:R-:W-:Y:S01]  /*1a700*/  IMAD.X R9, R33, 0x1, R9, P6 ;  /* 0x0000000121097824 */ /* 0x000fe200030e0609 */
[C---:B------:R-:W-:Y:S01]  /*1a710*/  ISETP.GT.AND P6, PT, R50.reuse, 0x29, P1 ;  /* 0x000000293200780c */ /* 0x040fe20000fc4270 */
[----:B------:R-:W-:Y:S01]  /*1a720*/  @P2 STG.E desc[UR16][R6.64], R153 ;  /* 0x0000009906002986 */ /* 0x000fe2000c101910 */
[C---:B------:R-:W-:Y:S01]  /*1a730*/  ISETP.GT.AND P2, PT, R50.reuse, 0x29, P3 ;  /* 0x000000293200780c */ /* 0x040fe20001f44270 */
        /* <DEDUP_REMOVED lines=12> */
[----:B------:R-:W-:Y:S01]  /*1a800*/  @P2 STG.E desc[UR16][R8.64], R154 ;  /* 0x0000009a08002986 */ /* 0x000fe2000c101910 */
[C---:B------:R-:W-:Y:S01]  /*1a810*/  ISETP.GT.AND P2, PT, R50.reuse, 0x31, P3 ;  /* 0x000000313200780c */ /* 0x040fe20001f44270 */
[----:B------:R-:W-:Y:S01]  /*1a820*/  FMUL R213, R213, UR21 ;  /* 0x00000015d5d57c20 */ /* 0x000fe20008400000 */
[----:B------:R-:W-:Y:S01]  /*1a830*/  FMUL R215, R215, UR21 ;  /* 0x00000015d7d77c20 */ /* 0x000fe20008400000 */
[----:B------:R0:W-:Y:S01]  /*1a840*/  @P5 STG.E desc[UR16][R6.64+0x20], R155 ;  /* 0x0000209b06005986 */ /* 0x0001e2000c101910 */
[C---:B------:R-:W-:Y:S01]  /*1a850*/  ISETP.GT.AND P5, PT, R50.reuse, 0x30, P1 ;  /* 0x000000303200780c */ /* 0x040fe20000fa4270 */
[----:B------:R-:W-:Y:S01]  /*1a860*/  FMUL R217, R217, UR21 ;  /* 0x00000015d9d97c20 */ /* 0x000fe20008400000 */
[----:B------:R-:W-:Y:S01]  /*1a870*/  FMUL R219, R219, UR21 ;  /* 0x00000015dbdb7c20 */ /* 0x000fe20008400000 */
[----:B------:R1:W-:Y:S01]  /*1a880*/  @P6 STG.E desc[UR16][R8.64+0x20], R156 ;  /* 0x0000209c08006986 */ /* 0x0003e2000c101910 */
[----:B------:R-:W-:Y:S01]  /*1a890*/  ISETP.GT.AND P6, PT, R50, 0x30, P3 ;  /* 0x000000303200780c */ /* 0x000fe20001fc4270 */
        /* <DEDUP_REMOVED lines=10> */
[----:B------:R-:W-:-:S05]  /*1a940*/  IADD3 R7, R0, R7, RZ ;  /* 0x0000000700077210 */ /* 0x000fca0007ffe0ff */
[----:B------:R-:W-:Y:S01]  /*1a950*/  @P6 STG.E desc[UR16][R6.64], R157 ;  /* 0x0000009d06006986 */ /* 0x000fe2000c101910 */
[----:B-1----:R-:W-:-:S05]  /*1a960*/  IADD3 R8, P6, R24, R8, RZ ;  /* 0x0000000818087210 */ /* 0x002fca0007fde0ff */
[----:B------:R-:W-:Y:S01]  /*1a970*/  IMAD.X R9, R33, 0x1, R9, P6 ;  /* 0x0000000121097824 */ /* 0x000fe200030e0609 */
[----:B------:R-:W-:-:S04]  /*1a980*/  ISETP.GT.AND P6, PT, R50, 0x31, P1 ;  /* 0x000000313200780c */ /* 0x000fc80000fc4270 */
[----:B------:R-:W-:Y:S01]  /*1a990*/  @P2 STG.E desc[UR16][R8.64], R158 ;  /* 0x0000009e08002986 */ /* 0x000fe2000c101910 */
[----:B------:R-:W-:-:S03]  /*1a9a0*/  ISETP.GT.AND P2, PT, R50, 0x38, P3 ;  /* 0x000000383200780c */ /* 0x000fc60001f44270 */
[----:B------:R0:W-:Y:S01]  /*1a9b0*/  @P5 STG.E desc[UR16][R6.64+0x20], R159 ;  /* 0x0000209f06005986 */ /* 0x0001e2000c101910 */
[----:B------:R-:W-:-:S04]  /*1a9c0*/  ISETP.GT.AND P5, PT, R50, 0x39, P3 ;  /* 0x000000393200780c */ /* 0x000fc80001fa4270 */
[----:B------:R1:W-:Y:S01]  /*1a9d0*/  @P6 STG.E desc[UR16][R8.64+0x20], R160 ;  /* 0x000020a008006986 */ /* 0x0003e2000c101910 */
[----:B0-----:R-:W-:-:S05]  /*1a9e0*/  IMAD.WIDE.U32 R6, R32, 0x1c, R8 ;  /* 0x0000001c20067825 */ /* 0x001fca00078e0008 */
[----:B------:R-:W-:Y:S02]  /*1a9f0*/  IADD3 R7, R0, R7, RZ ;  /* 0x0000000700077210 */ /* 0x000fe40007ffe0ff */
[----:B-1----:R-:W-:-:S03]  /*1aa00*/  IADD3 R8, P6, R24, R8, RZ ;  /* 0x0000000818087210 */ /* 0x002fc60007fde0ff */
[----:B------:R-:W-:Y:S01]  /*1aa10*/  @P2 STG.E desc[UR16][R6.64], R161 ;  /* 0x000000a106002986 */ /* 0x000fe2000c101910 */
[C---:B------:R-:W-:Y:S01]  /*1aa20*/  ISETP.GT.AND P2, PT, R50.reuse, 0x38, P1 ;  /* 0x000000383200780c */ /* 0x040fe20000f44270 */
[----:B------:R-:W-:Y:S01]  /*1aa30*/  IMAD.X R9, R33, 0x1, R9, P6 ;  /* 0x0000000121097824 */ /* 0x000fe200030e0609 */
[----:B------:R-:W-:Y:S01]  /*1aa40*/  ISETP.GT.AND P6, PT, R50, 0x39, P1 ;  /* 0x000000393200780c */ /* 0x000fe20000fc4270 */
[----:B------:R-:W-:-:S03]  /*1aa50*/  IMAD.WIDE.U32 R10, R32, 0x1c, R8 ;  /* 0x0000001c200a7825 */ /* 0x000fc600078e0008 */
[----:B------:R-:W-:Y:S01]  /*1aa60*/  @P5 STG.E desc[UR16][R8.64], R162 ;  /* 0x000000a208005986 */ /* 0x000fe2000c101910 */
[----:B------:R-:W-:Y:S02]  /*1aa70*/  ISETP.GT.AND P5, PT, R50, 0x40, P3 ;  /* 0x000000403200780c */ /* 0x000fe40001fa4270 */
[----:B------:R-:W-:-:S04]  /*1aa80*/  IADD3 R11, R0, R11, RZ ;  /* 0x0000000b000b7210 */ /* 0x000fc80007ffe0ff */
[----:B------:R0:W-:Y:S01]  /*1aa90*/  @P2 STG.E desc[UR16][R6.64+0x20], R163 ;  /* 0x000020a306002986 */ /* 0x0001e2000c101910 */
[----:B------:R-:W-:-:S03]  /*1aaa0*/  ISETP.GT.AND P2, PT, R50, 0x41, P3 ;  /* 0x000000413200780c */ /* 0x000fc60001f44270 */
[----:B------:R1:W-:Y:S04]  /*1aab0*/  @P6 STG.E desc[UR16][R8.64+0x20], R164 ;  /* 0x000020a408006986 */ /* 0x0003e8000c101910 */
[----:B------:R-:W-:Y:S01]  /*1aac0*/  @P5 STG.E desc[UR16][R10.64], R165 ;  /* 0x000000a50a005986 */ /* 0x000fe2000c101910 */
[----:B------:R-:W-:Y:S02]  /*1aad0*/  ISETP.GT.AND P5, PT, R50, 0x40, P1 ;  /* 0x000000403200780c */ /* 0x000fe40000fa4270 */
[----:B0-----:R-:W-:-:S05]  /*1aae0*/  IADD3 R6, P6, R24, R8, RZ ;  /* 0x0000000818067210 */ /* 0x001fca0007fde0ff */
[----:B------:R-:W-:Y:S01]  /*1aaf0*/  IMAD.X R7, R33, 0x1, R9, P6 ;  /* 0x0000000121077824 */ /* 0x000fe200030e0609 */
[----:B------:R-:W-:Y:S01]  /*1ab00*/  ISETP.GT.AND P6, PT, R50, 0x41, P1 ;  /* 0x000000413200780c */ /* 0x000fe20000fc4270 */
[----:B-1----:R-:W-:-:S03]  /*1ab10*/  IMAD.WIDE.U32 R8, R32, 0x1c, R6 ;  /* 0x0000001c20087825 */ /* 0x002fc600078e0006 */
[----:B------:R-:W-:Y:S01]  /*1ab20*/  @P2 STG.E desc[UR16][R6.64], R166 ;  /* 0x000000a606002986 */ /* 0x000fe2000c101910 */
[----:B------:R-:W-:-:S03]  /*1ab30*/  ISETP.GT.AND P2, PT, R50, 0x48, P3 ;  /* 0x000000483200780c */ /* 0x000fc60001f44270 */
[----:B------:R-:W-:Y:S01]  /*1ab40*/  @P5 STG.E desc[UR16][R10.64+0x20], R167 ;  /* 0x000020a70a005986 */ /* 0x000fe2000c101910 */
[----:B------:R-:W-:Y:S02]  /*1ab50*/  IADD3 R9, R0, R9, RZ ;  /* 0x0000000900097210 */ /* 0x000fe40007ffe0ff */
[C---:B------:R-:W-:Y:S02]  /*1ab60*/  ISETP.GT.AND P5, PT, R50.reuse, 0x49, P3 ;  /* 0x000000493200780c */ /* 0x040fe40001fa4270 */
[----:B------:R0:W-:Y:S05]  /*1ab70*/  @P6 STG.E desc[UR16][R6.64+0x20], R168 ;  /* 0x000020a806006986 */ /* 0x0001ea000c101910 */
[----:B------:R-:W-:Y:S01]  /*1ab80*/  @P2 STG.E desc[UR16][R8.64], R169 ;  /* 0x000000a908002986 */ /* 0x000fe2000c101910 */
[----:B------:R-:W-:-:S02]  /*1ab90*/  ISETP.GT.AND P2, PT, R50, 0x48, P1 ;  /* 0x000000483200780c */ /* 0x000fc40000f44270 */
[----:B0-----:R-:W-:-:S05]  /*1aba0*/  IADD3 R6, P6, R24, R6, RZ ;  /* 0x0000000618067210 */ /* 0x001fca0007fde0ff */
[----:B------:R-:W-:Y:S01]  /*1abb0*/  IMAD.X R7, R33, 0x1, R7, P6 ;  /* 0x0000000121077824 */ /* 0x000fe200030e0607 */
[----:B------:R-:W-:Y:S01]  /*1abc0*/  ISETP.GT.AND P6, PT, R50, 0x49, P1 ;  /* 0x000000493200780c */ /* 0x000fe20000fc4270 */
[----:B------:R-:W-:-:S03]  /*1abd0*/  IMAD.WIDE.U32 R10, R32, 0x1c, R6 ;  /* 0x0000001c200a7825 */ /* 0x000fc600078e0006 */
[----:B------:R-:W-:Y:S01]  /*1abe0*/  @P5 STG.E desc[UR16][R6.64], R170 ;  /* 0x000000aa06005986 */ /* 0x000fe2000c101910 */
[----:B------:R-:W-:-:S03]  /*1abf0*/  ISETP.GT.AND P5, PT, R50, 0x50, P3 ;  /* 0x000000503200780c */ /* 0x000fc60001fa4270 */
[----:B------:R-:W-:Y:S01]  /*1ac00*/  @P2 STG.E desc[UR16][R8.64+0x20], R171 ;  /* 0x000020ab08002986 */ /* 0x000fe2000c101910 */
[----:B------:R-:W-:Y:S02]  /*1ac10*/  ISETP.GT.AND P2, PT, R50, 0x51, P3 ;  /* 0x000000513200780c */ /* 0x000fe40001f44270 */
[----:B------:R-:W-:Y:S02]  /*1ac20*/  IADD3 R11, R0, R11, RZ ;  /* 0x0000000b000b7210 */ /* 0x000fe40007ffe0ff */
[----:B------:R0:W-:Y:S05]  /*1ac30*/  @P6 STG.E desc[UR16][R6.64+0x20], R172 ;  /* 0x000020ac06006986 */ /* 0x0001ea000c101910 */
[----:B------:R-:W-:Y:S01]  /*1ac40*/  @P5 STG.E desc[UR16][R10.64], R173 ;  /* 0x000000ad0a005986 */ /* 0x000fe2000c101910 */
[----:B------:R-:W-:-:S02]  /*1ac50*/  ISETP.GT.AND P5, PT, R50, 0x50, P1 ;  /* 0x000000503200780c */ /* 0x000fc40000fa4270 */
[----:B0-----:R-:W-:-:S05]  /*1ac60*/  IADD3 R6, P6, R24, R6, RZ ;  /* 0x0000000618067210 */ /* 0x001fca0007fde0ff */
[----:B------:R-:W-:Y:S01]  /*1ac70*/  IMAD.X R7, R33, 0x1, R7, P6 ;  /* 0x0000000121077824 */ /* 0x000fe200030e0607 */
[----:B------:R-:W-:Y:S01]  /*1ac80*/  ISETP.GT.AND P6, PT, R50, 0x51, P1 ;  /* 0x000000513200780c */ /* 0x000fe20000fc4270 */
[----:B------:R-:W-:-:S03]  /*1ac90*/  IMAD.WIDE.U32 R8, R32, 0x1c, R6 ;  /* 0x0000001c20087825 */ /* 0x000fc600078e0006 */
[----:B------:R0:W-:Y:S01]  /*1aca0*/  @P2 STG.E desc[UR16][R6.64], R13 ;  /* 0x0000000d06002986 */ /* 0x0001e2000c101910 */
[----:B------:R-:W-:-:S03]  /*1acb0*/  ISETP.GT.AND P2, PT, R50, 0x58, P3 ;  /* 0x000000583200780c */ /* 0x000fc60001f44270 */
[----:B------:R-:W-:Y:S01]  /*1acc0*/  @P5 STG.E desc[UR16][R10.64+0x20], R175 ;  /* 0x000020af0a005986 */ /* 0x000fe2000c101910 */
[----:B------:R-:W-:Y:S02]  /*1acd0*/  IADD3 R9, R0, R9, RZ ;  /* 0x0000000900097210 */ /* 0x000fe40007ffe0ff */
[----:B------:R-:W-:Y:S02]  /*1ace0*/  ISETP.GT.AND P5, PT, R50, 0x59, P3 ;  /* 0x000000593200780c */ /* 0x000fe40001fa4270 */
[----:B------:R1:W-:Y:S01]  /*1acf0*/  @P6 STG.E desc[UR16][R6.64+0x20], R15 ;  /* 0x0000200f06006986 */ /* 0x0003e2000c101910 */
[----:B0-----:R-:W-:-:S04]  /*1ad00*/  FMUL R13, R178, UR21 ;  /* 0x00000015b20d7c20 */ /* 0x001fc80008400000 */
[----:B------:R-:W-:Y:S01]  /*1ad10*/  @P2 STG.E desc[UR16][R8.64], R177 ;  /* 0x000000b108002986 */ /* 0x000fe2000c101910 */
[----:B------:R-:W-:Y:S02]  /*1ad20*/  ISETP.GT.AND P2, PT, R50, 0x58, P1 ;  /* 0x000000583200780c */ /* 0x000fe40000f44270 */
[----:B-1----:R-:W-:Y:S01]  /*1ad30*/  IADD3 R6, P6, R24, R6, RZ ;  /* 0x0000000618067210 */ /* 0x002fe20007fde0ff */
[----:B------:R-:W-:-:S04]  /*1ad40*/  FMUL R15, R180, UR21 ;  /* 0x00000015b40f7c20 */ /* 0x000fc80008400000 */
[----:B------:R-:W-:Y:S01]  /*1ad50*/  IMAD.X R7, R33, 0x1, R7, P6 ;  /* 0x0000000121077824 */ /* 0x000fe200030e0607 */
[----:B------:R-:W-:Y:S01]  /*1ad60*/  ISETP.GT.AND P6, PT, R50, 0x59, P1 ;  /* 0x000000593200780c */ /* 0x000fe20000fc4270 */
[----:B------:R-:W-:-:S03]  /*1ad70*/  IMAD.WIDE.U32 R10, R32, 0x1c, R6 ;  /* 0x0000001c200a7825 */ /* 0x000fc600078e0006 */
[----:B------:R0:W-:Y:S01]  /*1ad80*/  @P5 STG.E desc[UR16][R6.64], R13 ;  /* 0x0000000d06005986 */ /* 0x0001e2000c101910 */
[----:B------:R-:W-:-:S03]  /*1ad90*/  ISETP.GT.AND P5, PT, R50, 0x60, P3 ;  /* 0x000000603200780c */ /* 0x000fc60001fa4270 */
[----:B------:R-:W-:Y:S01]  /*1ada0*/  @P2 STG.E desc[UR16][R8.64+0x20], R179 ;  /* 0x000020b308002986 */ /* 0x000fe2000c101910 */
[----:B------:R-:W-:Y:S02]  /*1adb0*/  ISETP.GT.AND P2, PT, R50, 0x61, P3 ;  /* 0x000000613200780c */ /* 0x000fe40001f44270 */
[----:B------:R-:W-:Y:S02]  /*1adc0*/  IADD3 R11, R0, R11, RZ ;  /* 0x0000000b000b7210 */ /* 0x000fe40007ffe0ff */
        /* <DEDUP_REMOVED lines=24> */
[C---:B------:R-:W-:Y:S01]  /*1af50*/  ISETP.GT.AND P5, PT, R50.reuse, 0x70, P3 ;  /* 0x000000703200780c */ /* 0x040fe20001fa4270 */
[----:B----4-:R-:W-:Y:S02]  /*1af60*/  FMUL R17, R53, UR21 ;  /* 0x0000001535117c20 */ /* 0x010fe40008400000 */
        /* <DEDUP_REMOVED lines=8> */
[----:B------:R-:W-:Y:S01]  /*1aff0*/  FMUL R15, R192, UR21 ;  /* 0x00000015c00f7c20 */ /* 0x000fe20008400000 */
[----:B-----5:R-:W-:-:S03]  /*1b000*/  FMUL R19, R49, UR21 ;  /* 0x0000001531137c20 */ /* 0x020fc60008400000 */
        /* <DEDUP_REMOVED lines=163> */
[----:B--2---:R-:W-:-:S03]  /*1ba40*/  FMUL R13, R54, UR21 ;  /* 0x00000015360d7c20 */ /* 0x004fc60008400000 */
[----:B------:R-:W2:Y:S04]  /*1ba50*/  LDL.LU R54, [R1+0x210] ;  /* 0x0002100001367983 */ /* 0x000ea80000300800 */
[----:B------:R-:W4:Y:S01]  /*1ba60*/  LDL.LU R53, [R1+0x214] ;  /* 0x0002140001357983 */ /* 0x000f220000300800 */
[----:B---3--:R-:W-:Y:S01]  /*1ba70*/  FMUL R15, R52, UR21 ;  /* 0x00000015340f7c20 */ /* 0x008fe20008400000 */
[----:B------:R-:W-:Y:S02]  /*1ba80*/  IADD3 R6, P6, R24, R6, RZ ;  /* 0x0000000618067210 */ /* 0x000fe40007fde0ff */
[----:B------:R-:W3:Y:S04]  /*1ba90*/  LDL.LU R52, [R1+0x218] ;  /* 0x0002180001347983 */ /* 0x000ee80000300800 */
[----:B------:R-:W5:Y:S01]  /*1baa0*/  LDL.LU R49, [R1+0x21c] ;  /* 0x00021c0001317983 */ /* 0x000f620000300800 */
[----:B------:R-:W-:Y:S01]  /*1bab0*/  IMAD.X R7, R33, 0x1, R7, P6 ;  /* 0x0000000121077824 */ /* 0x000fe200030e0607 */
[----:B------:R-:W-:-:S02]  /*1bac0*/  ISETP.GT.AND P6, PT, R50, 0xd1, P1 ;  /* 0x000000d13200780c */ /* 0x000fc40000fc4270 */
[----:B------:R-:W-:Y:S01]  /*1bad0*/  @P5 STG.E desc[UR16][R10.64], R237 ;  /* 0x000000ed0a005986 */ /* 0x000fe2000c101910 */
[----:B------:R-:W-:Y:S01]  /*1bae0*/  ISETP.GT.AND P5, PT, R50, 0xd0, P1 ;  /* 0x000000d03200780c */ /* 0x000fe20000fa4270 */
[----:B------:R-:W-:Y:S02]  /*1baf0*/  IMAD.WIDE.U32 R8, R32, 0x1c, R6 ;  /* 0x0000001c20087825 */ /* 0x000fe400078e0006 */
[----:B------:R2:W-:Y:S01]  /*1bb00*/  @P2 STG.E desc[UR16][R6.64], R13 ;  /* 0x0000000d06002986 */ /* 0x0005e2000c101910 */
[----:B------:R-:W-:Y:S02]  /*1bb10*/  ISETP.GT.AND P2, PT, R50, 0xd8, P3 ;  /* 0x000000d83200780c */ /* 0x000fe40001f44270 */
[----:B------:R-:W-:-:S07]  /*1bb20*/  IADD3 R9, R0, R9, RZ ;  /* 0x0000000900097210 */ /* 0x000fce0007ffe0ff */
[----:B------:R4:W-:Y:S04]  /*1bb30*/  @P5 STG.E desc[UR16][R10.64+0x20], R17 ;  /* 0x000020110a005986 */ /* 0x0009e8000c101910 */
[----:B------:R3:W-:Y:S04]  /*1bb40*/  @P6 STG.E desc[UR16][R6.64+0x20], R15 ;  /* 0x0000200f06006986 */ /* 0x0007e8000c101910 */
[----:B------:R5:W-:Y:S01]  /*1bb50*/  @P2 STG.E desc[UR16][R8.64], R19 ;  /* 0x0000001308002986 */ /* 0x000be2000c101910 */
[----:B--2---:R-:W-:-:S03]  /*1bb60*/  FMUL R13, R54, UR21 ;  /* 0x00000015360d7c20 */ /* 0x004fc60008400000 */
[----:B------:R-:W2:Y:S01]  /*1bb70*/  LDL.LU R54, [R1+0x220] ;  /* 0x0002200001367983 */ /* 0x000ea20000300800 */
[----:B----4-:R-:W-:-:S03]  /*1bb80*/  FMUL R17, R53, UR21 ;  /* 0x0000001535117c20 */ /* 0x010fc60008400000 */
[----:B------:R-:W4:Y:S01]  /*1bb90*/  LDL.LU R53, [R1+0x224] ;  /* 0x0002240001357983 */ /* 0x000f220000300800 */
[----:B---3--:R-:W-:-:S03]  /*1bba0*/  FMUL R15, R52, UR21 ;  /* 0x00000015340f7c20 */ /* 0x008fc60008400000 */
[----:B------:R-:W3:Y:S01]  /*1bbb0*/  LDL.LU R52, [R1+0x228] ;  /* 0x0002280001347983 */ /* 0x000ee20000300800 */
[----:B-----5:R-:W-:-:S03]  /*1bbc0*/  FMUL R19, R49, UR21 ;  /* 0x0000001531137c20 */ /* 0x020fc60008400000 */
[----:B------:R-:W5:Y:S01]  /*1bbd0*/  LDL.LU R49, [R1+0x22c] ;  /* 0x00022c0001317983 */ /* 0x000f620000300800 */
[----:B------:R-:W-:Y:S02]  /*1bbe0*/  ISETP.GT.AND P5, PT, R50, 0xd9, P3 ;  /* 0x000000d93200780c */ /* 0x000fe40001fa4270 */
[----:B------:R-:W-:Y:S02]  /*1bbf0*/  IADD3 R6, P6, R24, R6, RZ ;  /* 0x0000000618067210 */ /* 0x000fe40007fde0ff */
[----:B------:R-:W-:-:S03]  /*1bc00*/  ISETP.GT.AND P2, PT, R50, 0xd8, P1 ;  /* 0x000000d83200780c */ /* 0x000fc60000f44270 */
[----:B------:R-:W-:Y:S01]  /*1bc10*/  IMAD.X R7, R33, 0x1, R7, P6 ;  /* 0x0000000121077824 */ /* 0x000fe200030e0607 */
[----:B------:R-:W-:-:S05]  /*1bc20*/  ISETP.GT.AND P6, PT, R50, 0xd9, P1 ;  /* 0x000000d93200780c */ /* 0x000fca0000fc4270 */
[----:B------:R-:W-:Y:S01]  /*1bc30*/  @P5 STG.E desc[UR16][R6.64], R13 ;  /* 0x0000000d06005986 */ /* 0x000fe2000c101910 */
[----:B------:R-:W-:Y:S01]  /*1bc40*/  ISETP.GT.AND P5, PT, R50, 0xe0, P3 ;  /* 0x000000e03200780c */ /* 0x000fe20001fa4270 */
[----:B------:R-:W-:Y:S02]  /*1bc50*/  IMAD.WIDE.U32 R10, R32, 0x1c, R6 ;  /* 0x0000001c200a7825 */ /* 0x000fe400078e0006 */
[----:B------:R4:W-:Y:S03]  /*1bc60*/  @P2 STG.E desc[UR16][R8.64+0x20], R17 ;  /* 0x0000201108002986 */ /* 0x0009e6000c101910 */
[----:B------:R-:W-:Y:S01]  /*1bc70*/  IADD3 R11, R0, R11, RZ ;  /* 0x0000000b000b7210 */ /* 0x000fe20007ffe0ff */
[----:B------:R3:W-:Y:S06]  /*1bc80*/  @P6 STG.E desc[UR16][R6.64+0x20], R15 ;  /* 0x0000200f06006986 */ /* 0x0007ec000c101910 */
[----:B------:R5:W-:Y:S01]  /*1bc90*/  @P5 STG.E desc[UR16][R10.64], R19 ;  /* 0x000000130a005986 */ /* 0x000be2000c101910 */
[----:B----4-:R-:W-:Y:S01]  /*1bca0*/  FMUL R17, R53, UR21 ;  /* 0x0000001535117c20 */ /* 0x010fe20008400000 */
[----:B---3--:R-:W-:-:S02]  /*1bcb0*/  FMUL R15, R52, UR21 ;  /* 0x00000015340f7c20 */ /* 0x008fc40008400000 */
[----:B------:R-:W3:Y:S01]  /*1bcc0*/  LDL.LU R52, [R1+0x230] ;  /* 0x0002300001347983 */ /* 0x000ee20000300800 */
[----:B-----5:R-:W-:-:S03]  /*1bcd0*/  FMUL R19, R49, UR21 ;  /* 0x0000001531137c20 */ /* 0x020fc60008400000 */
[----:B------:R-:W4:Y:S04]  /*1bce0*/  LDL.LU R53, [R1+0x234] ;  /* 0x0002340001357983 */ /* 0x000f280000300800 */
[----:B------:R-:W5:Y:S01]  /*1bcf0*/  LDL.LU R49, [R1+0x238] ;  /* 0x0002380001317983 */ /* 0x000f620000300800 */
[----:B------:R-:W-:Y:S02]  /*1bd00*/  ISETP.GT.AND P2, PT, R50, 0xe1, P3 ;  /* 0x000000e13200780c */ /* 0x000fe40001f44270 */
[----:B------:R-:W-:Y:S01]  /*1bd10*/  IADD3 R6, P6, R24, R6, RZ ;  /* 0x0000000618067210 */ /* 0x000fe20007fde0ff */
[----:B--2---:R-:W-:-:S04]  /*1bd20*/  FMUL R13, R54, UR21 ;  /* 0x00000015360d7c20 */ /* 0x004fc80008400000 */
[----:B------:R-:W-:-:S06]  /*1bd30*/  IMAD.X R7, R33, 0x1, R7, P6 ;  /* 0x0000000121077824 */ /* 0x000fcc00030e0607 */
[----:B------:R3:W-:Y:S01]  /*1bd40*/  @P2 STG.E desc[UR16][R6.64], R13 ;  /* 0x0000000d06002986 */ /* 0x0007e2000c101910 */
[----:B------:R-:W-:Y:S01]  /*1bd50*/  ISETP.GT.AND P5, PT, R50, 0xe0, P1 ;  /* 0x000000e03200780c */ /* 0x000fe20000fa4270 */
[----:B---3--:R-:W-:Y:S02]  /*1bd60*/  FMUL R13, R52, UR21 ;  /* 0x00000015340d7c20 */ /* 0x008fe40008400000 */
[----:B------:R-:W2:Y:S01]  /*1bd70*/  LDL.LU R52, [R1+0x23c] ;  /* 0x00023c0001347983 */ /* 0x000ea20000300800 */
[----:B-----5:R-:W-:-:S03]  /*1bd80*/  FMUL R21, R49, UR21 ;  /* 0x0000001531157c20 */ /* 0x020fc60008400000 */
[----:B------:R-:W3:Y:S01]  /*1bd90*/  LDL.LU R49, [R1+0x240] ;  /* 0x0002400001317983 */ /* 0x000ee20000300800 */
[C---:B------:R-:W-:Y:S02]  /*1bda0*/  ISETP.GT.AND P6, PT, R50.reuse, 0xe1, P1 ;  /* 0x000000e13200780c */ /* 0x040fe40000fc4270 */
[----:B------:R-:W-:-:S03]  /*1bdb0*/  ISETP.GT.AND P2, PT, R50, 0xe8, P3 ;  /* 0x000000e83200780c */ /* 0x000fc60001f44270 */
[----:B------:R4:W-:Y:S01]  /*1bdc0*/  @P5 STG.E desc[UR16][R10.64+0x20], R17 ;  /* 0x000020110a005986 */ /* 0x0009e2000c101910 */
[----:B------:R-:W-:Y:S01]  /*1bdd0*/  ISETP.GT.AND P5, PT, R50, 0xe9, P3 ;  /* 0x000000e93200780c */ /* 0x000fe20001fa4270 */
[----:B------:R-:W-:-:S06]  /*1bde0*/  IMAD.WIDE.U32 R8, R32, 0x1c, R6 ;  /* 0x0000001c20087825 */ /* 0x000fcc00078e0006 */
[----:B------:R0:W-:Y:S01]  /*1bdf0*/  @P6 STG.E desc[UR16][R6.64+0x20], R15 ;  /* 0x0000200f06006986 */ /* 0x0001e2000c101910 */
[----:B------:R-:W-:Y:S01]  /*1be00*/  IADD3 R9, R0, R9, RZ ;  /* 0x0000000900097210 */ /* 0x000fe20007ffe0ff */
[----:B----4-:R-:W-:Y:S02]  /*1be10*/  FMUL R17, R53, UR21 ;  /* 0x0000001535117c20 */ /* 0x010fe40008400000 */
[----:B------:R-:W4:Y:S01]  /*1be20*/  LDL.LU R53, [R1+0x244] ;  /* 0x0002440001357983 */ /* 0x000f220000300800 */
[----:B0-----:R-:W-:-:S03]  /*1be30*/  IADD3 R6, P6, R24, R6, RZ ;  /* 0x0000000618067210 */ /* 0x001fc60007fde0ff */
[----:B------:R-:W-:Y:S02]  /*1be40*/  @P2 STG.E desc[UR16][R8.64], R19 ;  /* 0x0000001308002986 */ /* 0x000fe4000c101910 */
[----:B------:R-:W-:-:S05]  /*1be50*/  IMAD.X R7, R33, 0x1, R7, P6 ;  /* 0x0000000121077824 */ /* 0x000fca00030e0607 */
[----:B------:R3:W-:Y:S01]  /*1be60*/  @P5 STG.E desc[UR16][R6.64], R13 ;  /* 0x0000000d06005986 */ /* 0x0007e2000c101910 */
[----:B--2---:R-:W-:-:S03]  /*1be70*/  FMUL R15, R52, UR21 ;  /* 0x00000015340f7c20 */ /* 0x004fc60008400000 */
[----:B------:R-:W2:Y:S01]  /*1be80*/  LDL.LU R52, [R1+0x248] ;  /* 0x0002480001347983 */ /* 0x000ea20000300800 */
[----:B---3--:R-:W-:-:S03]  /*1be90*/  FMUL R13, R49, UR21 ;  /* 0x00000015310d7c20 */ /* 0x008fc60008400000 */
[----:B------:R-:W3:Y:S01]  /*1bea0*/  LDL.LU R49, [R1+0x24c] ;  /* 0x00024c0001317983 */ /* 0x000ee20000300800 */
[C---:B------:R-:W-:Y:S02]  /*1beb0*/  ISETP.GT.AND P2, PT, R50.reuse, 0xe8, P1 ;  /* 0x000000e83200780c */ /* 0x040fe40000f44270 */
[C---:B------:R-:W-:Y:S02]  /*1bec0*/  ISETP.GT.AND P6, PT, R50.reuse, 0xe9, P1 ;  /* 0x000000e93200780c */ /* 0x040fe40000fc4270 */
[----:B------:R-:W-:Y:S01]  /*1bed0*/  ISETP.GT.AND P5, PT, R50, 0xf0, P3 ;  /* 0x000000f03200780c */ /* 0x000fe20001fa4270 */
[----:B------:R-:W-:-:S05]  /*1bee0*/  IMAD.WIDE.U32 R10, R32, 0x1c, R6 ;  /* 0x0000001c200a7825 */ /* 0x000fca00078e0006 */
[----:B------:R-:W-:-:S03]  /*1bef0*/  IADD3 R11, R0, R11, RZ ;  /* 0x0000000b000b7210 */ /* 0x000fc60007ffe0ff */
[----:B------:R-:W-:Y:S04]  /*1bf00*/  @P2 STG.E desc[UR16][R8.64+0x20], R17 ;  /* 0x0000201108002986 */ /* 0x000fe8000c101910 */
[----:B------:R-:W-:Y:S04]  /*1bf10*/  @P6 STG.E desc[UR16][R6.64+0x20], R21 ;  /* 0x0000201506006986 */ /* 0x000fe8000c101910 */
[----:B------:R3:W-:Y:S02]  /*1bf20*/  @P5 STG.E desc[UR16][R10.64], R15 ;  /* 0x0000000f0a005986 */ /* 0x0007e4000c101910 */
[----:B---3--:R-:W-:-:S02]  /*1bf30*/  FMUL R15, R49, UR21 ;  /* 0x00000015310f7c20 */ /* 0x008fc40008400000 */
[----:B------:R-:W3:Y:S01]  /*1bf40*/  LDL.LU R49, [R1+0x250] ;  /* 0x0002500001317983 */ /* 0x000ee20000300800 */
[----:B------:R-:W-:Y:S01]  /*1bf50*/  ISETP.GT.AND P2, PT, R50, 0xf1, P3 ;  /* 0x000000f13200780c */ /* 0x000fe20001f44270 */
[----:B----4-:R-:W-:Y:S01]  /*1bf60*/  FMUL R17, R53, UR21 ;  /* 0x0000001535117c20 */ /* 0x010fe20008400000 */
[----:B------:R-:W-:Y:S01]  /*1bf70*/  IADD3 R6, P6, R24, R6, RZ ;  /* 0x0000000618067210 */ /* 0x000fe20007fde0ff */
[----:B------:R-:W4:Y:S01]  /*1bf80*/  LDL.LU R53, [R1+0x254] ;  /* 0x0002540001357983 */ /* 0x000f220000300800 */
[----:B--2---:R-:W-:-:S03]  /*1bf90*/  FMUL R19, R52, UR21 ;  /* 0x0000001534137c20 */ /* 0x004fc60008400000 */
[----:B------:R-:W2:Y:S01]  /*1bfa0*/  LDL.LU R52, [R1+0x258] ;  /* 0x0002580001347983 */ /* 0x000ea20000300800 */
[----:B------:R-:W-:-:S05]  /*1bfb0*/  IMAD.X R7, R33, 0x1, R7, P6 ;  /* 0x0000000121077824 */ /* 0x000fca00030e0607 */
[----:B------:R3:W-:Y:S01]  /*1bfc0*/  @P2 STG.E desc[UR16][R6.64], R13 ;  /* 0x0000000d06002986 */ /* 0x0007e2000c101910 */
[C---:B------:R-:W-:Y:S01]  /*1bfd0*/  ISETP.GT.AND P6, PT, R50.reuse, 0xf0, P1 ;  /* 0x000000f03200780c */ /* 0x040fe20000fc4270 */
[----:B---3--:R-:W-:Y:S02]  /*1bfe0*/  FMUL R13, R49, UR21 ;  /* 0x00000015310d7c20 */ /* 0x008fe40008400000 */
[----:B------:R-:W3:Y:S01]  /*1bff0*/  LDL.LU R49, [R1+0x25c] ;  /* 0x00025c0001317983 */ /* 0x000ee20000300800 */
[C---:B------:R-:W-:Y:S02]  /*1c000*/  ISETP.GT.AND P5, PT, R50.reuse, 0xf1, P1 ;  /* 0x000000f13200780c */ /* 0x040fe40000fa4270 */
[----:B------:R-:W-:-:S07]  /*1c010*/  ISETP.GT.AND P2, PT, R50, 0xf8, P3 ;  /* 0x000000f83200780c */ /* 0x000fce0001f44270 */
[----:B------:R4:W-:Y:S01]  /*1c020*/  @P6 STG.E desc[UR16][R10.64+0x20], R17 ;  /* 0x000020110a006986 */ /* 0x0009e2000c101910 */
[----:B------:R-:W-:-:S03]  /*1c030*/  IMAD.WIDE.U32 R8, R32, 0x1c, R6 ;  /* 0x0000001c20087825 */ /* 0x000fc600078e0006 */
[----:B------:R-:W5:Y:S01]  /*1c040*/  LDL.LU R54, [R1+0x260] ;  /* 0x0002600001367983 */ /* 0x000f620000300800 */
[----:B----4-:R-:W-:Y:S01]  /*1c050*/  FMUL R11, R53, UR21 ;  /* 0x00000015350b7c20 */ /* 0x010fe20008400000 */
[----:B--2---:R-:W-:Y:S02]  /*1c060*/  FMUL R17, R52, UR21 ;  /* 0x0000001534117c20 */ /* 0x004fe40008400000 */
[----:B------:R-:W2:Y:S04]  /*1c070*/  LDL.LU R53, [R1+0x264] ;  /* 0x0002640001357983 */ /* 0x000ea80000300800 */
[----:B------:R-:W4:Y:S01]  /*1c080*/  LDL.LU R52, [R1+0x268] ;  /* 0x0002680001347983 */ /* 0x000f220000300800 */
[----:B------:R-:W-:-:S03]  /*1c090*/  IADD3 R9, R0, R9, RZ ;  /* 0x0000000900097210 */ /* 0x000fc60007ffe0ff */
[----:B------:R-:W-:Y:S04]  /*1c0a0*/  @P5 STG.E desc[UR16][R6.64+0x20], R19 ;  /* 0x0000201306005986 */ /* 0x000fe8000c101910 */
[----:B------:R3:W-:Y:S02]  /*1c0b0*/  @P2 STG.E desc[UR16][R8.64], R15 ;  /* 0x0000000f08002986 */ /* 0x0007e4000c101910 */
[----:B---3--:R-:W-:Y:S02]  /*1c0c0*/  FMUL R15, R49, UR21 ;  /* 0x00000015310f7c20 */ /* 0x008fe40008400000 */
[----:B------:R-:W3:Y:S01]  /*1c0d0*/  LDL.LU R49, [R1+0x26c] ;  /* 0x00026c0001317983 */ /* 0x000ee20000300800 */
[C---:B------:R-:W-:Y:S02]  /*1c0e0*/  ISETP.GT.AND P3, PT, R50.reuse, 0xf9, P3 ;  /* 0x000000f93200780c */ /* 0x040fe40001f64270 */
[----:B------:R-:W-:-:S02]  /*1c0f0*/  ISETP.GT.AND P6, PT, R50, 0xf8, P1 ;  /* 0x000000f83200780c */ /* 0x000fc40000fc4270 */
[----:B------:R-:W-:-:S05]  /*1c100*/  IADD3 R6, P5, R24, R6, RZ ;  /* 0x0000000618067210 */ /* 0x000fca0007fbe0ff */
[----:B------:R-:W-:Y:S02]  /*1c110*/  IMAD.X R7, R33, 0x1, R7, P5 ;  /* 0x0000000121077824 */ /* 0x000fe400028e0607 */
[----:B-----5:R-:W-:Y:S02]  /*1c120*/  FMUL R19, R54, UR21 ;  /* 0x0000001536137c20 */ /* 0x020fe40008400000 */
[----:B------:R-:W5:Y:S04]  /*1c130*/  LDL.LU R54, [R1+0x270] ;  /* 0x0002700001367983 */ /* 0x000f680000300800 */
[----:B------:R2:W-:Y:S04]  /*1c140*/  @P3 STG.E desc[UR16][R6.64], R13 ;  /* 0x0000000d06003986 */ /* 0x0005e8000c101910 */
[----:B------:R4:W-:Y:S01]  /*1c150*/  @P6 STG.E desc[UR16][R8.64+0x20], R11 ;  /* 0x0000200b08006986 */ /* 0x0009e2000c101910 */
[----:B--2---:R-:W-:-:S03]  /*1c160*/  FMUL R13, R53, UR21 ;  /* 0x00000015350d7c20 */ /* 0x004fc60008400000 */
[----:B------:R-:W2:Y:S01]  /*1c170*/  LDL.LU R53, [R1+0x274] ;  /* 0x0002740001357983 */ /* 0x000ea20000300800 */
[----:B----4-:R-:W-:-:S03]  /*1c180*/  FMUL R9, R52, UR21 ;  /* 0x0000001534097c20 */ /* 0x010fc60008400000 */
[----:B------:R-:W4:Y:S01]  /*1c190*/  LDL.LU R52, [R1+0x278] ;  /* 0x0002780001347983 */ /* 0x000f220000300800 */
[----:B------:R-:W-:Y:S02]  /*1c1a0*/  ISETP.GT.AND P2, PT, R51, 0x80, PT ;  /* 0x000000803300780c */ /* 0x000fe40003f44270 */
[C---:B------:R-:W-:Y:S01]  /*1c1b0*/  ISETP.GT.AND P1, PT, R50.reuse, 0xf9, P1 ;  /* 0x000000f93200780c */ /* 0x040fe20000f24270 */
[----:B---3--:R-:W-:Y:S02]  /*1c1c0*/  FMUL R11, R49, UR21 ;  /* 0x00000015310b7c20 */ /* 0x008fe40008400000 */
[----:B------:R-:W3:Y:S01]  /*1c1d0*/  LDL.LU R49, [R1+0x27c] ;  /* 0x00027c0001317983 */ /* 0x000ee20000300800 */
[----:B------:R-:W-:Y:S02]  /*1c1e0*/  ISETP.GT.AND P5, PT, R50, RZ, P2 ;  /* 0x000000ff3200720c */ /* 0x000fe400017a4270 */
[----:B------:R-:W-:-:S07]  /*1c1f0*/  ISETP.GT.AND P6, PT, R51, 0x88, PT ;  /* 0x000000883300780c */ /* 0x000fce0003fc4270 */
[----:B------:R0:W-:Y:S01]  /*1c200*/  @P1 STG.E desc[UR16][R6.64+0x20], R17 ;  /* 0x0000201106001986 */ /* 0x0001e2000c101910 */
[C---:B------:R-:W-:Y:S02]  /*1c210*/  ISETP.GT.AND P3, PT, R50.reuse, 0x1, P2 ;  /* 0x000000013200780c */ /* 0x040fe40001764270 */
[C---:B------:R-:W-:Y:S01]  /*1c220*/  ISETP.GT.AND P1, PT, R50.reuse, RZ, P6 ;  /* 0x000000ff3200720c */ /* 0x040fe20003724270 */
[----:B------:R2:W-:Y:S01]  /*1c230*/  @P5 STG.E desc[UR16][R2.64+0x200], R15 ;  /* 0x0002000f02005986 */ /* 0x0005e2000c101910 */
[----:B------:R-:W-:-:S09]  /*1c240*/  ISETP.GT.AND P5, PT, R50, 0x1, P6 ;  /* 0x000000013200780c */ /* 0x000fd200037a4270 */
[----:B------:R-:W-:Y:S01]  /*1c250*/  @P3 STG.E desc[UR16][R4.64+0x200], R19 ;  /* 0x0002001304003986 */ /* 0x000fe2000c101910 */
[----:B------:R-:W-:-:S03]  /*1c260*/  ISETP.GT.AND P3, PT, R50, 0x8, P2 ;  /* 0x000000083200780c */ /* 0x000fc60001764270 */
[----:B------:R5:W-:Y:S01]  /*1c270*/  @P1 STG.E desc[UR16][R2.64+0x220], R13 ;  /* 0x0002200d02001986 */ /* 0x000be2000c101910 */
[----:B0-----:R-:W-:-:S03]  /*1c280*/  IMAD.WIDE.U32 R6, R32, 0x1c, R4 ;  /* 0x0000001c20067825 */ /* 0x001fc600078e0004 */
[----:B------:R4:W-:Y:S01]  /*1c290*/  @P5 STG.E desc[UR16][R4.64+0x220], R9 ;  /* 0x0002200904005986 */ /* 0x0009e2000c101910 */
[----:B--2---:R-:W-:Y:S01]  /*1c2a0*/  FMUL R15, R53, UR21 ;  /* 0x00000015350f7c20 */ /* 0x004fe20008400000 */
[----:B-----5:R-:W-:Y:S02]  /*1c2b0*/  FMUL R13, R54, UR21 ;  /* 0x00000015360d7c20 */ /* 0x020fe40008400000 */
[----:B------:R-:W2:Y:S04]  /*1c2c0*/  LDL.LU R54, [R1+0x280] ;  /* 0x0002800001367983 */ /* 0x000ea80000300800 */
[----:B------:R-:W5:Y:S01]  /*1c2d0*/  LDL.LU R53, [R1+0x284] ;  /* 0x0002840001357983 */ /* 0x000f620000300800 */
[----:B----4-:R-:W-:-:S03]  /*1c2e0*/  FMUL R9, R52, UR21 ;  /* 0x0000001534097c20 */ /* 0x010fc60008400000 */
[----:B------:R-:W4:Y:S01]  /*1c2f0*/  LDL.LU R52, [R1+0x288] ;  /* 0x0002880001347983 */ /* 0x000f220000300800 */
[----:B------:R-:W-:-:S05]  /*1c300*/  IADD3 R7, R0, R7, RZ ;  /* 0x0000000700077210 */ /* 0x000fca0007ffe0ff */
[----:B------:R3:W-:Y:S02]  /*1c310*/  @P3 STG.E desc[UR16][R6.64+0x200], R11 ;  /* 0x0002000b06003986 */ /* 0x0007e4000c101910 */
[----:B---3--:R-:W-:Y:S02]  /*1c320*/  FMUL R11, R49, UR21 ;  /* 0x00000015310b7c20 */ /* 0x008fe40008400000 */
[----:B------:R-:W3:Y:S01]  /*1c330*/  LDL.LU R49, [R1+0x28c] ;  /* 0x00028c0001317983 */ /* 0x000ee20000300800 */
[----:B------:R-:W-:Y:S02]  /*1c340*/  IADD3 R2, P5, R4, R24, RZ ;  /* 0x0000001804027210 */ /* 0x000fe40007fbe0ff */
[C---:B------:R-:W-:Y:S02]  /*1c350*/  ISETP.GT.AND P1, PT, R50.reuse, 0x9, P2 ;  /* 0x000000093200780c */ /* 0x040fe40001724270 */
[C---:B------:R-:W-:Y:S01]  /*1c360*/  ISETP.GT.AND P3, PT, R50.reuse, 0x8, P6 ;  /* 0x000000083200780c */ /* 0x040fe20003764270 */
[----:B------:R-:W-:Y:S01]  /*1c370*/  IMAD.X R3, R5, 0x1, R33, P5 ;  /* 0x0000000105037824 */ /* 0x000fe200028e0621 */
[----:B------:R-:W-:Y:S01]  /*1c380*/  ISETP.GT.AND P5, PT, R50, 0x9, P6 ;  /* 0x000000093200780c */ /* 0x000fe200037a4270 */
[----:B------:R-:W-:-:S08]  /*1c390*/  IMAD.WIDE.U32 R4, R32, 0x1c, R2 ;  /* 0x0000001c20047825 */ /* 0x000fd000078e0002 */
[----:B------:R2:W-:Y:S01]  /*1c3a0*/  @P1 STG.E desc[UR16][R2.64+0x200], R13 ;  /* 0x0002000d02001986 */ /* 0x0005e2000c101910 */
[----:B------:R-:W-:-:S03]  /*1c3b0*/  ISETP.GT.AND P1, PT, R50, 0x10, P2 ;  /* 0x000000103200780c */ /* 0x000fc60001724270 */
[----:B------:R5:W-:Y:S04]  /*1c3c0*/  @P3 STG.E desc[UR16][R6.64+0x220], R15 ;  /* 0x0002200f06003986 */ /* 0x000be8000c101910 */
[----:B------:R4:W-:Y:S01]  /*1c3d0*/  @P5 STG.E desc[UR16][R2.64+0x220], R9 ;  /* 0x0002200902005986 */ /* 0x0009e2000c101910 */
[----:B------:R-:W-:Y:S01]  /*1c3e0*/  IADD3 R5, R0, R5, RZ ;  /* 0x0000000500057210 */ /* 0x000fe20007ffe0ff */
[----:B--2---:R-:W-:Y:S02]  /*1c3f0*/  FMUL R13, R54, UR21 ;  /* 0x00000015360d7c20 */ /* 0x004fe40008400000 */
[----:B------:R-:W2:Y:S01]  /*1c400*/  LDL.LU R54, [R1+0x290] ;  /* 0x0002900001367983 */ /* 0x000ea20000300800 */
[----:B-----5:R-:W-:-:S03]  /*1c410*/  FMUL R15, R53, UR21 ;  /* 0x00000015350f7c20 */ /* 0x020fc60008400000 */
[----:B------:R-:W5:Y:S01]  /*1c420*/  LDL.LU R53, [R1+0x294] ;  /* 0x0002940001357983 */ /* 0x000f620000300800 */
[----:B----4-:R-:W-:-:S03]  /*1c430*/  FMUL R9, R52, UR21 ;  /* 0x0000001534097c20 */ /* 0x010fc60008400000 */
[----:B------:R-:W4:Y:S04]  /*1c440*/  LDL.LU R52, [R1+0x298] ;  /* 0x0002980001347983 */ /* 0x000f280000300800 */
[----:B------:R3:W-:Y:S02]  /*1c450*/  @P1 STG.E desc[UR16][R4.64+0x200], R11 ;  /* 0x0002000b04001986 */ /* 0x0007e4000c101910 */
[----:B---3--:R-:W-:Y:S02]  /*1c460*/  FMUL R11, R49, UR21 ;  /* 0x00000015310b7c20 */ /* 0x008fe40008400000 */
[----:B------:R-:W3:Y:S01]  /*1c470*/  LDL.LU R49, [R1+0x29c] ;  /* 0x00029c0001317983 */ /* 0x000ee20000300800 */
[----:B------:R-:W-:Y:S02]  /*1c480*/  IADD3 R2, P5, R2, R24, RZ ;  /* 0x0000001802027210 */ /* 0x000fe40007fbe0ff */
[----:B------:R-:W-:-:S02]  /*1c490*/  ISETP.GT.AND P3, PT, R50, 0x11, P2 ;  /* 0x000000113200780c */ /* 0x000fc40001764270 */
        /* <DEDUP_REMOVED lines=38> */
[C---:B------:R-:W-:Y:S02]  /*1c700*/  ISETP.GT.AND P3, PT, R50.reuse, 0x21, P2 ;  /* 0x000000213200780c */ /* 0x040fe40001764270 */
[----:B------:R-:W-:-:S02]  /*1c710*/  ISETP.GT.AND P1, PT, R50, 0x20, P6 ;  /* 0x000000203200780c */ /* 0x000fc40003724270 */
[----:B------:R-:W-:-:S05]  /*1c720*/  IADD3 R2, P5, R2, R24, RZ ;  /* 0x0000001802027210 */ /* 0x000fca0007fbe0ff */
[----:B------:R-:W-:Y:S01]  /*1c730*/  IMAD.X R3, R3, 0x1, R33, P5 ;  /* 0x0000000103037824 */ /* 0x000fe200028e0621 */
[----:B------:R-:W-:-:S04]  /*1c740*/  ISETP.GT.AND P5, PT, R50, 0x21, P6 ;  /* 0x000000213200780c */ /* 0x000fc800037a4270 */
[----:B------:R2:W-:Y:S01]  /*1c750*/  @P3 STG.E desc[UR16][R2.64+0x200], R13 ;  /* 0x0002000d02003986 */ /* 0x0005e2000c101910 */
[----:B------:R-:W-:-:S03]  /*1c760*/  ISETP.GT.AND P3, PT, R50, 0x28, P2 ;  /* 0x000000283200780c */ /* 0x000fc60001764270 */
[----:B------:R5:W-:Y:S01]  /*1c770*/  @P1 STG.E desc[UR16][R4.64+0x220], R15 ;  /* 0x0002200f04001986 */ /* 0x000be2000c101910 */
[----:B------:R-:W-:-:S05]  /*1c780*/  IMAD.WIDE.U32 R6, R32, 0x1c, R2 ;  /* 0x0000001c20067825 */ /* 0x000fca00078e0002 */
[----:B------:R-:W-:Y:S01]  /*1c790*/  IADD3 R7, R0, R7, RZ ;  /* 0x0000000700077210 */ /* 0x000fe20007ffe0ff */
[----:B--2---:R-:W-:Y:S02]  /*1c7a0*/  FMUL R13, R54, UR21 ;  /* 0x00000015360d7c20 */ /* 0x004fe40008400000 */
[----:B------:R-:W2:Y:S01]  /*1c7b0*/  LDL.LU R54, [R1+0x2c0] ;  /* 0x0002c00001367983 */ /* 0x000ea20000300800 */
[----:B-----5:R-:W-:-:S03]  /*1c7c0*/  FMUL R15, R53, UR21 ;  /* 0x00000015350f7c20 */ /* 0x020fc60008400000 */
[----:B------:R-:W5:Y:S01]  /*1c7d0*/  LDL.LU R53, [R1+0x2c4] ;  /* 0x0002c40001357983 */ /* 0x000f620000300800 */
[----:B----4-:R-:W-:-:S03]  /*1c7e0*/  FMUL R17, R52, UR21 ;  /* 0x0000001534117c20 */ /* 0x010fc60008400000 */
[----:B------:R-:W4:Y:S04]  /*1c7f0*/  LDL.LU R52, [R1+0x2c8] ;  /* 0x0002c80001347983 */ /* 0x000f280000300800 */
[----:B------:R-:W-:Y:S04]  /*1c800*/  @P5 STG.E desc[UR16][R2.64+0x220], R9 ;  /* 0x0002200902005986 */ /* 0x000fe8000c101910 */
[----:B------:R3:W-:Y:S02]  /*1c810*/  @P3 STG.E desc[UR16][R6.64+0x200], R11 ;  /* 0x0002000b06003986 */ /* 0x0007e4000c101910 */
[----:B---3--:R-:W-:-:S02]  /*1c820*/  FMUL R11, R49, UR21 ;  /* 0x00000015310b7c20 */ /* 0x008fc40008400000 */
[----:B------:R-:W3:Y:S01]  /*1c830*/  LDL.LU R49, [R1+0x2cc] ;  /* 0x0002cc0001317983 */ /* 0x000ee20000300800 */
[----:B------:R-:W-:Y:S02]  /*1c840*/  IADD3 R2, P5, R2, R24, RZ ;  /* 0x0000001802027210 */ /* 0x000fe40007fbe0ff */
[C---:B------:R-:W-:Y:S02]  /*1c850*/  ISETP.GT.AND P1, PT, R50.reuse, 0x29, P2 ;  /* 0x000000293200780c */ /* 0x040fe40001724270 */
[C---:B------:R-:W-:Y:S01]  /*1c860*/  ISETP.GT.AND P3, PT, R50.reuse, 0x28, P6 ;  /* 0x000000283200780c */ /* 0x040fe20003764270 */
[----:B------:R-:W-:Y:S01]  /*1c870*/  IMAD.X R3, R3, 0x1, R33, P5 ;  /* 0x0000000103037824 */ /* 0x000fe200028e0621 */
[----:B------:R-:W-:-:S09]  /*1c880*/  ISETP.GT.AND P5, PT, R50, 0x29, P6 ;  /* 0x000000293200780c */ /* 0x000fd200037a4270 */
[----:B------:R2:W-:Y:S04]  /*1c890*/  @P1 STG.E desc[UR16][R2.64+0x200], R13 ;  /* 0x0002000d02001986 */ /* 0x0005e8000c101910 */
[----:B------:R5:W-:Y:S04]  /*1c8a0*/  @P3 STG.E desc[UR16][R6.64+0x220], R15 ;  /* 0x0002200f06003986 */ /* 0x000be8000c101910 */
[----:B------:R4:W-:Y:S01]  /*1c8b0*/  @P5 STG.E desc[UR16][R2.64+0x220], R17 ;  /* 0x0002201102005986 */ /* 0x0009e2000c101910 */
[----:B--2---:R-:W-:-:S03]  /*1c8c0*/  FMUL R13, R54, UR21 ;  /* 0x00000015360d7c20 */ /* 0x004fc60008400000 */
[----:B------:R-:W2:Y:S01]  /*1c8d0*/  LDL.LU R54, [R1+0x2d0] ;  /* 0x0002d00001367983 */ /* 0x000ea20000300800 */
[----:B-----5:R-:W-:-:S03]  /*1c8e0*/  FMUL R15, R53, UR21 ;  /* 0x00000015350f7c20 */ /* 0x020fc60008400000 */
[----:B------:R-:W5:Y:S01]  /*1c8f0*/  LDL.LU R53, [R1+0x2d4] ;  /* 0x0002d40001357983 */ /* 0x000f620000300800 */
[----:B----4-:R-:W-:-:S03]  /*1c900*/  FMUL R17, R52, UR21 ;  /* 0x0000001534117c20 */ /* 0x010fc60008400000 */
[----:B------:R-:W4:Y:S01]  /*1c910*/  LDL.LU R52, [R1+0x2d8] ;  /* 0x0002d80001347983 */ /* 0x000f220000300800 */
[----:B---3--:R-:W-:-:S03]  /*1c920*/  FMUL R19, R49, UR21 ;  /* 0x0000001531137c20 */ /* 0x008fc60008400000 */
[----:B------:R-:W3:Y:S01]  /*1c930*/  LDL.LU R49, [R1+0x2dc] ;  /* 0x0002dc0001317983 */ /* 0x000ee20000300800 */
[----:B------:R-:W-:Y:S01]  /*1c940*/  ISETP.GT.AND P1, PT, R50, 0x30, P2 ;  /* 0x000000303200780c */ /* 0x000fe20001724270 */
[----:B------:R-:W-:Y:S01]  /*1c950*/  IMAD.WIDE.U32 R4, R32, 0x1c, R2 ;  /* 0x0000001c20047825 */ /* 0x000fe200078e0002 */
[----:B------:R-:W-:-:S04]  /*1c960*/  IADD3 R8, P5, R2, R24, RZ ;  /* 0x0000001802087210 */ /* 0x000fc80007fbe0ff */
[----:B------:R-:W-:Y:S02]  /*1c970*/  IADD3 R5, R0, R5, RZ ;  /* 0x0000000500057210 */ /* 0x000fe40007ffe0ff */
[C---:B------:R-:W-:Y:S01]  /*1c980*/  ISETP.GT.AND P3, PT, R50.reuse, 0x31, P2 ;  /* 0x000000313200780c */ /* 0x040fe20001764270 */
[----:B------:R-:W-:Y:S01]  /*1c990*/  IMAD.X R9, R3, 0x1, R33, P5 ;  /* 0x0000000103097824 */ /* 0x000fe200028e0621 */
[----:B------:R-:W-:-:S03]  /*1c9a0*/  ISETP.GT.AND P5, PT, R50, 0x31, P6 ;  /* 0x000000313200780c */ /* 0x000fc600037a4270 */
[----:B------:R-:W-:Y:S01]  /*1c9b0*/  @P1 STG.E desc[UR16][R4.64+0x200], R11 ;  /* 0x0002000b04001986 */ /* 0x000fe2000c101910 */
[----:B------:R-:W-:Y:S01]  /*1c9c0*/  ISETP.GT.AND P1, PT, R50, 0x30, P6 ;  /* 0x000000303200780c */ /* 0x000fe20003724270 */
[----:B------:R-:W-:-:S06]  /*1c9d0*/  IMAD.WIDE.U32 R2, R32, 0x1c, R8 ;  /* 0x0000001c20027825 */ /* 0x000fcc00078e0008 */
[----:B------:R2:W-:Y:S01]  /*1c9e0*/  @P3 STG.E desc[UR16][R8.64+0x200], R13 ;  /* 0x0002000d08003986 */ /* 0x0005e2000c101910 */
[----:B------:R-:W-:-:S05]  /*1c9f0*/  ISETP.GT.AND P3, PT, R50, 0x38, P2 ;  /* 0x000000383200780c */ /* 0x000fca0001764270 */
        /* <DEDUP_REMOVED lines=8> */
[----:B------:R-:W-:Y:S01]  /*1ca80*/  IADD3 R11, R0, R3, RZ ;  /* 0x00000003000b7210 */ /* 0x000fe20007ffe0ff */
[----:B------:R-:W-:-:S05]  /*1ca90*/  IMAD.MOV.U32 R10, RZ, RZ, R2 ;  /* 0x000000ffff0a7224 */ /* 0x000fca00078e0002 */
[----:B------:R3:W-:Y:S02]  /*1caa0*/  @P3 STG.E desc[UR16][R10.64+0x200], R19 ;  /* 0x000200130a003986 */ /* 0x0007e4000c101910 */
[----:B---3--:R-:W-:Y:S02]  /*1cab0*/  FMUL R19, R49, UR21 ;  /* 0x0000001531137c20 */ /* 0x008fe40008400000 */
[----:B------:R-:W3:Y:S01]  /*1cac0*/  LDL.LU R49, [R1+0x2ec] ;  /* 0x0002ec0001317983 */ /* 0x000ee20000300800 */
[----:B------:R-:W-:Y:S02]  /*1cad0*/  IADD3 R6, P5, R8, R24, RZ ;  /* 0x0000001808067210 */ /* 0x000fe40007fbe0ff */
[C---:B------:R-:W-:Y:S02]  /*1cae0*/  ISETP.GT.AND P1, PT, R50.reuse, 0x39, P2 ;  /* 0x000000393200780c */ /* 0x040fe40001724270 */
[----:B------:R-:W-:Y:S02]  /*1caf0*/  ISETP.GT.AND P3, PT, R50, 0x38, P6 ;  /* 0x000000383200780c */ /* 0x000fe40003764270 */
[----:B------:R-:W-:-:S02]  /*1cb00*/  IADD3.X R7, R9, R33, RZ, P5, !PT ;  /* 0x0000002109077210 */ /* 0x000fc40002ffe4ff */
[----:B------:R-:W-:Y:S01]  /*1cb10*/  ISETP.GT.AND P5, PT, R50, 0x39, P6 ;  /* 0x000000393200780c */ /* 0x000fe200037a4270 */
[----:B------:R-:W-:-:S06]  /*1cb20*/  IMAD.WIDE.U32 R2, R32, 0x1c, R6 ;  /* 0x0000001c20027825 */ /* 0x000fcc00078e0006 */
[----:B------:R2:W-:Y:S01]  /*1cb30*/  @P1 STG.E desc[UR16][R6.64+0x200], R13 ;  /* 0x0002000d06001986 */ /* 0x0005e2000c101910 */
[----:B------:R-:W-:-:S03]  /*1cb40*/  ISETP.GT.AND P1, PT, R50, 0x40, P2 ;  /* 0x000000403200780c */ /* 0x000fc60001724270 */
[----:B------:R5:W-:Y:S04]  /*1cb50*/  @P3 STG.E desc[UR16][R10.64+0x220], R15 ;  /* 0x0002200f0a003986 */ /* 0x000be8000c101910 */
[----:B------:R4:W-:Y:S01]  /*1cb60*/  @P5 STG.E desc[UR16][R6.64+0x220], R17 ;  /* 0x0002201106005986 */ /* 0x0009e2000c101910 */
[----:B------:R-:W-:Y:S01]  /*1cb70*/  IMAD.IADD R9, R0, 0x1, R3 ;  /* 0x0000000100097824 */ /* 0x000fe200078e0203 */
[----:B------:R-:W-:Y:S01]  /*1cb80*/  MOV R8, R2 ;  /* 0x0000000200087202 */ /* 0x000fe20000000f00 */
        /* <DEDUP_REMOVED lines=20> */
[----:B------:R-:W-:Y:S02]  /*1ccd0*/  IMAD.MOV.U32 R10, RZ, RZ, R2 ;  /* 0x000000ffff0a7224 */ /* 0x000fe400078e0002 */
        /* <DEDUP_REMOVED lines=11> */
[C---:B------:R-:W-:Y:S02]  /*1cd90*/  ISETP.GT.AND P3, PT, R50.reuse, 0x48, P6 ;  /* 0x000000483200780c */ /* 0x040fe40003764270 */
[----:B------:R-:W-:Y:S02]  /*1cda0*/  IADD3.X R7, R5, R33, RZ, P5, !PT ;  /* 0x0000002105077210 */ /* 0x000fe40002ffe4ff */
        /* <DEDUP_REMOVED lines=317> */
[----:B------:R-:W-:Y:S01]  /*1e180*/  @P3 STG.E desc[UR16][R4.64+0x200], R13 ;  /* 0x0002000d04003986 */ /* 0x000fe2000c101910 */
[----:B------:R-:W-:-:S03]  /*1e190*/  ISETP.GT.AND P3, PT, R50, 0xc8, P2 ;  /* 0x000000c83200780c */ /* 0x000fc60001764270 */
[----:B------:R5:W-:Y:S04]  /*1e1a0*/  @P1 STG.E desc[UR16][R8.64+0x220], R15 ;  /* 0x0002200f08001986 */ /* 0x000be8000c101910 */
[----:B------:R4:W-:Y:S01]  /*1e1b0*/  @P5 STG.E desc[UR16][R4.64+0x220], R17 ;  /* 0x0002201104005986 */ /* 0x0009e2000c101910 */
[----:B------:R-:W-:Y:S01]  /*1e1c0*/  IADD3 R11, R0, R3, RZ ;  /* 0x00000003000b7210 */ /* 0x000fe20007ffe0ff */
[----:B------:R-:W-:Y:S02]  /*1e1d0*/  IMAD.MOV.U32 R10, RZ, RZ, R2 ;  /* 0x000000ffff0a7224 */ /* 0x000fe400078e0002 */
[----:B-----5:R-:W-:Y:S02]  /*1e1e0*/  FMUL R15, R53, UR21 ;  /* 0x00000015350f7c20 */ /* 0x020fe40008400000 */
[----:B------:R-:W5:Y:S01]  /*1e1f0*/  LDL.LU R53, [R1+0x400] ;  /* 0x0004000001357983 */ /* 0x000f620000300800 */
[----:B----4-:R-:W-:-:S03]  /*1e200*/  FMUL R17, R52, UR21 ;  /* 0x0000001534117c20 */ /* 0x010fc60008400000 */
[----:B------:R-:W4:Y:S04]  /*1e210*/  LDL.LU R52, [R1+0x404] ;  /* 0x0004040001347983 */ /* 0x000f280000300800 */
[----:B------:R3:W-:Y:S02]  /*1e220*/  @P3 STG.E desc[UR16][R10.64+0x200], R19 ;  /* 0x000200130a003986 */ /* 0x0007e4000c101910 */
[----:B---3--:R-:W-:Y:S01]  /*1e230*/  FMUL R19, R49, UR21 ;  /* 0x0000001531137c20 */ /* 0x008fe20008400000 */
[----:B------:R-:W-:Y:S02]  /*1e240*/  MOV R49, R48 ;  /* 0x0000003000317202 */ /* 0x000fe40000000f00 */
[----:B------:R-:W3:Y:S01]  /*1e250*/  LDL.LU R48, [R1+0x40c] ;  /* 0x00040c0001307983 */ /* 0x000ee20000300800 */
[----:B------:R-:W-:-:S02]  /*1e260*/  ISETP.GT.AND P1, PT, R50, 0xc9, P2 ;  /* 0x000000c93200780c */ /* 0x000fc40001724270 */
[----:B------:R-:W-:Y:S01]  /*1e270*/  IADD3 R6, P5, R4, R24, RZ ;  /* 0x0000001804067210 */ /* 0x000fe20007fbe0ff */
[----:B--2---:R-:W-:-:S03]  /*1e280*/  FMUL R13, R54, UR21 ;  /* 0x00000015360d7c20 */ /* 0x004fc60008400000 */
[----:B------:R-:W-:Y:S02]  /*1e290*/  IADD3.X R7, R5, R33, RZ, P5, !PT ;  /* 0x0000002105077210 */ /* 0x000fe40002ffe4ff */
[C---:B------:R-:W-:Y:S02]  /*1e2a0*/  ISETP.GT.AND P3, PT, R50.reuse, 0xc8, P6 ;  /* 0x000000c83200780c */ /* 0x040fe40003764270 */
[----:B------:R-:W-:-:S03]  /*1e2b0*/  ISETP.GT.AND P5, PT, R50, 0xc9, P6 ;  /* 0x000000c93200780c */ /* 0x000fc600037a4270 */
[----:B------:R5:W-:Y:S01]  /*1e2c0*/  @P1 STG.E desc[UR16][R6.64+0x200], R13 ;  /* 0x0002000d06001986 */ /* 0x000be2000c101910 */
[----:B------:R-:W-:Y:S01]  /*1e2d0*/  ISETP.GT.AND P1, PT, R50, 0xd0, P2 ;  /* 0x000000d03200780c */ /* 0x000fe20001724270 */
[----:B------:R-:W-:-:S04]  /*1e2e0*/  IMAD.WIDE.U32 R2, R32, 0x1c, R6 ;  /* 0x0000001c20027825 */ /* 0x000fc800078e0006 */
[----:B------:R-:W-:Y:S01]  /*1e2f0*/  IMAD.IADD R9, R0, 0x1, R3 ;  /* 0x0000000100097824 */ /* 0x000fe200078e0203 */
[----:B------:R-:W-:Y:S01]  /*1e300*/  MOV R8, R2 ;  /* 0x0000000200087202 */ /* 0x000fe20000000f00 */
[----:B------:R4:W-:Y:S01]  /*1e310*/  @P3 STG.E desc[UR16][R10.64+0x220], R15 ;  /* 0x0002200f0a003986 */ /* 0x0009e2000c101910 */
[----:B------:R-:W-:-:S03]  /*1e320*/  ISETP.GT.AND P3, PT, R50, 0xd1, P2 ;  /* 0x000000d13200780c */ /* 0x000fc60001764270 */
[----:B------:R0:W-:Y:S01]  /*1e330*/  @P5 STG.E desc[UR16][R6.64+0x220], R17 ;  /* 0x0002201106005986 */ /* 0x0001e2000c101910 */
[----:B------:R-:W-:-:S03]  /*1e340*/  IADD3 R4, P5, R6, R24, RZ ;  /* 0x0000001806047210 */ /* 0x000fc60007fbe0ff */
[----:B------:R-:W-:Y:S01]  /*1e350*/  @P1 STG.E desc[UR16][R8.64+0x200], R19 ;  /* 0x0002001308001986 */ /* 0x000fe2000c101910 */
[C---:B------:R-:W-:Y:S02]  /*1e360*/  ISETP.GT.AND P1, PT, R50.reuse, 0xd0, P6 ;  /* 0x000000d03200780c */ /* 0x040fe40003724270 */
[----:B------:R-:W-:Y:S02]  /*1e370*/  IADD3.X R5, R7, R33, RZ, P5, !PT ;  /* 0x0000002107057210 */ /* 0x000fe40002ffe4ff */
[----:B------:R-:W-:Y:S01]  /*1e380*/  ISETP.GT.AND P5, PT, R50, 0xd1, P6 ;  /* 0x000000d13200780c */ /* 0x000fe200037a4270 */
[----:B-----5:R-:W-:Y:S01]  /*1e390*/  FMUL R13, R53, UR21 ;  /* 0x00000015350d7c20 */ /* 0x020fe20008400000 */
[----:B----4-:R-:W-:-:S04]  /*1e3a0*/  FMUL R15, R52, UR21 ;  /* 0x00000015340f7c20 */ /* 0x010fc80008400000 */
[----:B------:R1:W-:Y:S01]  /*1e3b0*/  @P3 STG.E desc[UR16][R4.64+0x200], R13 ;  /* 0x0002000d04003986 */ /* 0x0003e2000c101910 */
[C---:B------:R-:W-:Y:S01]  /*1e3c0*/  ISETP.GT.AND P3, PT, R50.reuse, 0xd8, P2 ;  /* 0x000000d83200780c */ /* 0x040fe20001764270 */
[----:B0-----:R-:W-:Y:S02]  /*1e3d0*/  FMUL R17, R49, UR21 ;  /* 0x0000001531117c20 */ /* 0x001fe40008400000 */
[----:B------:R0:W-:Y:S01]  /*1e3e0*/  @P1 STG.E desc[UR16][R8.64+0x220], R15 ;  /* 0x0002200f08001986 */ /* 0x0001e2000c101910 */
[----:B------:R-:W-:Y:S01]  /*1e3f0*/  ISETP.GT.AND P1, PT, R50, 0xd9, P2 ;  /* 0x000000d93200780c */ /* 0x000fe20001724270 */
[----:B------:R-:W-:Y:S02]  /*1e400*/  IMAD.WIDE.U32 R2, R32, 0x1c, R4 ;  /* 0x0000001c20027825 */ /* 0x000fe400078e0004 */
[----:B------:R2:W-:Y:S01]  /*1e410*/  @P5 STG.E desc[UR16][R4.64+0x220], R17 ;  /* 0x0002201104005986 */ /* 0x0005e2000c101910 */
[----:B------:R-:W-:Y:S01]  /*1e420*/  IADD3 R6, P5, R4, R24, RZ ;  /* 0x0000001804067210 */ /* 0x000fe20007fbe0ff */
[----:B------:R-:W-:Y:S01]  /*1e430*/  IMAD.IADD R11, R0, 0x1, R3 ;  /* 0x00000001000b7824 */ /* 0x000fe200078e0203 */
[----:B------:R-:W-:Y:S01]  /*1e440*/  MOV R10, R2 ;  /* 0x00000002000a7202 */ /* 0x000fe20000000f00 */
[----:B-1----:R-:W-:Y:S01]  /*1e450*/  FMUL R13, R47, UR21 ;  /* 0x000000152f0d7c20 */ /* 0x002fe20008400000 */
[----:B------:R-:W-:-:S02]  /*1e460*/  IADD3.X R7, R5, R33, RZ, P5, !PT ;  /* 0x0000002105077210 */ /* 0x000fc40002ffe4ff */
[----:B------:R-:W-:Y:S01]  /*1e470*/  ISETP.GT.AND P5, PT, R50, 0xd9, P6 ;  /* 0x000000d93200780c */ /* 0x000fe200037a4270 */
[----:B------:R-:W-:-:S04]  /*1e480*/  IMAD.WIDE.U32 R2, R32, 0x1c, R6 ;  /* 0x0000001c20027825 */ /* 0x000fc800078e0006 */
[----:B0-----:R-:W-:Y:S01]  /*1e490*/  FMUL R15, R46, UR21 ;  /* 0x000000152e0f7c20 */ /* 0x001fe20008400000 */
[----:B--2---:R-:W-:Y:S01]  /*1e4a0*/  FMUL R17, R45, UR21 ;  /* 0x000000152d117c20 */ /* 0x004fe20008400000 */
[----:B------:R-:W-:Y:S01]  /*1e4b0*/  IMAD.IADD R9, R0, 0x1, R3 ;  /* 0x0000000100097824 */ /* 0x000fe200078e0203 */
[----:B------:R-:W-:Y:S01]  /*1e4c0*/  MOV R8, R2 ;  /* 0x0000000200087202 */ /* 0x000fe20000000f00 */
[----:B------:R-:W-:Y:S01]  /*1e4d0*/  FMUL R21, R41, UR21 ;  /* 0x0000001529157c20 */ /* 0x000fe20008400000 */
[----:B---3--:R-:W-:-:S05]  /*1e4e0*/  FMUL R19, R48, UR21 ;  /* 0x0000001530137c20 */ /* 0x008fca0008400000 */
[----:B------:R0:W-:Y:S01]  /*1e4f0*/  @P3 STG.E desc[UR16][R10.64+0x200], R19 ;  /* 0x000200130a003986 */ /* 0x0001e2000c101910 */
[----:B------:R-:W-:-:S03]  /*1e500*/  ISETP.GT.AND P3, PT, R50, 0xd8, P6 ;  /* 0x000000d83200780c */ /* 0x000fc60003764270 */
[----:B------:R1:W-:Y:S01]  /*1e510*/  @P1 STG.E desc[UR16][R6.64+0x200], R13 ;  /* 0x0002000d06001986 */ /* 0x0003e2000c101910 */
[----:B------:R-:W-:Y:S01]  /*1e520*/  ISETP.GT.AND P1, PT, R50, 0xe0, P2 ;  /* 0x000000e03200780c */ /* 0x000fe20001724270 */
[----:B0-----:R-:W-:-:S08]  /*1e530*/  FMUL R19, R44, UR21 ;  /* 0x000000152c137c20 */ /* 0x001fd00008400000 */
        /* <DEDUP_REMOVED lines=8> */
[----:B-1----:R-:W-:Y:S01]  /*1e5c0*/  FMUL R13, R43, UR21 ;  /* 0x000000152b0d7c20 */ /* 0x002fe20008400000 */
[----:B0-----:R-:W-:-:S04]  /*1e5d0*/  FMUL R15, R42, UR21 ;  /* 0x000000152a0f7c20 */ /* 0x001fc80008400000 */
[----:B------:R0:W-:Y:S01]  /*1e5e0*/  @P3 STG.E desc[UR16][R4.64+0x200], R13 ;  /* 0x0002000d04003986 */ /* 0x0001e2000c101910 */
[----:B------:R-:W-:-:S03]  /*1e5f0*/  ISETP.GT.AND P3, PT, R50, 0xe8, P2 ;  /* 0x000000e83200780c */ /* 0x000fc60001764270 */
[----:B------:R-:W-:Y:S01]  /*1e600*/  @P1 STG.E desc[UR16][R8.64+0x220], R15 ;  /* 0x0002200f08001986 */ /* 0x000fe2000c101910 */
[----:B------:R-:W-:Y:S01]  /*1e610*/  ISETP.GT.AND P1, PT, R50, 0xe9, P2 ;  /* 0x000000e93200780c */ /* 0x000fe20001724270 */
[----:B------:R-:W-:Y:S02]  /*1e620*/  IMAD.WIDE.U32 R2, R32, 0x1c, R4 ;  /* 0x0000001c20027825 */ /* 0x000fe400078e0004 */
[----:B------:R1:W-:Y:S01]  /*1e630*/  @P5 STG.E desc[UR16][R4.64+0x220], R21 ;  /* 0x0002201504005986 */ /* 0x0003e2000c101910 */
[----:B--2---:R-:W-:Y:S01]  /*1e640*/  IADD3 R6, P5, R4, R24, RZ ;  /* 0x0000001804067210 */ /* 0x004fe20007fbe0ff */
[----:B------:R-:W-:Y:S01]  /*1e650*/  FMUL R17, R40, UR21 ;  /* 0x0000001528117c20 */ /* 0x000fe20008400000 */
[----:B------:R-:W-:Y:S01]  /*1e660*/  IMAD.IADD R11, R0, 0x1, R3 ;  /* 0x00000001000b7824 */ /* 0x000fe200078e0203 */
[----:B------:R-:W-:Y:S01]  /*1e670*/  MOV R10, R2 ;  /* 0x00000002000a7202 */ /* 0x000fe20000000f00 */
[----:B0-----:R-:W-:Y:S01]  /*1e680*/  FMUL R13, R39, UR21 ;  /* 0x00000015270d7c20 */ /* 0x001fe20008400000 */
[----:B------:R-:W-:-:S02]  /*1e690*/  IADD3.X R7, R5, R33, RZ, P5, !PT ;  /* 0x0000002105077210 */ /* 0x000fc40002ffe4ff */
[C---:B------:R-:W-:Y:S01]  /*1e6a0*/  ISETP.GT.AND P5, PT, R50.reuse, 0xe8, P6 ;  /* 0x000000e83200780c */ /* 0x040fe200037a4270 */
[----:B------:R0:W-:Y:S01]  /*1e6b0*/  @P3 STG.E desc[UR16][R10.64+0x200], R17 ;  /* 0x000200110a003986 */ /* 0x0001e2000c101910 */
[----:B------:R-:W-:-:S03]  /*1e6c0*/  ISETP.GT.AND P3, PT, R50, 0xe9, P6 ;  /* 0x000000e93200780c */ /* 0x000fc60003764270 */
[----:B------:R2:W-:Y:S01]  /*1e6d0*/  @P1 STG.E desc[UR16][R6.64+0x200], R13 ;  /* 0x0002000d06001986 */ /* 0x0005e2000c101910 */
[----:B------:R-:W-:Y:S01]  /*1e6e0*/  ISETP.GT.AND P1, PT, R50, 0xf0, P2 ;  /* 0x000000f03200780c */ /* 0x000fe20001724270 */
[----:B------:R-:W-:-:S04]  /*1e6f0*/  IMAD.WIDE.U32 R2, R32, 0x1c, R6 ;  /* 0x0000001c20027825 */ /* 0x000fc800078e0006 */
[----:B-1----:R-:W-:Y:S01]  /*1e700*/  FMUL R5, R38, UR21 ;  /* 0x0000001526057c20 */ /* 0x002fe20008400000 */
[----:B------:R-:W-:Y:S01]  /*1e710*/  FMUL R15, R35, UR21 ;  /* 0x00000015230f7c20 */ /* 0x000fe20008400000 */
[----:B------:R-:W-:Y:S01]  /*1e720*/  IMAD.IADD R9, R0, 0x1, R3 ;  /* 0x0000000100097824 */ /* 0x000fe200078e0203 */
[----:B------:R-:W-:Y:S01]  /*1e730*/  MOV R8, R2 ;  /* 0x0000000200087202 */ /* 0x000fe20000000f00 */
[----:B0-----:R-:W-:Y:S01]  /*1e740*/  FMUL R17, R34, UR21 ;  /* 0x0000001522117c20 */ /* 0x001fe20008400000 */
[----:B------:R-:W-:Y:S01]  /*1e750*/  @P5 STG.E desc[UR16][R10.64+0x220], R5 ;  /* 0x000220050a005986 */ /* 0x000fe2000c101910 */
[----:B------:R-:W-:-:S03]  /*1e760*/  ISETP.GT.AND P5, PT, R50, 0xf1, P2 ;  /* 0x000000f13200780c */ /* 0x000fc600017a4270 */
[----:B------:R0:W-:Y:S01]  /*1e770*/  @P3 STG.E desc[UR16][R6.64+0x220], R15 ;  /* 0x0002200f06003986 */ /* 0x0001e2000c101910 */
[----:B------:R-:W-:-:S03]  /*1e780*/  ISETP.GT.AND P3, PT, R50, 0xf0, P6 ;  /* 0x000000f03200780c */ /* 0x000fc60003764270 */
[----:B------:R-:W-:Y:S01]  /*1e790*/  @P1 STG.E desc[UR16][R8.64+0x200], R17 ;  /* 0x0002001108001986 */ /* 0x000fe2000c101910 */
[----:B------:R-:W-:Y:S01]  /*1e7a0*/  IADD3 R2, P1, R6, R24, RZ ;  /* 0x0000001806027210 */ /* 0x000fe20007f3e0ff */
[----:B--2---:R-:W-:-:S03]  /*1e7b0*/  FMUL R13, R31, UR21 ;  /* 0x000000151f0d7c20 */ /* 0x004fc60008400000 */
[----:B------:R-:W-:Y:S02]  /*1e7c0*/  IADD3.X R3, R7, R33, RZ, P1, !PT ;  /* 0x0000002107037210 */ /* 0x000fe40000ffe4ff */
[----:B------:R-:W-:Y:S01]  /*1e7d0*/  ISETP.GT.AND P1, PT, R50, 0xf1, P6 ;  /* 0x000000f13200780c */ /* 0x000fe20003724270 */
[----:B------:R-:W-:Y:S01]  /*1e7e0*/  FMUL R19, R30, UR21 ;  /* 0x000000151e137c20 */ /* 0x000fe20008400000 */
[----:B0-----:R-:W-:Y:S01]  /*1e7f0*/  FMUL R7, R25, UR21 ;  /* 0x0000001519077c20 */ /* 0x001fe20008400000 */
[----:B------:R0:W-:Y:S01]  /*1e800*/  @P5 STG.E desc[UR16][R2.64+0x200], R13 ;  /* 0x0002000d02005986 */ /* 0x0001e2000c101910 */
[----:B------:R-:W-:-:S03]  /*1e810*/  ISETP.GT.AND P5, PT, R50, 0xf8, P6 ;  /* 0x000000f83200780c */ /* 0x000fc600037a4270 */
[----:B------:R1:W-:Y:S01]  /*1e820*/  @P3 STG.E desc[UR16][R8.64+0x220], R19 ;  /* 0x0002201308003986 */ /* 0x0003e2000c101910 */
[C---:B------:R-:W-:Y:S02]  /*1e830*/  ISETP.GT.AND P3, PT, R50.reuse, 0xf8, P2 ;  /* 0x000000f83200780c */ /* 0x040fe40001764270 */
[----:B------:R-:W-:Y:S01]  /*1e840*/  ISETP.GT.AND P2, PT, R50, 0xf9, P2 ;  /* 0x000000f93200780c */ /* 0x000fe20001744270 */
[----:B------:R-:W-:Y:S01]  /*1e850*/  IMAD.WIDE.U32 R4, R32, 0x1c, R2 ;  /* 0x0000001c20047825 */ /* 0x000fe200078e0002 */
[----:B------:R-:W-:Y:S01]  /*1e860*/  ISETP.GT.AND P6, PT, R50, 0xf9, P6 ;  /* 0x000000f93200780c */ /* 0x000fe200037c4270 */
[----:B------:R2:W-:Y:S01]  /*1e870*/  @P1 STG.E desc[UR16][R2.64+0x220], R7 ;  /* 0x0002200702001986 */ /* 0x0005e2000c101910 */
[----:B------:R-:W-:Y:S01]  /*1e880*/  IADD3 R24, P1, R2, R24, RZ ;  /* 0x0000001802187210 */ /* 0x000fe20007f3e0ff */
[----:B------:R-:W-:Y:S02]  /*1e890*/  IMAD.IADD R5, R0, 0x1, R5 ;  /* 0x0000000100057824 */ /* 0x000fe400078e0205 */
[----:B------:R-:W-:Y:S01]  /*1e8a0*/  FMUL R11, R29, UR21 ;  /* 0x000000151d0b7c20 */ /* 0x000fe20008400000 */
[----:B0-----:R-:W-:Y:S01]  /*1e8b0*/  FMUL R13, R27, UR21 ;  /* 0x000000151b0d7c20 */ /* 0x001fe20008400000 */
[----:B------:R-:W-:Y:S01]  /*1e8c0*/  IADD3.X R25, R3, R33, RZ, P1, !PT ;  /* 0x0000002103197210 */ /* 0x000fe20000ffe4ff */
[----:B-1----:R-:W-:Y:S01]  /*1e8d0*/  FMUL R9, R28, UR21 ;  /* 0x000000151c097c20 */ /* 0x002fe20008400000 */
[----:B------:R-:W-:Y:S01]  /*1e8e0*/  FMUL R15, R26, UR21 ;  /* 0x000000151a0f7c20 */ /* 0x000fe20008400000 */
[----:B------:R2:W-:Y:S04]  /*1e8f0*/  @P3 STG.E desc[UR16][R4.64+0x200], R11 ;  /* 0x0002000b04003986 */ /* 0x0005e8000c101910 */
[----:B------:R2:W-:Y:S04]  /*1e900*/  @P2 STG.E desc[UR16][R24.64+0x200], R9 ;  /* 0x0002000918002986 */ /* 0x0005e8000c101910 */
[----:B------:R2:W-:Y:S04]  /*1e910*/  @P5 STG.E desc[UR16][R4.64+0x220], R13 ;  /* 0x0002200d04005986 */ /* 0x0005e8000c101910 */
[----:B------:R2:W-:Y:S02]  /*1e920*/  @P6 STG.E desc[UR16][R24.64+0x220], R15 ;  /* 0x0002200f18006986 */ /* 0x0005e4000c101910 */
.L_x_412:
[----:B------:R-:W-:Y:S05]  /*1e930*/  BSYNC B0 ;  /* 0x0000000000007941 */ /* 0x000fea0003800000 */
.L_x_28:
[----:B0-2---:R-:W2:Y:S04]  /*1e940*/  LDL.LU R3, [R1+0x464] ;  /* 0x0004640001037983 */ /* 0x005ea80000300800 */
[----:B------:R-:W2:Y:S01]  /*1e950*/  LDL.LU R2, [R1+0x468] ;  /* 0x0004680001027983 */ /* 0x000ea20000300800 */
[----:B------:R-:W-:Y:S01]  /*1e960*/  ULDC UR6, c[0x0][0xc] ;  /* 0x0000030000067ab9 */ /* 0x000fe20000000800 */
[----:B------:R-:W-:Y:S01]  /*1e970*/  ULDC UR7, c[0x0][0x10] ;  /* 0x0000040000077ab9 */ /* 0x000fe20000000800 */
[----:B---3--:R-:W2:Y:S01]  /*1e980*/  LDC R5, c[0x0][0x14] ;  /* 0x00000500ff057b82 */ /* 0x008ea20000000800 */
[----:B------:R-:W-:Y:S01]  /*1e990*/  UIMAD.WIDE.U32 UR6, UR6, UR7, URZ ;  /* 0x00000007060672a5 */ /* 0x000fe2000f8e003f */
[----:B------:R0:W5:Y:S01]  /*1e9a0*/  LDL R24, [R1+0x4] ;  /* 0x0000040001187983 */ /* 0x0001620000100800 */
[----:B------:R-:W-:Y:S01]  /*1e9b0*/  UMOV UR14, 0xffffffff ;  /* 0xffffffff000e7882 */ /* 0x000fe20000000000 */
[----:B------:R-:W-:-:S03]  /*1e9c0*/  PRMT R0, RZ, 0x7610, R0 ;  /* 0x00007610ff007816 */ /* 0x000fc60000000000 */
[----:B--2---:R-:W-:-:S04]  /*1e9d0*/  IMAD.WIDE.U32 R2, R5, UR6, R2 ;  /* 0x0000000605027c25 */ /* 0x004fc8000f8e0002 */
[----:B------:R-:W-:Y:S01]  /*1e9e0*/  IMAD R5, R5, UR7, RZ ;  /* 0x0000000705057c24 */ /* 0x000fe2000f8e02ff */
[----:B------:R-:W-:Y:S01]  /*1e9f0*/  ULDC.64 UR6, c[0x0][0x750] ;  /* 0x0001d40000067ab9 */ /* 0x000fe20000000a00 */
[----:B------:R-:W-:Y:S01]  /*1ea00*/  IMAD.MOV.U32 R13, RZ, RZ, R2 ;  /* 0x000000ffff0d7224 */ /* 0x000fe200078e0002 */
[----:B------:R-:W-:Y:S02]  /*1ea10*/  ISETP.GE.U32.AND P1, PT, R2, UR6, PT ;  /* 0x0000000602007c0c */ /* 0x000fe4000bf26070 */
[----:B------:R-:W-:Y:S02]  /*1ea20*/  IADD3 R14, R3, R5, RZ ;  /* 0x00000005030e7210 */ /* 0x000fe40007ffe0ff */
[----:B------:R-:W-:Y:S02]  /*1ea30*/  MOV R2, 0xffffffff ;  /* 0xffffffff00027802 */ /* 0x000fe40000000f00 */
[----:B------:R-:W-:Y:S01]  /*1ea40*/  ISETP.GE.U32.AND.EX P1, PT, R14, UR7, PT, P1 ;  /* 0x000000070e007c0c */ /* 0x000fe2000bf26110 */
[----:B------:R0:W-:Y:S04]  /*1ea50*/  STL [R1+0x464], R14 ;  /* 0x0004640e01007387 */ /* 0x0001e80000100800 */
[----:B------:R0:W-:Y:S04]  /*1ea60*/  STL [R1+0x468], R13 ;  /* 0x0004680d01007387 */ /* 0x0001e80000100800 */
[----:B------:R0:W-:Y:S04]  /*1ea70*/  STL [R1+0x46c], R2 ;  /* 0x00046c0201007387 */ /* 0x0001e80000100800 */
[----:B------:R-:W-:Y:S05]  /*1ea80*/  @P1 BRA `(.L_x_413) ;  /* 0x0000000400781947 */ /* 0x000fea0003800000 */
[----:B------:R-:W2:Y:S01]  /*1ea90*/  S2R R8, SR_CTAID.X ;  /* 0x0000000000087919 */ /* 0x000ea20000002500 */
[----:B------:R-:W-:Y:S01]  /*1eaa0*/  ULDC.64 UR14, c[0x0][0x728] ;  /* 0x0001ca00000e7ab9 */ /* 0x000fe20000000a00 */
[----:B------:R-:W3:Y:S01]  /*1eab0*/  LDC R9, c[0x0][0x144] ;  /* 0x00005100ff097b82 */ /* 0x000ee20000000800 */
[----:B------:R-:W-:Y:S01]  /*1eac0*/  ULDC UR6, c[0x0][0x150] ;  /* 0x0000540000067ab9 */ /* 0x000fe20000000800 */
[----:B------:R-:W0:Y:S01]  /*1ead0*/  S2R R11, SR_CTAID.Y ;  /* 0x00000000000b7919 */ /* 0x000e220000002600 */
[----:B------:R-:W-:Y:S01]  /*1eae0*/  ISETP.NE.U32.AND P1, PT, RZ, UR14, PT ;  /* 0x0000000eff007c0c */ /* 0x000fe2000bf25070 */
[----:B------:R-:W-:Y:S01]  /*1eaf0*/  ULDC UR19, c[0x0][0x730] ;  /* 0x0001cc0000137ab9 */ /* 0x000fe20000000800 */
[----:B------:R-:W-:Y:S02]  /*1eb00*/  R2UR UR10, R13 ;  /* 0x000000000d0a72ca */ /* 0x000fe400000e0000 */
[----:B------:R-:W-:Y:S01]  /*1eb10*/  ISETP.NE.AND.EX P1, PT, RZ, UR15, PT, P1 ;  /* 0x0000000fff007c0c */ /* 0x000fe2000bf25310 */
[----:B------:R-:W0:Y:S01]  /*1eb20*/  LDC.64 R6, c[0x0][0x720] ;  /* 0x0001c800ff067b82 */ /* 0x000e220000000a00 */
[----:B------:R-:W-:-:S02]  /*1eb30*/  R2UR UR11, R14 ;  /* 0x000000000e0b72ca */ /* 0x000fc400000e0000 */
[----:B--2---:R-:W-:-:S05]  /*1eb40*/  I2FP.F32.U32 R0, R8 ;  /* 0x0000000800007245 */ /* 0x004fca0000201000 */
[----:B------:R-:W-:-:S06]  /*1eb50*/  FMUL R0, R0, UR6 ;  /* 0x0000000600007c20 */ /* 0x000fcc0008400000 */
[----:B------:R-:W2:Y:S01]  /*1eb60*/  F2I.U32.TRUNC.NTZ R0, R0 ;  /* 0x0000000000007305 */ /* 0x000ea2000020f000 */
        /* <DEDUP_REMOVED lines=13> */
.L_x_414:
[----:B------:R-:W-:Y:S01]  /*1ec40*/  USHF.R.U64 UR14, UR10, UR19, UR11 ;  /* 0x000000130a0e7299 */ /* 0x000fe2000800120b */
[----:B------:R-:W1:Y:S01]  /*1ec50*/  LDC.64 R20, c[0x0][0x740] ;  /* 0x0001d000ff147b82 */ /* 0x000e620000000a00 */
[----:B------:R-:W-:Y:S01]  /*1ec60*/  USHF.R.U32.HI UR6, URZ, UR19, UR11 ;  /* 0x000000133f067299 */ /* 0x000fe2000801160b */
[----:B--2---:R-:W-:Y:S01]  /*1ec70*/  IMAD.MOV R10, RZ, RZ, -R0 ;  /* 0x000000ffff0a7224 */ /* 0x004fe200078e0a00 */
[----:B0-----:R-:W-:Y:S02]  /*1ec80*/  MOV R2, R13 ;  /* 0x0000000d00027202 */ /* 0x001fe40000000f00 */
[----:B------:R-:W-:Y:S01]  /*1ec90*/  IADD3 R5, P1, RZ, -UR14, RZ ;  /* 0x8000000eff057c10 */ /* 0x000fe2000ff3e0ff */
[----:B---3--:R-:W-:Y:S02]  /*1eca0*/  IMAD R17, R9, R10, R8 ;  /* 0x0000000a09117224 */ /* 0x008fe400078e0208 */
[----:B------:R-:W0:Y:S01]  /*1ecb0*/  LDC R4, c[0x0][0x718] ;  /* 0x0001c600ff047b82 */ /* 0x000e220000000800 */
[----:B------:R-:W-:Y:S01]  /*1ecc0*/  IADD3.X R3, RZ, ~UR6, RZ, P1, !PT ;  /* 0x80000006ff037c10 */ /* 0x000fe20008ffe4ff */
[----:B------:R-:W-:-:S04]  /*1ecd0*/  ULDC UR6, c[0x0][0x154] ;  /* 0x0000550000067ab9 */ /* 0x000fc80000000800 */
[----:B------:R-:W-:Y:S01]  /*1ece0*/  IMAD R0, R3, R6, RZ ;  /* 0x0000000603007224 */ /* 0x000fe200078e02ff */
[----:B------:R-:W-:Y:S01]  /*1ecf0*/  MOV R3, R14 ;  /* 0x0000000e00037202 */ /* 0x000fe20000000f00 */
[----:B------:R-:W2:Y:S02]  /*1ed00*/  LDC R12, c[0x0][0x708] ;  /* 0x0001c200ff0c7b82 */ /* 0x000ea40000000800 */
[----:B------:R-:W-:-:S06]  /*1ed10*/  IMAD.WIDE.U32 R2, R5, R6, R2 ;  /* 0x0000000605027225 */ /* 0x000fcc00078e0002 */
[----:B------:R-:W3:Y:S01]  /*1ed20*/  LDC R16, c[0x0][0x758] ;  /* 0x0001d600ff107b82 */ /* 0x000ee20000000800 */
[----:B------:R-:W-:Y:S01]  /*1ed30*/  IMAD R5, R5, R7, R0 ;  /* 0x0000000705057224 */ /* 0x000fe200078e0200 */
[----:B------:R-:W-:Y:S02]  /*1ed40*/  I2FP.F32.U32 R0, R11 ;  /* 0x0000000b00007245 */ /* 0x000fe40000201000 */
[----:B-1----:R-:W-:Y:S01]  /*1ed50*/  ISETP.NE.U32.AND P1, PT, R20, RZ, PT ;  /* 0x000000ff1400720c */ /* 0x002fe20003f25070 */
[----:B------:R-:W-:Y:S01]  /*1ed60*/  IMAD.IADD R3, R3, 0x1, R5 ;  /* 0x0000000103037824 */ /* 0x000fe200078e0205 */
[----:B------:R-:W-:Y:S01]  /*1ed70*/  MOV R5, 0xffffffff ;  /* 0xffffffff00057802 */ /* 0x000fe20000000f00 */
[----:B------:R-:W-:Y:S01]  /*1ed80*/  FMUL R0, R0, UR6 ;  /* 0x0000000600007c20 */ /* 0x000fe20008400000 */
[----:B------:R-:W1:Y:S01]  /*1ed90*/  LDC R14, c[0x0][0x148] ;  /* 0x00005200ff0e7b82 */ /* 0x000e620000000800 */
[----:B------:R-:W-:Y:S02]  /*1eda0*/  ISETP.NE.AND.EX P1, PT, R21, RZ, PT, P1 ;  /* 0x000000ff1500720c */ /* 0x000fe40003f25310 */
[-CC-:B0-----:R-:W-:Y:S01]  /*1edb0*/  SHF.R.U64 R10, R2, R4.reuse, R3.reuse ;  /* 0x00000004020a7219 */ /* 0x181fe20000001203 */
[----:B------:R0:W0:Y:S01]  /*1edc0*/  F2I.U32.TRUNC.NTZ R13, R0 ;  /* 0x00000000000d7305 */ /* 0x000022000020f000 */
[----:B------:R-:W-:-:S02]  /*1edd0*/  SHF.R.U32.HI R3, RZ, R4, R3 ;  /* 0x00000004ff037219 */ /* 0x000fc40000011603 */
[----:B------:R-:W-:Y:S01]  /*1ede0*/  MOV R7, 0x1 ;  /* 0x0000000100077802 */ /* 0x000fe20000000f00 */
[----:B------:R-:W0:Y:S01]  /*1edf0*/  LDC R15, c[0x0][0x700] ;  /* 0x0001c000ff0f7b82 */ /* 0x000e220000000800 */
[-CC-:B--2---:R-:W-:Y:S02]  /*1ee00*/  SHF.R.U64 R8, R10, R12.reuse, R3.reuse ;  /* 0x0000000c0a087219 */ /* 0x184fe40000001203 */
[----:B------:R-:W-:-:S05]  /*1ee10*/  SHF.R.U32.HI R3, RZ, R12, R3 ;  /* 0x0000000cff037219 */ /* 0x000fca0000011603 */
[----:B------:R-:W2:Y:S01]  /*1ee20*/  LDC R18, c[0x0][0x748] ;  /* 0x0001d200ff127b82 */ /* 0x000ea20000000800 */
[-CC-:B---3--:R-:W-:Y:S02]  /*1ee30*/  SHF.R.U64 R12, R8, R16.reuse, R3.reuse ;  /* 0x00000010080c7219 */ /* 0x188fe40000001203 */
[-C--:B------:R-:W-:Y:S02]  /*1ee40*/  SHF.L.U32 R5, R5, R16.reuse, RZ ;  /* 0x0000001005057219 */ /* 0x080fe400000006ff */
[-C--:B------:R-:W-:Y:S01]  /*1ee50*/  SHF.R.U32.HI R3, RZ, R16.reuse, R3 ;  /* 0x00000010ff037219 */ /* 0x080fe20000011603 */
[----:B------:R-:W-:Y:S01]  /*1ee60*/  IMAD.MOV.U32 R2, RZ, RZ, R12 ;  /* 0x000000ffff027224 */ /* 0x000fe200078e000c */
[----:B------:R-:W-:Y:S01]  /*1ee70*/  SHF.L.U32 R16, R7, R16, RZ ;  /* 0x0000001007107219 */ /* 0x000fe200000006ff */
[----:B------:R-:W3:Y:S01]  /*1ee80*/  LDC R22, c[0x0][0x738] ;  /* 0x0001ce00ff167b82 */ /* 0x000ee20000000800 */
[----:B------:R-:W-:-:S07]  /*1ee90*/  LOP3.LUT R19, RZ, R5, RZ, 0x33, !PT ;  /* 0x00000005ff137212 */ /* 0x000fce00078e33ff */
[----:B------:R-:W0:Y:S01]  /*1eea0*/  LDC R23, c[0x0][0x710] ;  /* 0x0001c400ff177b82 */ /* 0x000e220000000800 */
[----:B------:R-:W-:Y:S05]  /*1eeb0*/  @!P1 BRA `(.L_x_415) ;  /* 0x0000000000289947 */ /* 0x000fea0003800000 */
[----:B------:R-:W4:Y:S02]  /*1eec0*/  LDC R7, c[0x0][0x74c] ;  /* 0x0001d300ff077b82 */ /* 0x000f240000000800 */
[----:B----4-:R-:W-:-:S04]  /*1eed0*/  IADD3 R7, P1, R12, R7, RZ ;  /* 0x000000070c077210 */ /* 0x010fc80007f3e0ff */
[----:B------:R-:W-:-:S05]  /*1eee0*/  IADD3.X R9, RZ, R3, RZ, P1, !PT ;  /* 0x00000003ff097210 */ /* 0x000fca0000ffe4ff */
[----:B------:R-:W-:-:S04]  /*1eef0*/  IMAD.WIDE.U32 R2, R9, R20, RZ ;  /* 0x0000001409027225 */ /* 0x000fc800078e00ff */
[----:B------:R-:W-:-:S04]  /*1ef00*/  IMAD.WIDE.U32 R4, P1, R7, R21, R2 ;  /* 0x0000001507047225 */ /* 0x000fc80007820002 */
[----:B------:R-:W-:Y:S01]  /*1ef10*/  IMAD.WIDE.U32 R2, R7, R20, RZ ;  /* 0x0000001407027225 */ /* 0x000fe200078e00ff */
[----:B------:R-:W-:-:S03]  /*1ef20*/  IADD3.X R7, RZ, RZ, RZ, P1, !PT ;  /* 0x000000ffff077210 */ /* 0x000fc60000ffe4ff */
[----:B------:R-:W-:Y:S01]  /*1ef30*/  IMAD.MOV.U32 R6, RZ, RZ, R5 ;  /* 0x000000ffff067224 */ /* 0x000fe200078e0005 */
[----:B------:R-:W-:-:S05]  /*1ef40*/  IADD3 RZ, P1, R3, R4, RZ ;  /* 0x0000000403ff7210 */ /* 0x000fca0007f3e0ff */
[----:B------:R-:W-:-:S08]  /*1ef50*/  IMAD.WIDE.U32.X R2, R9, R21, R6, P1 ;  /* 0x0000001509027225 */ /* 0x000fd000008e0406 */
.L_x_415:
[----:B0-2---:R-:W-:Y:S02]  /*1ef60*/  SHF.R.U64 R0, R2, R18, R3 ;  /* 0x0000001202007219 */ /* 0x005fe40000001203 */
[----:B------:R-:W-:Y:S02]  /*1ef70*/  LOP3.LUT R5, R8, R19, RZ, 0xc0, !PT ;  /* 0x0000001308057212 */ /* 0x000fe400078ec0ff */
[----:B------:R-:W-:Y:S01]  /*1ef80*/  IADD3 R13, -R13, RZ, RZ ;  /* 0x000000ff0d0d7210 */ /* 0x000fe20007ffe1ff */
[----:B------:R-:W-:Y:S01]  /*1ef90*/  IMAD.MOV R3, RZ, RZ, -R0 ;  /* 0x000000ffff037224 */ /* 0x000fe200078e0a00 */
[----:B------:R-:W-:Y:S01]  /*1efa0*/  IADD3 R7, R15, -0x1, RZ ;  /* 0xffffffff0f077810 */ /* 0x000fe20007ffe0ff */
[----:B------:R-:W-:Y:S01]  /*1efb0*/  IMAD R2, R16, R0, R5 ;  /* 0x0000000010027224 */ /* 0x000fe200078e0205 */
[----:B------:R-:W-:Y:S01]  /*1efc0*/  MOV R4, 0x1 ;  /* 0x0000000100047802 */ /* 0x000fe20000000f00 */
[----:B-1----:R-:W-:Y:S01]  /*1efd0*/  @P4 IMAD R17, R14, R13, R11 ;  /* 0x0000000d0e114224 */ /* 0x002fe200078e020b */
[----:B------:R-:W-:Y:S01]  /*1efe0*/  LOP3.LUT R5, R10, R7, RZ, 0xc0, !PT ;  /* 0x000000070a057212 */ /* 0x000fe200078ec0ff */
[----:B---3--:R-:W-:-:S02]  /*1eff0*/  IMAD R0, R3, R22, R12 ;  /* 0x0000001603007224 */ /* 0x008fc400078e020c */
[----:B------:R-:W-:Y:S02]  /*1f000*/  IMAD R2, R2, R23, R17 ;  /* 0x0000001702027224 */ /* 0x000fe400078e0211 */
[----:B------:R-:W-:Y:S01]  /*1f010*/  IMAD R3, R0, R15, R5 ;  /* 0x0000000f00037224 */ /* 0x000fe200078e0205 */
[----:B------:R-:W-:-:S04]  /*1f020*/  PRMT R0, R4, 0x7610, R0 ;  /* 0x0000761004007816 */ /* 0x000fc80000000000 */
[----:B------:R-:W-:Y:S02]  /*1f030*/  SEL R4, R3, R2, !P4 ;  /* 0x0000000203047207 */ /* 0x000fe40006000000 */
[----:B-----5:R-:W-:-:S03]  /*1f040*/  SEL R24, R2, R3, !P4 ;  /* 0x0000000302187207 */ /* 0x020fc60006000000 */
[----:B------:R2:W-:Y:S04]  /*1f050*/  STL [R1+0x46c], R4 ;  /* 0x00046c0401007387 */ /* 0x0005e80000100800 */
[----:B------:R2:W-:Y:S02]  /*1f060*/  STL [R1+0x4], R24 ;  /* 0x0000041801007387 */ /* 0x0005e40000100800 */
.L_x_413:
[----:B------:R-:W-:Y:S02]  /*1f070*/  LOP3.LUT P1, RZ, R0, 0xff, RZ, 0xc0, !PT ;  /* 0x000000ff00ff7812 */ /* 0x000fe4000782c0ff */
[----:B-----5:R-:W-:-:S05]  /*1f080*/  MOV R0, R24 ;  /* 0x0000001800007202 */ /* 0x020fca0000000f00 */
[----:B------:R3:W-:Y:S06]  /*1f090*/  STL [R1+0x470], R0 ;  /* 0x0004700001007387 */ /* 0x0007ec0000100800 */
[----:B------:R-:W-:Y:S05]  /*1f0a0*/  @P1 BRA `(.L_x_416) ;  /* 0xfffffe2000a81947 */ /* 0x000fea000383ffff */
[----:B------:R-:W-:Y:S05]  /*1f0b0*/  EXIT ;  /* 0x000000000000794d */ /* 0x000fea0003800000 */
.L_x_8:
[----:B------:R-:W2:Y:S01]  /*1f0c0*/  LDL R20, [R1+0x468] ;  /* 0x0004680001147983 */ /* 0x000ea20000100800 */
[----:B0-----:R-:W-:-:S03]  /*1f0d0*/  ULDC.64 UR4, c[0x0][0x750] ;  /* 0x0001d40000047ab9 */ /* 0x001fc60000000a00 */
[----:B------:R-:W3:Y:S01]  /*1f0e0*/  LDL R163, [R1+0x464] ;  /* 0x0004640001a37983 */ /* 0x000ee20000100800 */
[----:B------:R-:W-:Y:S01]  /*1f0f0*/  PRMT R0, RZ, 0x7610, R0 ;  /* 0x00007610ff007816 */ /* 0x000fe20000000000 */
[----:B-1----:R-:W-:Y:S01]  /*1f100*/  IMAD.MOV.U32 R8, RZ, RZ, -0x1 ;  /* 0xffffffffff087424 */ /* 0x002fe200078e00ff */
[----:B------:R-:W-:Y:S02]  /*1f110*/  MOV R4, 0xffffffff ;  /* 0xffffffff00047802 */ /* 0x000fe40000000f00 */
[----:B------:R-:W-:Y:S02]  /*1f120*/  MOV R11, 0xffffffff ;  /* 0xffffffff000b7802 */ /* 0x000fe40000000f00 */
[----:B--2---:R-:W-:-:S04]  /*1f130*/  ISETP.GE.U32.AND P0, PT, R20, UR4, PT ;  /* 0x0000000414007c0c */ /* 0x004fc8000bf06070 */
[----:B---3--:R-:W-:-:S13]  /*1f140*/  ISETP.GE.U32.AND.EX P0, PT, R163, UR5, PT, P0 ;  /* 0x00000005a3007c0c */ /* 0x008fda000bf06100 */
[----:B------:R-:W-:Y:S05]  /*1f150*/  @P0 BRA `(.L_x_417) ;  /* 0x0000000400300947 */ /* 0x000fea0003800000 */
[----:B------:R-:W0:Y:S01]  /*1f160*/  LDC.64 R16, c[0x0][0x728] ;  /* 0x0001ca00ff107b82 */ /* 0x000e220000000a00 */
[----:B------:R-:W-:Y:S01]  /*1f170*/  IMAD.MOV.U32 R8, RZ, RZ, R20 ;  /* 0x000000ffff087224 */ /* 0x000fe200078e0014 */
[----:B------:R-:W-:-:S06]  /*1f180*/  MOV R9, R163 ;  /* 0x000000a300097202 */ /* 0x000fcc0000000f00 */
[----:B------:R-:W1:Y:S08]  /*1f190*/  LDC R12, c[0x0][0x730] ;  /* 0x0001cc00ff0c7b82 */ /* 0x000e700000000800 */
[----:B------:R-:W2:Y:S01]  /*1f1a0*/  LDC.64 R18, c[0x0][0x720] ;  /* 0x0001c800ff127b82 */ /* 0x000ea20000000a00 */
[----:B0-----:R-:W-:-:S04]  /*1f1b0*/  ISETP.NE.U32.AND P0, PT, R16, RZ, PT ;  /* 0x000000ff1000720c */ /* 0x001fc80003f05070 */
[----:B------:R-:W-:-:S13]  /*1f1c0*/  ISETP.NE.AND.EX P0, PT, R17, RZ, PT, P0 ;  /* 0x000000ff1100720c */ /* 0x000fda0003f05300 */
[----:B-12---:R-:W-:Y:S05]  /*1f1d0*/  @!P0 BRA `(.L_x_418) ;  /* 0x0000000000288947 */ /* 0x006fea0003800000 */
[----:B------:R-:W0:Y:S02]  /*1f1e0*/  LDC R0, c[0x0][0x734] ;  /* 0x0001cd00ff007b82 */ /* 0x000e240000000800 */
[----:B0-----:R-:W-:-:S04]  /*1f1f0*/  IADD3 R9, P0, R20, R0, RZ ;  /* 0x0000000014097210 */ /* 0x001fc80007f1e0ff */
[----:B------:R-:W-:-:S05]  /*1f200*/  IADD3.X R11, RZ, R163, RZ, P0, !PT ;  /* 0x000000a3ff0b7210 */ /* 0x000fca00007fe4ff */
[----:B------:R-:W-:-:S04]  /*1f210*/  IMAD.WIDE.U32 R4, R11, R16, RZ ;  /* 0x000000100b047225 */ /* 0x000fc800078e00ff */
[----:B------:R-:W-:-:S04]  /*1f220*/  IMAD.WIDE.U32 R6, P0, R9, R17, R4 ;  /* 0x0000001109067225 */ /* 0x000fc80007800004 */
[----:B------:R-:W-:Y:S01]  /*1f230*/  IMAD.WIDE.U32 R4, R9, R16, RZ ;  /* 0x0000001009047225 */ /* 0x000fe200078e00ff */
[----:B------:R-:W-:-:S03]  /*1f240*/  MOV R8, R7 ;  /* 0x0000000700087202 */ /* 0x000fc60000000f00 */
[----:B------:R-:W-:Y:S01]  /*1f250*/  IMAD.X R9, RZ, RZ, RZ, P0 ;  /* 0x000000ffff097224 */ /* 0x000fe200000e06ff */
[----:B------:R-:W-:-:S05]  /*1f260*/  IADD3 RZ, P0, R5, R6, RZ ;  /* 0x0000000605ff7210 */ /* 0x000fca0007f1e0ff */
[----:B------:R-:W-:-:S08]  /*1f270*/  IMAD.WIDE.U32.X R8, R11, R17, R8, P0 ;  /* 0x000000110b087225 */ /* 0x000fd000000e0408 */
.L_x_418:
[----:B------:R-:W0:Y:S01]  /*1f280*/  LDC.64 R22, c[0x0][0x740] ;  /* 0x0001d000ff167b82 */ /* 0x000e220000000a00 */
[-CC-:B------:R-:W-:Y:S01]  /*1f290*/  SHF.R.U64 R15, R8, R12.reuse, R9.reuse ;  /* 0x0000000c080f7219 */ /* 0x180fe20000001209 */
[----:B------:R-:W-:Y:S01]  /*1f2a0*/  IMAD.MOV.U32 R4, RZ, RZ, R20 ;  /* 0x000000ffff047224 */ /* 0x000fe200078e0014 */
[----:B------:R-:W-:Y:S02]  /*1f2b0*/  SHF.R.U32.HI R0, RZ, R12, R9 ;  /* 0x0000000cff007219 */ /* 0x000fe40000011609 */
[----:B------:R-:W-:Y:S02]  /*1f2c0*/  IADD3 R7, P0, RZ, -R15, RZ ;  /* 0x8000000fff077210 */ /* 0x000fe40007f1e0ff */
[----:B------:R-:W-:Y:S01]  /*1f2d0*/  MOV R24, 0x1 ;  /* 0x0000000100187802 */ /* 0x000fe20000000f00 */
[----:B------:R-:W1:Y:S01]  /*1f2e0*/  LDC R6, c[0x0][0x718] ;  /* 0x0001c600ff067b82 */ /* 0x000e620000000800 */
[----:B------:R-:W-:-:S05]  /*1f2f0*/  IADD3.X R5, RZ, ~R0, RZ, P0, !PT ;  /* 0x80000000ff057210 */ /* 0x000fca00007fe4ff */
[-C--:B------:R-:W-:Y:S01]  /*1f300*/  IMAD R0, R5, R18.reuse, RZ ;  /* 0x0000001205007224 */ /* 0x080fe200078e02ff */
[----:B------:R-:W-:Y:S01]  /*1f310*/  MOV R5, R163 ;  /* 0x000000a300057202 */ /* 0x000fe20000000f00 */
[----:B------:R-:W2:Y:S02]  /*1f320*/  LDC R8, c[0x0][0x708] ;  /* 0x0001c200ff087b82 */ /* 0x000ea40000000800 */
[----:B------:R-:W-:-:S06]  /*1f330*/  IMAD.WIDE.U32 R4, R7, R18, R4 ;  /* 0x0000001207047225 */ /* 0x000fcc00078e0004 */
[----:B------:R-:W3:Y:S01]  /*1f340*/  LDC R21, c[0x0][0x758] ;  /* 0x0001d600ff157b82 */ /* 0x000ee20000000800 */
[----:B------:R-:W-:Y:S01]  /*1f350*/  IMAD R7, R7, R19, R0 ;  /* 0x0000001307077224 */ /* 0x000fe200078e0200 */
[----:B0-----:R-:W-:-:S04]  /*1f360*/  ISETP.NE.U32.AND P0, PT, R22, RZ, PT ;  /* 0x000000ff1600720c */ /* 0x001fc80003f05070 */
[----:B------:R-:W-:Y:S02]  /*1f370*/  IADD3 R5, R5, R7, RZ ;  /* 0x0000000705057210 */ /* 0x000fe40007ffe0ff */
[----:B------:R-:W0:Y:S01]  /*1f380*/  LDC R16, c[0x0][0x700] ;  /* 0x0001c000ff107b82 */ /* 0x000e220000000800 */
[----:B------:R-:W-:Y:S02]  /*1f390*/  ISETP.NE.AND.EX P0, PT, R23, RZ, PT, P0 ;  /* 0x000000ff1700720c */ /* 0x000fe40003f05300 */
[-CC-:B-1----:R-:W-:Y:S01]  /*1f3a0*/  SHF.R.U64 R12, R4, R6.reuse, R5.reuse ;  /* 0x00000006040c7219 */ /* 0x182fe20000001205 */
[----:B------:R-:W-:Y:S01]  /*1f3b0*/  IMAD.MOV.U32 R4, RZ, RZ, -0x1 ;  /* 0xffffffffff047424 */ /* 0x000fe200078e00ff */
[----:B------:R-:W-:-:S03]  /*1f3c0*/  SHF.R.U32.HI R5, RZ, R6, R5 ;  /* 0x00000006ff057219 */ /* 0x000fc60000011605 */
[----:B------:R-:W1:Y:S01]  /*1f3d0*/  LDC R18, c[0x0][0x748] ;  /* 0x0001d200ff127b82 */ /* 0x000e620000000800 */
[-CC-:B--2---:R-:W-:Y:S02]  /*1f3e0*/  SHF.R.U64 R17, R12, R8.reuse, R5.reuse ;  /* 0x000000080c117219 */ /* 0x184fe40000001205 */
[----:B------:R-:W-:-:S05]  /*1f3f0*/  SHF.R.U32.HI R0, RZ, R8, R5 ;  /* 0x00000008ff007219 */ /* 0x000fca0000011605 */
[----:B------:R-:W2:Y:S01]  /*1f400*/  LDC R20, c[0x0][0x738] ;  /* 0x0001ce00ff147b82 */ /* 0x000ea20000000800 */
[-C--:B---3--:R-:W-:Y:S02]  /*1f410*/  SHF.L.U32 R4, R4, R21.reuse, RZ ;  /* 0x0000001504047219 */ /* 0x088fe400000006ff */
[-CC-:B------:R-:W-:Y:S02]  /*1f420*/  SHF.R.U64 R19, R17, R21.reuse, R0.reuse ;  /* 0x0000001511137219 */ /* 0x180fe40000001200 */
[----:B------:R-:W-:Y:S02]  /*1f430*/  LOP3.LUT R26, RZ, R4, RZ, 0x33, !PT ;  /* 0x00000004ff1a7212 */ /* 0x000fe400078e33ff */
[----:B------:R-:W-:Y:S01]  /*1f440*/  SHF.R.U32.HI R5, RZ, R21, R0 ;  /* 0x00000015ff057219 */ /* 0x000fe20000011600 */
        /* <DEDUP_REMOVED lines=9> */
[----:B------:R-:W-:Y:S02]  /*1f4e0*/  IADD3.X R9, RZ, RZ, RZ, P0, !PT ;  /* 0x000000ffff097210 */ /* 0x000fe400007fe4ff */
[----:B------:R-:W-:Y:S02]  /*1f4f0*/  MOV R8, R7 ;  /* 0x0000000700087202 */ /* 0x000fe40000000f00 */
[----:B------:R-:W-:-:S05]  /*1f500*/  IADD3 RZ, P0, R5, R6, RZ ;  /* 0x0000000605ff7210 */ /* 0x000fca0007f1e0ff */
[----:B------:R-:W-:-:S08]  /*1f510*/  IMAD.WIDE.U32.X R4, R11, R23, R8, P0 ;  /* 0x000000170b047225 */ /* 0x000fd000000e0408 */
.L_x_419:
[----:B-1----:R-:W-:Y:S01]  /*1f520*/  SHF.R.U64 R3, R4, R18, R5 ;  /* 0x0000001204037219 */ /* 0x002fe20000001205 */
[----:B0-----:R-:W-:Y:S01]  /*1f530*/  VIADD R5, R16, 0xffffffff ;  /* 0xffffffff10057836 */ /* 0x001fe20000000000 */
[----:B------:R-:W-:Y:S01]  /*1f540*/  SHF.L.U32 R24, R24, R21, RZ ;  /* 0x0000001518187219 */ /* 0x000fe200000006ff */
[----:B------:R-:W-:Y:S01]  /*1f550*/  @P4 IMAD R10, R13, R14, R2 ;  /* 0x0000000e0d0a4224 */ /* 0x000fe200078e0202 */
[----:B------:R-:W-:Y:S01]  /*1f560*/  LOP3.LUT R0, R17, R26, RZ, 0xc0, !PT ;  /* 0x0000001a11007212 */ /* 0x000fe200078ec0ff */
[----:B------:R-:W-:Y:S01]  /*1f570*/  IMAD.MOV.U32 R11, RZ, RZ, R15 ;  /* 0x000000ffff0b7224 */ /* 0x000fe200078e000f */
[----:B------:R-:W-:Y:S02]  /*1f580*/  IADD3 R4, -R3, RZ, RZ ;  /* 0x000000ff03047210 */ /* 0x000fe40007ffe1ff */
[----:B------:R-:W-:Y:S01]  /*1f590*/  LOP3.LUT R5, R12, R5, RZ, 0xc0, !PT ;  /* 0x000000050c057212 */ /* 0x000fe200078ec0ff */
[----:B------:R-:W-:Y:S01]  /*1f5a0*/  IMAD R3, R24, R3, R0 ;  /* 0x0000000318037224 */ /* 0x000fe200078e0200 */
[----:B------:R-:W-:Y:S01]  /*1f5b0*/  MOV R2, 0x1 ;  /* 0x0000000100027802 */ /* 0x000fe20000000f00 */
[----:B--2---:R-:W-:-:S02]  /*1f5c0*/  IMAD R0, R4, R20, R19 ;  /* 0x0000001404007224 */ /* 0x004fc400078e0213 */
[----:B---3--:R-:W-:Y:S02]  /*1f5d0*/  IMAD R8, R3, R25, R10 ;  /* 0x0000001903087224 */ /* 0x008fe400078e020a */
[----:B------:R-:W-:Y:S01]  /*1f5e0*/  IMAD R3, R0, R16, R5 ;  /* 0x0000001000037224 */ /* 0x000fe200078e0205 */
[----:B------:R-:W-:-:S04]  /*1f5f0*/  PRMT R0, R2, 0x7610, R0 ;  /* 0x0000761002007816 */ /* 0x000fc80000000000 */
[----:B------:R-:W-:Y:S02]  /*1f600*/  SEL R4, R3, R8, !P4 ;  /* 0x0000000803047207 */ /* 0x000fe40006000000 */
[----:B------:R-:W-:-:S07]  /*1f610*/  SEL R8, R8, R3, !P4 ;  /* 0x0000000308087207 */ /* 0x000fce0006000000 */
.L_x_417:
[----:B------:R-:W-:-:S08]  /*1f620*/  NOP ;  /* 0x0000000000007918 */ /* 0x000fd00000000000 */
[----:B------:R-:W0:-:S00]  /*1f630*/  USETMAXREG.DEALLOC.CTAPOOL 0x18 ;  /* 0x00000018000079c8 */ /* 0x000e0000080e0500 */
[----:B------:R-:W-:-:S13]  /*1f640*/  ISETP.NE.AND P0, PT, RZ, UR8, PT ;  /* 0x00000008ff007c0c */ /* 0x000fda000bf05270 */
[----:B------:R-:W-:Y:S05]  /*1f650*/  @P0 EXIT ;  /* 0x000000000000094d */ /* 0x000fea0003800000 */
[----:B0-----:R-:W-:Y:S02]  /*1f660*/  LOP3.LUT P0, RZ, R0, 0xff, RZ, 0xc0, !PT ;  /* 0x000000ff00ff7812 */ /* 0x001fe4000780c0ff */
[----:B------:R-:W-:Y:S02]  /*1f670*/  MOV R0, 0x1 ;  /* 0x0000000100007802 */ /* 0x000fe40000000f00 */
[----:B------:R-:W-:-:S09]  /*1f680*/  MOV R6, RZ ;  /* 0x000000ff00067202 */ /* 0x000fd20000000f00 */
[----:B------:R-:W-:Y:S05]  /*1f690*/  @!P0 BRA `(.L_x_420) ;  /* 0x0000000c00948947 */ /* 0x000fea0003800000 */
[----:B------:R-:W0:Y:S01]  /*1f6a0*/  LDC R0, c[0x0][0x28c] ;  /* 0x0000a300ff007b82 */ /* 0x000e220000000800 */
[----:B------:R-:W1:Y:S01]  /*1f6b0*/  S2R R10, SR_CgaCtaId ;  /* 0x00000000000a7919 */ /* 0x000e620000008800 */
[----:B------:R-:W-:Y:S01]  /*1f6c0*/  ULDC UR5, c[0x0][0x758] ;  /* 0x0001d60000057ab9 */ /* 0x000fe20000000800 */
[----:B------:R-:W-:Y:S01]  /*1f6d0*/  UMOV UR7, 0xffffffff ;  /* 0xffffffff00077882 */ /* 0x000fe20000000000 */
[----:B------:R-:W-:Y:S01]  /*1f6e0*/  ULDC UR6, c[0x0][0xc] ;  /* 0x0000030000067ab9 */ /* 0x000fe20000000800 */
[----:B------:R-:W-:Y:S01]  /*1f6f0*/  USHF.L.U32 UR9, UR7, UR5, URZ ;  /* 0x0000000507097299 */ /* 0x000fe2000800063f */
[----:B------:R-:W-:Y:S01]  /*1f700*/  BSSY B0, `(.L_x_420) ;  /* 0x00000de000007945 */ /* 0x000fe20003800000 */
[----:B------:R-:W-:Y:S01]  /*1f710*/  UMOV UR8, 0x1 ;  /* 0x0000000100087882 */ /* 0x000fe20000000000 */
[----:B------:R-:W-:Y:S01]  /*1f720*/  ULDC UR7, c[0x0][0x10] ;  /* 0x0000040000077ab9 */ /* 0x000fe20000000800 */
[----:B------:R-:W-:Y:S01]  /*1f730*/  USHF.L.U32 UR5, UR8, UR5, URZ ;  /* 0x0000000508057299 */ /* 0x000fe2000800063f */
[----:B------:R-:W-:Y:S01]  /*1f740*/  MOV R9, 0x1 ;  /* 0x0000000100097802 */ /* 0x000fe20000000f00 */
[----:B------:R-:W-:Y:S01]  /*1f750*/  UIMAD.WIDE.U32 UR6, UR6, UR7, URZ ;  /* 0x00000007060672a5 */ /* 0x000fe2000f8e003f */
[----:B------:R-:W-:Y:S01]  /*1f760*/  IMAD.MOV.U32 R6, RZ, RZ, RZ ;  /* 0x000000ffff067224 */ /* 0x000fe200078e00ff */
[----:B------:R-:W-:Y:S01]  /*1f770*/  ULDC UR8, c[0x0][0x14] ;  /* 0x0000050000087ab9 */ /* 0x000fe20000000800 */
[----:B------:R-:W-:Y:S01]  /*1f780*/  ULDC UR4, c[0x0][0x700] ;  /* 0x0001c00000047ab9 */ /* 0x000fe20000000800 */
[----:B------:R-:W-:-:S02]  /*1f790*/  UIMAD.WIDE.U32 UR32, UR6, UR8, URZ ;  /* 0x00000008062072a5 */ /* 0x000fc4000f8e003f */
[----:B------:R-:W-:Y:S02]  /*1f7a0*/  UIMAD UR7, UR7, UR8, URZ ;  /* 0x00000008070772a4 */ /* 0x000fe4000f8e023f */
[----:B------:R-:W-:Y:S02]  /*1f7b0*/  ULOP3.LUT UR29, UR13, 0x2, URZ, 0xfc, !UPT ;  /* 0x000000020d1d7892 */ /* 0x000fe4000f8efc3f */
[----:B------:R-:W-:Y:S02]  /*1f7c0*/  UIADD3 UR4, UR4, -0x1, URZ ;  /* 0xffffffff04047890 */ /* 0x000fe4000fffe03f */
[----:B------:R-:W-:Y:S01]  /*1f7d0*/  ULOP3.LUT UR6, URZ, UR9, URZ, 0x33, !UPT ;  /* 0x000000093f067292 */ /* 0x000fe2000f8e333f */
[----:B0-----:R-:W-:Y:S01]  /*1f7e0*/  VIADD R0, R0, 0x3f ;  /* 0x0000003f00007836 */ /* 0x001fe20000000000 */
[----:B------:R-:W-:Y:S01]  /*1f7f0*/  UIADD3 UR7, UR33, UR7, URZ ;  /* 0x0000000721077290 */ /* 0x000fe2000fffe03f */
[----:B------:R-:W-:-:S03]  /*1f800*/  ULDC.64 UR34, c[0x0][0x198] ;  /* 0x0000660000227ab9 */ /* 0x000fc60000000a00 */
[----:B------:R-:W-:-:S04]  /*1f810*/  SHF.R.S32.HI R3, RZ, 0x1f, R0 ;  /* 0x0000001fff037819 */ /* 0x000fc80000011400 */
[----:B------:R-:W-:Y:S01]  /*1f820*/  LEA.HI R3, R3, R0, RZ, 0x6 ;  /* 0x0000000003037211 */ /* 0x000fe200078f30ff */
[C---:B-1----:R-:W-:Y:S01]  /*1f830*/  IMAD.SHL.U32 R12, R10.reuse, 0x1000, RZ ;  /* 0x000010000a0c7824 */ /* 0x042fe200078e00ff */
[C---:B------:R-:W-:Y:S02]  /*1f840*/  SHF.L.U32 R19, R10.reuse, 0x7, RZ ;  /* 0x000000070a137819 */ /* 0x040fe400000006ff */
[----:B------:R-:W-:Y:S02]  /*1f850*/  SHF.L.U32 R10, R10, 0xa, RZ ;  /* 0x0000000a0a0a7819 */ /* 0x000fe400000006ff */
[----:B------:R-:W-:Y:S02]  /*1f860*/  SHF.R.S32.HI R7, RZ, 0x6, R3 ;  /* 0x00000006ff077819 */ /* 0x000fe40000011403 */
[----:B------:R-:W-:Y:S02]  /*1f870*/  LOP3.LUT R19, R19, 0x80, RZ, 0xc0, !PT ;  /* 0x0000008013137812 */ /* 0x000fe400078ec0ff */
[----:B------:R-:W-:-:S02]  /*1f880*/  LOP3.LUT R12, R12, 0x1000, RZ, 0xc0, !PT ;  /* 0x000010000c0c7812 */ /* 0x000fc400078ec0ff */
[----:B------:R-:W-:Y:S02]  /*1f890*/  LOP3.LUT R10, R10, 0x400, RZ, 0xc0, !PT ;  /* 0x000004000a0a7812 */ /* 0x000fe400078ec0ff */
[----:B------:R-:W-:Y:S02]  /*1f8a0*/  MOV R0, 0x1 ;  /* 0x0000000100007802 */ /* 0x000fe40000000f00 */
[----:B------:R-:W-:-:S07]  /*1f8b0*/  IADD3 R20, R7, 0x1, RZ ;  /* 0x0000000107147810 */ /* 0x000fce0007ffe0ff */
.L_x_431:
[----:B------:R-:W-:-:S03]  /*1f8c0*/  UMOV UR8, 0xffffffff ;  /* 0xffffffff00087882 */ /* 0x000fc60000000000 */
[----:B------:R-:W-:Y:S05]  /*1f8d0*/  BRA.DIV UR8, `(.L_x_421) ;  /* 0x0000001208787947 */ /* 0x000fea000b800000 */
[----:B------:R-:W-:-:S13]  /*1f8e0*/  ELECT P0, URZ, PT ;  /* 0x00000000003f782f */ /* 0x000fda0003800000 */
.L_x_446:
[----:B------:R-:W0:Y:S01]  /*1f8f0*/  LDC R2, c[0x0][0x28c] ;  /* 0x0000a300ff027b82 */ /* 0x000e220000000800 */
[----:B------:R-:W-:Y:S01]  /*1f900*/  BSSY B1, `(.L_x_422) ;  /* 0x0000047000017945 */ /* 0x000fe20003800000 */
[----:B0-----:R-:W-:-:S13]  /*1f910*/  ISETP.LT.OR P0, PT, R2, 0x1, !P0 ;  /* 0x000000010200780c */ /* 0x001fda0004701670 */
[----:B------:R-:W-:Y:S05]  /*1f920*/  @P0 BRA `(.L_x_423) ;  /* 0x0000000400100947 */ /* 0x000fea0003800000 */
[----:B------:R-:W-:Y:S01]  /*1f930*/  LEA R2, R8, R19, 0x8 ;  /* 0x0000001308027211 */ /* 0x000fe200078e40ff */
[----:B------:R-:W-:Y:S01]  /*1f940*/  IMAD.SHL.U32 R3, R4, 0x100, RZ ;  /* 0x0000010004037824 */ /* 0x000fe200078e00ff */
[----:B------:R-:W-:Y:S02]  /*1f950*/  CS2R R4, SRZ ;  /* 0x0000000000047805 */ /* 0x000fe4000001ff00 */
[----:B------:R-:W-:Y:S01]  /*1f960*/  MOV R8, R20 ;  /* 0x0000001400087202 */ /* 0x000fe20000000f00 */
[----:B------:R-:W-:Y:S01]  /*1f970*/  IMAD.MOV.U32 R14, RZ, RZ, R6 ;  /* 0x000000ffff0e7224 */ /* 0x000fe200078e0006 */
[----:B------:R-:W-:Y:S02]  /*1f980*/  MOV R13, R0 ;  /* 0x00000000000d7202 */ /* 0x000fe40000000f00 */
[----:B------:R-:W-:-:S07]  /*1f990*/  MOV R15, RZ ;  /* 0x000000ff000f7202 */ /* 0x000fce0000000f00 */
.L_x_426:
[----:B------:R-:W0:Y:S01]  /*1f9a0*/  S2R R16, SR_CgaCtaId ;  /* 0x0000000000107919 */ /* 0x000e220000008800 */
[----:B------:R-:W-:Y:S02]  /*1f9b0*/  MOV R17, 0x400 ;  /* 0x0000040000117802 */ /* 0x000fe40000000f00 */
[----:B------:R-:W-:Y:S02]  /*1f9c0*/  SHF.L.U32 R18, R13, 0x1f, RZ ;  /* 0x0000001f0d127819 */ /* 0x000fe400000006ff */
[----:B0-----:R-:W-:-:S04]  /*1f9d0*/  LEA R16, R16, R17, 0x18 ;  /* 0x0000001110107211 */ /* 0x001fc800078ec0ff */
[----:B------:R-:W-:-:S04]  /*1f9e0*/  LEA R17, R14, R16, 0x3 ;  /* 0x000000100e117211 */ /* 0x000fc800078e18ff */
[----:B------:R-:W0:Y:S02]  /*1f9f0*/  SYNCS.PHASECHK.TRANS64.TRYWAIT P0, [R17+URZ+0x40], R18 ;  /* 0x00004012110075a7 */ /* 0x000e24000800017f */
[----:B0-----:R-:W-:Y:S05]  /*1fa00*/  @!P0 BRA `(.L_x_424) ;  /* 0x00000010004c8947 */ /* 0x001fea0003800000 */
.L_x_447:
[----:B0-----:R-:W0:Y:S01]  /*1fa10*/  S2R R18, SR_TID.X ;  /* 0x0000000000127919 */ /* 0x001e220000002100 */
[----:B------:R-:W-:-:S04]  /*1fa20*/  UPRMT UR8, UR29, 0x9910, URZ ;  /* 0x000099101d087896 */ /* 0x000fc8000800003f */
[----:B------:R-:W-:Y:S01]  /*1fa30*/  UISETP.NE.AND UP0, UPT, UR8, 0x2, UPT ;  /* 0x000000020800788c */ /* 0x000fe2000bf05270 */
[----:B0-----:R-:W-:-:S13]  /*1fa40*/  LOP3.LUT P0, RZ, R18, 0x7f, RZ, 0xc0, !PT ;  /* 0x0000007f12ff7812 */ /* 0x001fda000780c0ff */
[----:B------:R-:W0:Y:S02]  /*1fa50*/  @!P0 LDC R18, c[0x0][0x640] ;  /* 0x00019000ff128b82 */ /* 0x000e240000000800 */
[----:B0-----:R0:W-:Y:S01]  /*1fa60*/  @!P0 SYNCS.ARRIVE.TRANS64 RZ, [R17+URZ], R18 ;  /* 0x0000001211ff89a7 */ /* 0x0011e2000800003f */
[----:B------:R-:W-:-:S13]  /*1fa70*/  PLOP3.LUT P0, PT, PT, PT, UP0, 0x80, 0x0 ;  /* 0x000000000000781c */ /* 0x000fda0003f0f008 */
[----:B0-----:R-:W-:Y:S05]  /*1fa80*/  @P0 BRA `(.L_x_425) ;  /* 0x0000000000040947 */ /* 0x001fea0003800000 */
[----:B------:R-:W-:Y:S01]  /*1fa90*/  BPT.TRAP 0x1 ;  /* 0x000000040000795c */ /* 0x000fe20000300000 */
.L_x_425:
[----:B------:R-:W-:Y:S01]  /*1faa0*/  R2UR UR9, R16 ;  /* 0x00000000100972ca */ /* 0x000fe200000e0000 */
[----:B------:R-:W-:Y:S01]  /*1fab0*/  IMAD R16, R14, 0x4000, R16 ;  /* 0x000040000e107824 */ /* 0x000fe200078e0210 */
[----:B------:R-:W-:Y:S01]  /*1fac0*/  R2UR UR25, R17 ;  /* 0x00000000111972ca */ /* 0x000fe200000e0000 */
[----:B------:R-:W-:Y:S01]  /*1fad0*/  UIADD3 UR14, UP0, UR34, 0xf0, URZ ;  /* 0x000000f0220e7890 */ /* 0x000fe2000ff1e03f */
[----:B------:R-:W-:Y:S01]  /*1fae0*/  R2UR UR28, R11 ;  /* 0x000000000b1c72ca */ /* 0x000fe200000e0000 */
[----:B------:R-:W-:Y:S01]  /*1faf0*/  UIADD3 UR22, UP1, UR34, 0x1f0, URZ ;  /* 0x000001f022167890 */ /* 0x000fe2000ff3e03f */
[----:B------:R-:W-:Y:S01]  /*1fb00*/  R2UR UR8, R16 ;  /* 0x00000000100872ca */ /* 0x000fe200000e0000 */
[----:B------:R-:W-:Y:S01]  /*1fb10*/  UIADD3 UR36, UP2, UR34, 0x2f0, URZ ;  /* 0x000002f022247890 */ /* 0x000fe2000ff5e03f */
[----:B------:R-:W-:Y:S01]  /*1fb20*/  LEA R16, R14, R12, 0xd ;  /* 0x0000000c0e107211 */ /* 0x000fe200078e68ff */
[----:B------:R-:W-:Y:S01]  /*1fb30*/  UIADD3.X UR15, URZ, UR35, URZ, UP0, !UPT ;  /* 0x000000233f0f7290 */ /* 0x000fe200087fe43f */
[----:B------:R-:W-:Y:S01]  /*1fb40*/  R2UR UR27, R2 ;  /* 0x00000000021b72ca */ /* 0x000fe200000e0000 */
[----:B------:R-:W-:Y:S01]  /*1fb50*/  UIADD3.X UR23, URZ, UR35, URZ, UP1, !UPT ;  /* 0x000000233f177290 */ /* 0x000fe20008ffe43f */
[----:B------:R-:W-:Y:S01]  /*1fb60*/  R2UR UR24, R16 ;  /* 0x00000000101872ca */ /* 0x000fe200000e0000 */
[----:B------:R-:W-:Y:S01]  /*1fb70*/  UIADD3.X UR37, URZ, UR35, URZ, UP2, !UPT ;  /* 0x000000233f257290 */ /* 0x000fe200097fe43f */
[C---:B------:R-:W-:Y:S01]  /*1fb80*/  LEA R16, R14.reuse, R10, 0xb ;  /* 0x0000000a0e107211 */ /* 0x040fe200078e58ff */
[----:B------:R-:W-:Y:S01]  /*1fb90*/  VIADD R14, R14, 0x1 ;  /* 0x000000010e0e7836 */ /* 0x000fe20000000000 */
[----:B------:R-:W-:Y:S01]  /*1fba0*/  IADD3 R8, R8, -0x1, RZ ;  /* 0xffffffff08087810 */ /* 0x000fe20007ffe0ff */
[----:B------:R-:W-:Y:S01]  /*1fbb0*/  UMOV UR21, 0x30000 ;  /* 0x0003000000157882 */ /* 0x000fe20000000000 */
[----:B------:R-:W-:Y:S01]  /*1fbc0*/  R2UR UR16, R16 ;  /* 0x00000000101072ca */ /* 0x000fe200000e0000 */
[----:B------:R-:W-:Y:S01]  /*1fbd0*/  UIADD3 UR8, UR8, 0x10180, URZ ;  /* 0x0001018008087890 */ /* 0x000fe2000fffe03f */
[----:B------:R-:W-:Y:S01]  /*1fbe0*/  R2UR UR26, R5 ;  /* 0x00000000051a72ca */ /* 0x000fe200000e0000 */
[----:B------:R-:W-:Y:S01]  /*1fbf0*/  UMOV UR30, 0x0 ;  /* 0x00000000001e7882 */ /* 0x000fe20000000000 */
[----:B------:R-:W-:Y:S01]  /*1fc00*/  R2UR UR19, R15 ;  /* 0x000000000f1372ca */ /* 0x000fe200000e0000 */
[----:B------:R-:W-:Y:S01]  /*1fc10*/  UMOV UR31, 0x10000000 ;  /* 0x10000000001f7882 */ /* 0x000fe20000000000 */
[----:B------:R-:W-:Y:S01]  /*1fc20*/  R2UR UR10, R4 ;  /* 0x00000000040a72ca */ /* 0x000fe200000e0000 */
[----:B------:R-:W-:Y:S01]  /*1fc30*/  UIADD3 UR24, UR9, 0x180, UR24 ;  /* 0x0000018009187890 */ /* 0x000fe2000fffe018 */
[----:B------:R-:W-:Y:S01]  /*1fc40*/  R2UR UR11, R3 ;  /* 0x00000000030b72ca */ /* 0x000fe200000e0000 */
[----:B------:R-:W-:Y:S01]  /*1fc50*/  UMOV UR17, UR25 ;  /* 0x0000001900117c82 */ /* 0x000fe20008000000 */
[----:B------:R-:W-:Y:S01]  /*1fc60*/  ISETP.GT.AND P1, PT, R8, 0x1, PT ;  /* 0x000000010800780c */ /* 0x000fe20003f24270 */
[----:B------:R-:W-:Y:S01]  /*1fc70*/  UMOV UR20, UR28 ;  /* 0x0000001c00147c82 */ /* 0x000fe20008000000 */
[----:B------:R-:W-:Y:S01]  /*1fc80*/  ISETP.NE.AND P0, PT, R14, 0x8, PT ;  /* 0x000000080e00780c */ /* 0x000fe20003f05270 */
[----:B------:R-:W-:Y:S01]  /*1fc90*/  UIADD3 UR16, UR9, 0x30180, UR16 ;  /* 0x0003018009107890 */ /* 0x000fe2000fffe010 */
[----:B------:R-:W-:Y:S01]  /*1fca0*/  IADD3 R15, R15, 0x1, RZ ;  /* 0x000000010f0f7810 */ /* 0x000fe20007ffe0ff */
[----:B------:R-:W-:Y:S01]  /*1fcb0*/  UMOV UR18, UR27 ;  /* 0x0000001b00127c82 */ /* 0x000fe20008000000 */
[----:B------:R0:W-:Y:S01]  /*1fcc0*/  UTMALDG.3D.MULTICAST [UR24], [UR14], UR21, desc[UR30] ;  /* 0x00001e180e0073b4 */ /* 0x0001e20008011815 */
[----:B------:R-:W-:Y:S01]  /*1fcd0*/  UMOV UR9, UR25 ;  /* 0x0000001900097c82 */ /* 0x000fe20008000000 */
[----:B------:R-:W-:Y:S01]  /*1fce0*/  UMOV UR12, UR28 ;  /* 0x0000001c000c7c82 */ /* 0x000fe20008000000 */
[----:B------:R-:W-:Y:S01]  /*1fcf0*/  SEL R16, RZ, 0x1, P0 ;  /* 0x00000001ff107807 */ /* 0x000fe20000000000 */
[----:B------:R-:W-:Y:S01]  /*1fd00*/  VIADD R5, R5, 0x20 ;  /* 0x0000002005057836 */ /* 0x000fe20000000000 */
[----:B------:R-:W-:-:S02]  /*1fd10*/  IADD3 R4, R4, 0x40, RZ ;  /* 0x0000004004047810 */ /* 0x000fc40007ffe0ff */
[----:B------:R-:W-:Y:S01]  /*1fd20*/  LOP3.LUT R13, R13, R16, RZ, 0x3c, !PT ;  /* 0x000000100d0d7212 */ /* 0x000fe200078e3cff */
[----:B------:R0:W-:Y:S01]  /*1fd30*/  UTMALDG.3D.MULTICAST [UR16], [UR22], UR21, desc[UR30] ;  /* 0x00001e10160073b4 */ /* 0x0001e20008011815 */
[----:B------:R-:W-:Y:S01]  /*1fd40*/  SEL R14, R14, RZ, P0 ;  /* 0x000000ff0e0e7207 */ /* 0x000fe20000000000 */
[----:B------:R0:W-:Y:S02]  /*1fd50*/  UTMALDG.3D [UR8], [UR36], desc[UR30] ;  /* 0x00001e08240075b4 */ /* 0x0001e40008011000 */
[----:B0-----:R-:W-:Y:S05]  /*1fd60*/  @P1 BRA `(.L_x_426) ;  /* 0xfffffffc000c1947 */ /* 0x001fea000383ffff */
.L_x_423:
[----:B------:R-:W-:Y:S05]  /*1fd70*/  BSYNC B1 ;  /* 0x0000000000017941 */ /* 0x000fea0003800000 */
.L_x_422:
[----:B------:R-:W2:Y:S01]  /*1fd80*/  LDL.LU R17, [R1+0x464] ;  /* 0x0004640001117983 */ /* 0x000ea20000300800 */
[----:B------:R-:W-:Y:S01]  /*1fd90*/  LOP3.LUT P2, RZ, R9, 0xff, RZ, 0xc0, !PT ;  /* 0x000000ff09ff7812 */ /* 0x000fe2000784c0ff */
[----:B------:R-:W-:Y:S02]  /*1fda0*/  ULDC.64 UR8, c[0x0][0x750] ;  /* 0x0001d40000087ab9 */ /* 0x000fe40000000a00 */
[----:B------:R-:W3:Y:S01]  /*1fdb0*/  LDL.LU R16, [R1+0x468] ;  /* 0x0004680001107983 */ /* 0x000ee20000300800 */
[----:B------:R-:W-:Y:S01]  /*1fdc0*/  IADD3 R6, R7, R6, RZ ;  /* 0x0000000607067210 */ /* 0x000fe20007ffe0ff */
[----:B------:R-:W-:Y:S01]  /*1fdd0*/  BSSY B1, `(.L_x_427) ;  /* 0x000006e000017945 */ /* 0x000fe20003800000 */
[----:B------:R-:W-:Y:S01]  /*1fde0*/  IMAD.MOV.U32 R8, RZ, RZ, -0x1 ;  /* 0xffffffffff087424 */ /* 0x000fe200078e00ff */
[----:B------:R-:W-:Y:S02]  /*1fdf0*/  MOV R4, 0xffffffff ;  /* 0xffffffff00047802 */ /* 0x000fe40000000f00 */
[----:B------:R-:W-:-:S02]  /*1fe00*/  SHF.R.U32.HI R2, RZ, 0x3, R6 ;  /* 0x00000003ff027819 */ /* 0x000fc40000011606 */
[----:B------:R-:W-:Y:S02]  /*1fe10*/  ISETP.GT.U32.AND P0, PT, R6, 0x7, PT ;  /* 0x000000070600780c */ /* 0x000fe40003f04070 */
[----:B------:R-:W0:Y:S01]  /*1fe20*/  @P2 S2R R3, SR_CgaCtaId ;  /* 0x0000000000032919 */ /* 0x000e220000008800 */
[----:B------:R-:W-:Y:S02]  /*1fe30*/  LOP3.LUT R2, R2, 0x1, RZ, 0xc0, !PT ;  /* 0x0000000102027812 */ /* 0x000fe400078ec0ff */
[C---:B------:R-:W-:Y:S02]  /*1fe40*/  ISETP.LT.U32.AND P0, PT, R7.reuse, 0x8, P0 ;  /* 0x000000080700780c */ /* 0x040fe40000701070 */
[----:B------:R-:W-:Y:S02]  /*1fe50*/  ISETP.NE.U32.AND P1, PT, R2, 0x1, PT ;  /* 0x000000010200780c */ /* 0x000fe40003f25070 */
[----:B------:R-:W-:Y:S02]  /*1fe60*/  @P2 MOV R2, 0x400 ;  /* 0x0000040000022802 */ /* 0x000fe40000000f00 */
[----:B------:R-:W-:-:S02]  /*1fe70*/  ISETP.GT.U32.AND P1, PT, R7, 0x7, !P1 ;  /* 0x000000070700780c */ /* 0x000fc40004f24070 */
[----:B------:R-:W-:Y:S02]  /*1fe80*/  LOP3.LUT R6, R6, 0x7, RZ, 0xc0, !PT ;  /* 0x0000000706067812 */ /* 0x000fe400078ec0ff */
[----:B------:R-:W-:Y:S02]  /*1fe90*/  MOV R11, 0xffffffff ;  /* 0xffffffff000b7802 */ /* 0x000fe40000000f00 */
[----:B------:R-:W-:Y:S02]  /*1fea0*/  PRMT R9, RZ, 0x7610, R9 ;  /* 0x00007610ff097816 */ /* 0x000fe40000000009 */
[----:B0-----:R-:W-:Y:S02]  /*1feb0*/  @P2 LEA R2, R3, R2, 0x18 ;  /* 0x0000000203022211 */ /* 0x001fe400078ec0ff */
[----:B------:R-:W-:Y:S02]  /*1fec0*/  SEL R3, RZ, 0x1, !P0 ;  /* 0x00000001ff037807 */ /* 0x000fe40004000000 */
[----:B------:R0:W-:Y:S02]  /*1fed0*/  @P2 SYNCS.ARRIVE.TRANS64.A1T0 RZ, [R2+URZ+0x98], RZ ;  /* 0x000098ff02ff29a7 */ /* 0x0001e4000810003f */
[----:B0-----:R-:W-:-:S04]  /*1fee0*/  SEL R2, RZ, 0x1, !P1 ;  /* 0x00000001ff027807 */ /* 0x001fc80004800000 */
[----:B------:R-:W-:Y:S02]  /*1fef0*/  LOP3.LUT R0, R2, R0, R3, 0x96, !PT ;  /* 0x0000000002007212 */ /* 0x000fe400078e9603 */
[----:B------:R-:W-:Y:S02]  /*1ff00*/  PRMT R2, RZ, 0x7610, R2 ;  /* 0x00007610ff027816 */ /* 0x000fe40000000002 */
[----:B---3--:R-:W-:-:S04]  /*1ff10*/  IADD3 R16, P0, R16, UR32, RZ ;  /* 0x0000002010107c10 */ /* 0x008fc8000ff1e0ff */
[----:B--2---:R-:W-:Y:S01]  /*1ff20*/  IADD3.X R17, R17, UR7, RZ, P0, !PT ;  /* 0x0000000711117c10 */ /* 0x004fe200087fe4ff */
[----:B------:R0:W-:Y:S01]  /*1ff30*/  STL [R1+0x468], R16 ;  /* 0x0004681001007387 */ /* 0x0001e20000100800 */
[----:B------:R-:W-:-:S03]  /*1ff40*/  ISETP.GE.U32.AND P0, PT, R16, UR8, PT ;  /* 0x0000000810007c0c */ /* 0x000fc6000bf06070 */
[----:B------:R0:W-:Y:S01]  /*1ff50*/  STL [R1+0x464], R17 ;  /* 0x0004641101007387 */ /* 0x0001e20000100800 */
[----:B------:R-:W-:-:S13]  /*1ff60*/  ISETP.GE.U32.AND.EX P0, PT, R17, UR9, PT, P0 ;  /* 0x0000000911007c0c */ /* 0x000fda000bf06100 */
[----:B0-----:R-:W-:Y:S05]  /*1ff70*/  @P0 BRA `(.L_x_428) ;  /* 0x00000004004c0947 */ /* 0x001fea0003800000 */
[----:B------:R-:W0:Y:S01]  /*1ff80*/  S2R R8, SR_CTAID.X ;  /* 0x0000000000087919 */ /* 0x000e220000002500 */
[----:B------:R-:W-:Y:S01]  /*1ff90*/  ULDC UR8, c[0x0][0x150] ;  /* 0x0000540000087ab9 */ /* 0x000fe20000000800 */
[----:B------:R-:W1:Y:S01]  /*1ffa0*/  LDC R5, c[0x0][0x144] ;  /* 0x00005100ff057b82 */ /* 0x000e620000000800 */
[----:B------:R-:W-:Y:S01]  /*1ffb0*/  ULDC UR11, c[0x0][0x730] ;  /* 0x0001cc00000b7ab9 */ /* 0x000fe20000000800 */
[----:B------:R-:W2:Y:S06]  /*1ffc0*/  S2R R2, SR_CTAID.Y ;  /* 0x0000000000027919 */ /* 0x000eac0000002600 */
[----:B------:R-:W3:Y:S01]  /*1ffd0*/  LDC R13, c[0x0][0x148] ;  /* 0x00005200ff0d7b82 */ /* 0x000ee20000000800 */
[----:B0-----:R-:W-:-:S02]  /*1ffe0*/  I2FP.F32.U32 R3, R8 ;  /* 0x0000000800037245 */ /* 0x001fc40000201000 */
[----:B--2---:R-:W-:-:S03]  /*1fff0*/  I2FP.F32.U32 R4, R2 ;  /* 0x0000000200047245 */ /* 0x004fc60000201000 */
[----:B------:R-:W-:Y:S01]  /*20000*/  FMUL R3, R3, UR8 ;  /* 0x0000000803037c20 */ /* 0x000fe20008400000 */
[----:B------:R-:W-:Y:S02]  /*20010*/  ULDC UR8, c[0x0][0x154] ;  /* 0x0000550000087ab9 */ /* 0x000fe40000000800 */
[----:B------:R-:W-:Y:S01]  /*20020*/  FMUL R11, R4, UR8 ;  /* 0x00000008040b7c20 */ /* 0x000fe20008400000 */
[----:B------:R-:W-:Y:S02]  /*20030*/  ULDC.64 UR8, c[0x0][0x728] ;  /* 0x0001ca0000087ab9 */ /* 0x000fe40000000a00 */
[----:B------:R-:W0:Y:S01]  /*20040*/  F2I.U32.TRUNC.NTZ R3, R3 ;  /* 0x0000000300037305 */ /* 0x000e22000020f000 */
[----:B------:R-:W-:-:S04]  /*20050*/  ISETP.NE.U32.AND P0, PT, RZ, UR8, PT ;  /* 0x00000008ff007c0c */ /* 0x000fc8000bf05070 */
[----:B------:R-:W-:-:S03]  /*20060*/  ISETP.NE.AND.EX P0, PT, RZ, UR9, PT, P0 ;  /* 0x00000009ff007c0c */ /* 0x000fc6000bf05300 */
[----:B------:R-:W2:Y:S01]  /*20070*/  F2I.U32.TRUNC.NTZ R11, R11 ;  /* 0x0000000b000b7305 */ /* 0x000ea2000020f000 */
[----:B0-----:R-:W-:Y:S02]  /*20080*/  IMAD.MOV R4, RZ, RZ, -R3 ;  /* 0x000000ffff047224 */ /* 0x001fe400078e0a03 */
[----:B------:R-:W-:Y:S02]  /*20090*/  IMAD.MOV.U32 R3, RZ, RZ, R17 ;  /* 0x000000ffff037224 */ /* 0x000fe400078e0011 */
[----:B-1----:R-:W-:Y:S01]  /*200a0*/  IMAD R8, R5, R4, R8 ;  /* 0x0000000405087224 */ /* 0x002fe200078e0208 */
[----:B--2---:R-:W-:-:S05]  /*200b0*/  IADD3 R4, -R11, RZ, RZ ;  /* 0x000000ff0b047210 */ /* 0x004fca0007ffe1ff */
[----:B---3--:R-:W-:Y:S01]  /*200c0*/  @P4 IMAD R8, R13, R4, R2 ;  /* 0x000000040d084224 */ /* 0x008fe200078e0202 */
[----:B------:R-:W-:Y:S01]  /*200d0*/  MOV R2, R16 ;  /* 0x0000001000027202 */ /* 0x000fe20000000f00 */
[----:B------:R-:W-:Y:S06]  /*200e0*/  @!P0 BRA `(.L_x_429) ;  /* 0x0000000000288947 */ /* 0x000fec0003800000 */
[----:B------:R-:W-:Y:S02]  /*200f0*/  ULDC UR10, c[0x0][0x734] ;  /* 0x0001cd00000a7ab9 */ /* 0x000fe40000000800 */
[----:B------:R-:W-:-:S04]  /*20100*/  IADD3 R3, P0, R16, UR10, RZ ;  /* 0x0000000a10037c10 */ /* 0x000fc8000ff1e0ff */
[----:B------:R-:W-:-:S05]  /*20110*/  IADD3.X R11, RZ, R17, RZ, P0, !PT ;  /* 0x00000011ff0b7210 */ /* 0x000fca00007fe4ff */
[----:B------:R-:W-:-:S04]  /*20120*/  IMAD.WIDE.U32 R4, R11, UR8, RZ ;  /* 0x000000080b047c25 */ /* 0x000fc8000f8e00ff */
[----:B------:R-:W-:-:S04]  /*20130*/  IMAD.WIDE.U32 R4, P0, R3, UR9, R4 ;  /* 0x0000000903047c25 */ /* 0x000fc8000f800004 */
[----:B------:R-:W-:-:S04]  /*20140*/  IMAD.WIDE.U32 R2, R3, UR8, RZ ;  /* 0x0000000803027c25 */ /* 0x000fc8000f8e00ff */
[----:B------:R-:W-:Y:S01]  /*20150*/  IMAD.MOV.U32 R2, RZ, RZ, R5 ;  /* 0x000000ffff027224 */ /* 0x000fe200078e0005 */
[----:B------:R-:W-:Y:S02]  /*20160*/  IADD3 RZ, P1, R3, R4, RZ ;  /* 0x0000000403ff7210 */ /* 0x000fe40007f3e0ff */
[----:B------:R-:W-:-:S03]  /*20170*/  IADD3.X R3, RZ, RZ, RZ, P0, !PT ;  /* 0x000000ffff037210 */ /* 0x000fc600007fe4ff */
[----:B------:R-:W-:-:S08]  /*20180*/  IMAD.WIDE.U32.X R2, R11, UR9, R2, P1 ;  /* 0x000000090b027c25 */ /* 0x000fd000088e0402 */
.L_x_429:
[--C-:B------:R-:W-:Y:S01]  /*20190*/  SHF.R.U64 R11, R2, UR11, R3.reuse ;  /* 0x0000000b020b7c19 */ /* 0x100fe20008001203 */
[----:B------:R-:W-:Y:S01]  /*201a0*/  ULDC.64 UR8, c[0x0][0x720] ;  /* 0x0001c80000087ab9 */ /* 0x000fe20000000a00 */
[----:B------:R-:W-:Y:S01]  /*201b0*/  SHF.R.U32.HI R2, RZ, UR11, R3 ;  /* 0x0000000bff027c19 */ /* 0x000fe20008011603 */
[----:B------:R-:W-:Y:S01]  /*201c0*/  IMAD.MOV.U32 R3, RZ, RZ, R17 ;  /* 0x000000ffff037224 */ /* 0x000fe200078e0011 */
[----:B------:R-:W-:Y:S01]  /*201d0*/  IADD3 R13, P0, RZ, -R11, RZ ;  /* 0x8000000bff0d7210 */ /* 0x000fe20007f1e0ff */
[----:B------:R-:W-:-:S03]  /*201e0*/  ULDC.64 UR10, c[0x0][0x740] ;  /* 0x0001d000000a7ab9 */ /* 0x000fc60000000a00 */
[----:B------:R-:W-:Y:S02]  /*201f0*/  IADD3.X R2, RZ, ~R2, RZ, P0, !PT ;  /* 0x80000002ff027210 */ /* 0x000fe400007fe4ff */
[----:B------:R-:W-:-:S03]  /*20200*/  ISETP.NE.U32.AND P0, PT, RZ, UR10, PT ;  /* 0x0000000aff007c0c */ /* 0x000fc6000bf05070 */
[----:B------:R-:W-:Y:S01]  /*20210*/  IMAD R2, R2, UR8, RZ ;  /* 0x0000000802027c24 */ /* 0x000fe2000f8e02ff */
[----:B------:R-:W-:-:S03]  /*20220*/  ISETP.NE.AND.EX P0, PT, RZ, UR11, PT, P0 ;  /* 0x0000000bff007c0c */ /* 0x000fc6000bf05300 */
[----:B------:R-:W-:Y:S01]  /*20230*/  IMAD R5, R13, UR9, R2 ;  /* 0x000000090d057c24 */ /* 0x000fe2000f8e0202 */
[----:B------:R-:W-:-:S05]  /*20240*/  MOV R2, R16 ;  /* 0x0000001000027202 */ /* 0x000fca0000000f00 */
[----:B------:R-:W-:Y:S01]  /*20250*/  IMAD.WIDE.U32 R2, R13, UR8, R2 ;  /* 0x000000080d027c25 */ /* 0x000fe2000f8e0002 */
[----:B------:R-:W-:-:S04]  /*20260*/  ULDC UR8, c[0x0][0x718] ;  /* 0x0001c60000087ab9 */ /* 0x000fc80000000800 */
[----:B------:R-:W-:-:S04]  /*20270*/  IADD3 R3, R3, R5, RZ ;  /* 0x0000000503037210 */ /* 0x000fc80007ffe0ff */
[--C-:B------:R-:W-:Y:S02]  /*20280*/  SHF.R.U64 R13, R2, UR8, R3.reuse ;  /* 0x00000008020d7c19 */ /* 0x100fe40008001203 */
[----:B------:R-:W-:Y:S01]  /*20290*/  SHF.R.U32.HI R2, RZ, UR8, R3 ;  /* 0x00000008ff027c19 */ /* 0x000fe20008011603 */
[----:B------:R-:W-:-:S03]  /*202a0*/  ULDC UR8, c[0x0][0x708] ;  /* 0x0001c20000087ab9 */ /* 0x000fc60000000800 */
[--C-:B------:R-:W-:Y:S02]  /*202b0*/  SHF.R.U64 R14, R13, UR8, R2.reuse ;  /* 0x000000080d0e7c19 */ /* 0x100fe40008001202 */
[----:B------:R-:W-:Y:S01]  /*202c0*/  SHF.R.U32.HI R3, RZ, UR8, R2 ;  /* 0x00000008ff037c19 */ /* 0x000fe20008011602 */
[----:B------:R-:W-:-:S03]  /*202d0*/  ULDC UR8, c[0x0][0x758] ;  /* 0x0001d60000087ab9 */ /* 0x000fc60000000800 */
[--C-:B------:R-:W-:Y:S02]  /*202e0*/  SHF.R.U64 R15, R14, UR8, R3.reuse ;  /* 0x000000080e0f7c19 */ /* 0x100fe40008001203 */
[----:B------:R-:W-:Y:S02]  /*202f0*/  SHF.R.U32.HI R3, RZ, UR8, R3 ;  /* 0x00000008ff037c19 */ /* 0x000fe40008011603 */
[----:B------:R-:W-:Y:S01]  /*20300*/  MOV R2, R15 ;  /* 0x0000000f00027202 */ /* 0x000fe20000000f00 */
[----:B------:R-:W-:Y:S06]  /*20310*/  @!P0 BRA `(.L_x_430) ;  /* 0x0000000000288947 */ /* 0x000fec0003800000 */
[----:B------:R-:W-:Y:S02]  /*20320*/  ULDC UR8, c[0x0][0x74c] ;  /* 0x0001d30000087ab9 */ /* 0x000fe40000000800 */
[----:B------:R-:W-:-:S05]  /*20330*/  IADD3 R2, P0, R15, UR8, RZ ;  /* 0x000000080f027c10 */ /* 0x000fca000ff1e0ff */
[----:B------:R-:W-:-:S04]  /*20340*/  IMAD.X R16, RZ, RZ, R3, P0 ;  /* 0x000000ffff107224 */ /* 0x000fc800000e0603 */
[----:B------:R-:W-:-:S04]  /*20350*/  IMAD.WIDE.U32 R4, R16, UR10, RZ ;  /* 0x0000000a10047c25 */ /* 0x000fc8000f8e00ff */
[----:B------:R-:W-:-:S04]  /*20360*/  IMAD.WIDE.U32 R4, P0, R2, UR11, R4 ;  /* 0x0000000b02047c25 */ /* 0x000fc8000f800004 */
[----:B------:R-:W-:Y:S01]  /*20370*/  IMAD.WIDE.U32 R2, R2, UR10, RZ ;  /* 0x0000000a02027c25 */ /* 0x000fe2000f8e00ff */
[----:B------:R-:W-:-:S04]  /*20380*/  MOV R2, R5 ;  /* 0x0000000500027202 */ /* 0x000fc80000000f00 */
[----:B------:R-:W-:Y:S02]  /*20390*/  IADD3 RZ, P1, R3, R4, RZ ;  /* 0x0000000403ff7210 */ /* 0x000fe40007f3e0ff */
[----:B------:R-:W-:-:S03]  /*203a0*/  IADD3.X R3, RZ, RZ, RZ, P0, !PT ;  /* 0x000000ffff037210 */ /* 0x000fc600007fe4ff */
[----:B------:R-:W-:-:S08]  /*203b0*/  IMAD.WIDE.U32.X R2, R16, UR11, R2, P1 ;  /* 0x0000000b10027c25 */ /* 0x000fd000088e0402 */
.L_x_430:
[----:B------:R-:W-:Y:S01]  /*203c0*/  ULDC UR8, c[0x0][0x748] ;  /* 0x0001d20000087ab9 */ /* 0x000fe20000000800 */
[----:B------:R-:W-:Y:S02]  /*203d0*/  LOP3.LUT R14, R14, UR6, RZ, 0xc0, !PT ;  /* 0x000000060e0e7c12 */ /* 0x000fe4000f8ec0ff */
[----:B------:R-:W-:Y:S01]  /*203e0*/  SHF.R.U64 R3, R2, UR8, R3 ;  /* 0x0000000802037c19 */ /* 0x000fe20008001203 */
[----:B------:R-:W-:-:S04]  /*203f0*/  ULDC UR8, c[0x0][0x738] ;  /* 0x0001ce0000087ab9 */ /* 0x000fc80000000800 */
[----:B------:R-:W-:Y:S02]  /*20400*/  IMAD.MOV R2, RZ, RZ, -R3 ;  /* 0x000000ffff027224 */ /* 0x000fe400078e0a03 */
[----:B------:R-:W-:Y:S02]  /*20410*/  IMAD R5, R3, UR5, R14 ;  /* 0x0000000503057c24 */ /* 0x000fe4000f8e020e */
[----:B------:R-:W-:Y:S01]  /*20420*/  IMAD R15, R2, UR8, R15 ;  /* 0x00000008020f7c24 */ /* 0x000fe2000f8e020f */
[----:B------:R-:W-:Y:S01]  /*20430*/  ULDC UR8, c[0x0][0x710] ;  /* 0x0001c40000087ab9 */ /* 0x000fe20000000800 */
[----:B------:R-:W-:Y:S01]  /*20440*/  LOP3.LUT R2, R13, UR4, RZ, 0xc0, !PT ;  /* 0x000000040d027c12 */ /* 0x000fe2000f8ec0ff */
[----:B------:R-:W-:Y:S01]  /*20450*/  IMAD R8, R5, UR8, R8 ;  /* 0x0000000805087c24 */ /* 0x000fe2000f8e0208 */
[----:B------:R-:W-:-:S03]  /*20460*/  ULDC UR8, c[0x0][0x700] ;  /* 0x0001c00000087ab9 */ /* 0x000fc60000000800 */
[----:B------:R-:W-:Y:S01]  /*20470*/  IMAD R15, R15, UR8, R2 ;  /* 0x000000080f0f7c24 */ /* 0x000fe2000f8e0202 */
[----:B------:R-:W-:-:S04]  /*20480*/  MOV R2, 0x1 ;  /* 0x0000000100027802 */ /* 0x000fc80000000f00 */
[----:B------:R-:W-:Y:S02]  /*20490*/  SEL R4, R15, R8, !P4 ;  /* 0x000000080f047207 */ /* 0x000fe40006000000 */
[----:B------:R-:W-:-:S07]  /*204a0*/  SEL R8, R8, R15, !P4 ;  /* 0x0000000f08087207 */ /* 0x000fce0006000000 */
.L_x_428:
[----:B------:R-:W-:Y:S05]  /*204b0*/  BSYNC B1 ;  /* 0x0000000000017941 */ /* 0x000fea0003800000 */
.L_x_427:
[----:B------:R-:W-:-:S13]  /*204c0*/  LOP3.LUT P0, RZ, R2, 0xff, RZ, 0xc0, !PT ;  /* 0x000000ff02ff7812 */ /* 0x000fda000780c0ff */
[----:B------:R-:W-:Y:S05]  /*204d0*/  @P0 BRA `(.L_x_431) ;  /* 0xfffffff000f80947 */ /* 0x000fea000383ffff */
[----:B------:R-:W-:Y:S05]  /*204e0*/  BSYNC B0 ;  /* 0x0000000000007941 */ /* 0x000fea0003800000 */
.L_x_420:
[----:B------:R-:W-:-:S03]  /*204f0*/  UMOV UR8, 0xffffffff ;  /* 0xffffffff00087882 */ /* 0x000fc60000000000 */
[----:B------:R-:W-:Y:S05]  /*20500*/  BRA.DIV UR8, `(.L_x_432) ;  /* 0x0000000608a07947 */ /* 0x000fea000b800000 */
[----:B------:R-:W-:-:S13]  /*20510*/  ELECT P0, URZ, PT ;  /* 0x00000000003f782f */ /* 0x000fda0003800000 */
.L_x_450:
[----:B------:R-:W-:Y:S04]  /*20520*/  BSSY B0, `(.L_x_433) ;  /* 0x0000050000007945 */ /* 0x000fe80003800000 */
[----:B------:R-:W-:Y:S05]  /*20530*/  @!P0 BRA `(.L_x_434) ;  /* 0x0000000400388947 */ /* 0x000fea0003800000 */
[----:B------:R-:W-:-:S04]  /*20540*/  ULOP3.LUT UR8, UR13, 0x2, URZ, 0xfc, !UPT ;  /* 0x000000020d087892 */ /* 0x000fc8000f8efc3f */
[----:B------:R-:W-:-:S06]  /*20550*/  UISETP.NE.AND UP0, UPT, UR8, 0x3, UPT ;  /* 0x000000030800788c */ /* 0x000fcc000bf05270 */
[----:B------:R-:W-:-:S13]  /*20560*/  PLOP3.LUT P0, PT, PT, PT, UP0, 0x80, 0x0 ;  /* 0x000000000000781c */ /* 0x000fda0003f0f008 */
[----:B------:R-:W-:Y:S05]  /*20570*/  @!P0 BRA `(.L_x_435) ;  /* 0x0000000000048947 */ /* 0x000fea0003800000 */
[----:B------:R-:W-:Y:S01]  /*20580*/  BPT.TRAP 0x1 ;  /* 0x000000040000795c */ /* 0x000fe20000300000 */
.L_x_435:
[----:B------:R-:W0:Y:S01]  /*20590*/  S2R R3, SR_CgaCtaId ;  /* 0x0000000000037919 */ /* 0x000e220000008800 */
[----:B------:R-:W-:-:S04]  /*205a0*/  MOV R2, 0x400 ;  /* 0x0000040000027802 */ /* 0x000fc80000000f00 */
[----:B0-----:R-:W-:Y:S02]  /*205b0*/  LEA R3, R3, R2, 0x18 ;  /* 0x0000000203037211 */ /* 0x001fe400078ec0ff */
[----:B------:R-:W-:Y:S02]  /*205c0*/  SHF.L.U32 R2, R0, 0x1f, RZ ;  /* 0x0000001f00027819 */ /* 0x000fe400000006ff */
[----:B------:R-:W-:-:S05]  /*205d0*/  IADD3 R3, R3, 0x40, RZ ;  /* 0x0000004003037810 */ /* 0x000fca0007ffe0ff */
[----:B------:R-:W-:-:S04]  /*205e0*/  IMAD R5, R6, 0x8, R3 ;  /* 0x0000000806057824 */ /* 0x000fc800078e0203 */
[----:B------:R-:W0:Y:S02]  /*205f0*/  SYNCS.PHASECHK.TRANS64.TRYWAIT P0, [R5+URZ], R2 ;  /* 0x00000002050075a7 */ /* 0x000e24000800017f */
[----:B0-----:R-:W-:Y:S05]  /*20600*/  @!P0 BRA `(.L_x_436) ;  /* 0x0000000400808947 */ /* 0x001fea0003800000 */
.L_x_451:
[----:B------:R-:W-:-:S04]  /*20610*/  IADD3 R6, R6, 0x1, RZ ;  /* 0x0000000106067810 */ /* 0x000fc80007ffe0ff */
[----:B------:R-:W-:-:S04]  /*20620*/  ISETP.NE.AND P0, PT, R6, 0x8, PT ;  /* 0x000000080600780c */ /* 0x000fc80003f05270 */
[----:B0-----:R-:W-:Y:S02]  /*20630*/  SEL R5, RZ, 0x1, P0 ;  /* 0x00000001ff057807 */ /* 0x001fe40000000000 */
[----:B------:R-:W-:Y:S02]  /*20640*/  SEL R6, R6, RZ, P0 ;  /* 0x000000ff06067207 */ /* 0x000fe40000000000 */
[----:B------:R-:W-:Y:S02]  /*20650*/  LOP3.LUT R5, R0, R5, RZ, 0x3c, !PT ;  /* 0x0000000500057212 */ /* 0x000fe400078e3cff */
[----:B------:R-:W-:Y:S02]  /*20660*/  LEA R7, R6, R3, 0x3 ;  /* 0x0000000306077211 */ /* 0x000fe400078e18ff */
[----:B------:R-:W-:-:S04]  /*20670*/  SHF.L.U32 R0, R5, 0x1f, RZ ;  /* 0x0000001f05007819 */ /* 0x000fc800000006ff */
[----:B------:R-:W0:Y:S02]  /*20680*/  SYNCS.PHASECHK.TRANS64.TRYWAIT P0, [R7+URZ], R0 ;  /* 0x00000000070075a7 */ /* 0x000e24000800017f */
[----:B0-----:R-:W-:Y:S05]  /*20690*/  @!P0 BRA `(.L_x_437) ;  /* 0x0000000400708947 */ /* 0x001fea0003800000 */
.L_x_452:
[----:B0-----:R-:W-:-:S05]  /*206a0*/  VIADD R0, R6, 0x1 ;  /* 0x0000000106007836 */ /* 0x001fca0000000000 */
[----:B------:R-:W-:-:S04]  /*206b0*/  ISETP.NE.AND P0, PT, R0, 0x8, PT ;  /* 0x000000080000780c */ /* 0x000fc80003f05270 */
[----:B------:R-:W-:Y:S02]  /*206c0*/  SEL R2, RZ, 0x1, P0 ;  /* 0x00000001ff027807 */ /* 0x000fe40000000000 */
[----:B------:R-:W-:Y:S02]  /*206d0*/  SEL R4, R0, RZ, P0 ;  /* 0x000000ff00047207 */ /* 0x000fe40000000000 */
[----:B------:R-:W-:Y:S02]  /*206e0*/  LOP3.LUT R5, R5, R2, RZ, 0x3c, !PT ;  /* 0x0000000205057212 */ /* 0x000fe400078e3cff */
[----:B------:R-:W-:Y:S02]  /*206f0*/  LEA R7, R4, R3, 0x3 ;  /* 0x0000000304077211 */ /* 0x000fe400078e18ff */
[----:B------:R-:W-:-:S04]  /*20700*/  SHF.L.U32 R0, R5, 0x1f, RZ ;  /* 0x0000001f05007819 */ /* 0x000fc800000006ff */
[----:B------:R-:W0:Y:S02]  /*20710*/  SYNCS.PHASECHK.TRANS64.TRYWAIT P0, [R7+URZ], R0 ;  /* 0x00000000070075a7 */ /* 0x000e24000800017f */
[----:B0-----:R-:W-:Y:S05]  /*20720*/  @!P0 BRA `(.L_x_438) ;  /* 0x0000000400608947 */ /* 0x001fea0003800000 */
.L_x_453:
[----:B0-----:R-:W-:-:S04]  /*20730*/  IADD3 R0, R4, 0x1, RZ ;  /* 0x0000000104007810 */ /* 0x001fc80007ffe0ff */
[----:B------:R-:W-:-:S04]  /*20740*/  ISETP.NE.AND P0, PT, R0, 0x8, PT ;  /* 0x000000080000780c */ /* 0x000fc80003f05270 */
[----:B------:R-:W-:Y:S02]  /*20750*/  SEL R2, RZ, 0x1, P0 ;  /* 0x00000001ff027807 */ /* 0x000fe40000000000 */
[----:B------:R-:W-:Y:S02]  /*20760*/  SEL R4, R0, RZ, P0 ;  /* 0x000000ff00047207 */ /* 0x000fe40000000000 */
[----:B------:R-:W-:-:S03]  /*20770*/  LOP3.LUT R5, R5, R2, RZ, 0x3c, !PT ;  /* 0x0000000205057212 */ /* 0x000fc600078e3cff */
[----:B------:R-:W-:Y:S01]  /*20780*/  IMAD R7, R4, 0x8, R3 ;  /* 0x0000000804077824 */ /* 0x000fe200078e0203 */
[----:B------:R-:W-:-:S04]  /*20790*/  SHF.L.U32 R0, R5, 0x1f, RZ ;  /* 0x0000001f05007819 */ /* 0x000fc800000006ff */
[----:B------:R-:W0:Y:S02]  /*207a0*/  SYNCS.PHASECHK.TRANS64.TRYWAIT P0, [R7+URZ], R0 ;  /* 0x00000000070075a7 */ /* 0x000e24000800017f */
[----:B0-----:R-:W-:Y:S05]  /*207b0*/  @!P0 BRA `(.L_x_439) ;  /* 0x0000000400508947 */ /* 0x001fea0003800000 */
.L_x_454:
[----:B0-----:R-:W-:-:S04]  /*207c0*/  IADD3 R0, R4, 0x1, RZ ;  /* 0x0000000104007810 */ /* 0x001fc80007ffe0ff */
        /* <DEDUP_REMOVED lines=8> */
.L_x_455:
        /* <DEDUP_REMOVED lines=9> */
.L_x_456:
        /* <DEDUP_REMOVED lines=9> */
.L_x_457:
[----:B0-----:R-:W-:-:S04]  /*20970*/  IADD3 R0, R4, 0x1, RZ ;  /* 0x0000000104007810 */ /* 0x001fc80007ffe0ff */
[----:B------:R-:W-:-:S04]  /*20980*/  ISETP.NE.AND P0, PT, R0, 0x8, PT ;  /* 0x000000080000780c */ /* 0x000fc80003f05270 */
[----:B------:R-:W-:Y:S02]  /*20990*/  SEL R2, RZ, 0x1, P0 ;  /* 0x00000001ff027807 */ /* 0x000fe40000000000 */
[----:B------:R-:W-:Y:S02]  /*209a0*/  SEL R0, R0, RZ, P0 ;  /* 0x000000ff00007207 */ /* 0x000fe40000000000 */
[----:B------:R-:W-:Y:S02]  /*209b0*/  LOP3.LUT R2, R5, R2, RZ, 0x3c, !PT ;  /* 0x0000000205027212 */ /* 0x000fe400078e3cff */
[----:B------:R-:W-:Y:S02]  /*209c0*/  LEA R3, R0, R3, 0x3 ;  /* 0x0000000300037211 */ /* 0x000fe400078e18ff */
[----:B------:R-:W-:-:S07]  /*209d0*/  SHF.L.U32 R0, R2, 0x1f, RZ ;  /* 0x0000001f02007819 */ /* 0x000fce00000006ff */
.L_x_443:
[----:B0-----:R0:W1:Y:S02]  /*209e0*/  SYNCS.PHASECHK.TRANS64.TRYWAIT P0, [R3+URZ], R0 ;  /* 0x00000000030075a7 */ /* 0x001064000800017f */
[----:B-1----:R-:W-:Y:S05]  /*209f0*/  @!P0 NANOSLEEP.SYNCS 0x989680 ;  /* 0x009896800000895d */ /* 0x002fea0003900000 */
[----:B------:R-:W1:Y:S02]  /*20a00*/  @!P0 SYNCS.PHASECHK.TRANS64 P0, [R3+URZ], R0 ;  /* 0x00000000030085a7 */ /* 0x000e64000800007f */
[----:B-1----:R-:W-:Y:S05]  /*20a10*/  @!P0 BRA `(.L_x_443) ;  /* 0xfffffffc00f08947 */ /* 0x002fea000383ffff */
.L_x_434:
[----:B------:R-:W-:Y:S05]  /*20a20*/  BSYNC B0 ;  /* 0x0000000000007941 */ /* 0x000fea0003800000 */
.L_x_433:
[----:B------:R-:W-:Y:S05]  /*20a30*/  EXIT ;  /* 0x000000000000794d */ /* 0x000fea0003800000 */
.L_x_22:
[----:B-----5:R2:W-:Y:S02]  /*20a40*/  STL [R1+0x474], R0 ;  /* 0x0004740001007387 */ /* 0x0205e40000100800 */
[----:B--2---:R-:W-:-:S04]  /*20a50*/  IMAD.U32 R0, RZ, RZ, UR8 ;  /* 0x00000008ff007e24 */ /* 0x004fc8000f8e00ff */
[----:B------:R2:W3:Y:S03]  /*20a60*/  SYNCS.PHASECHK.TRANS64.TRYWAIT P1, [R0+URZ], R2 ;  /* 0x00000002000075a7 */ /* 0x0004e6000802017f */
[----:B---3--:R-:W-:Y:S05]  /*20a70*/  @!P1 NANOSLEEP.SYNCS 0x989680 ;  /* 0x009896800000995d */ /* 0x008fea0003900000 */
[----:B------:R2:W3:Y:S02]  /*20a80*/  @!P1 SYNCS.PHASECHK.TRANS64 P1, [R0+URZ], R2 ;  /* 0x00000002000095a7 */ /* 0x0004e4000802007f */
[----:B--2---:R2:W5:Y:S02]  /*20a90*/  LDL.LU R0, [R1+0x474] ;  /* 0x0004740001007983 */ /* 0x0045640000300800 */
[----:B--23--:R-:W-:Y:S05]  /*20aa0*/  @!P1 BRA `(.L_x_22) ;  /* 0xfffffffc00e49947 */ /* 0x00cfea000383ffff */
[----:B------:R-:W-:Y:S05]  /*20ab0*/  BRA `(.L_x_21) ;  /* 0xfffffe2400447947 */ /* 0x000fea000383ffff */
.L_x_421:
[----:B------:R-:W-:Y:S01]  /*20ac0*/  BSSY B1, `(.L_x_444) ;  /* 0x0000006000017945 */ /* 0x000fe20003800000 */
[----:B------:R-:W-:-:S07]  /*20ad0*/  MOV R2, 0xffffffff ;  /* 0xffffffff00027802 */ /* 0x000fce0000000f00 */
[----:B------:R-:W-:Y:S05]  /*20ae0*/  WARPSYNC.COLLECTIVE R2, `(.L_x_445) ;  /* 0x00000000020c7348 */ /* 0x000fea0003c00000 */
[----:B------:R-:W-:Y:S02]  /*20af0*/  ELECT P0, UR62, PT ;  /* 0x00000000003e782f */ /* 0x000fe40003800000 */
[----:B------:R-:W-:Y:S01]  /*20b00*/  MOV R2, UR62 ;  /* 0x0000003e00027c02 */ /* 0x000fe20008000f00 */
[----:B------:R-:W-:Y:S10]  /*20b10*/  ENDCOLLECTIVE ;  /* 0x000000000000791b */ /* 0x000ff40003800000 */
.L_x_445:
[----:B------:R-:W-:Y:S05]  /*20b20*/  BSYNC B1 ;  /* 0x0000000000017941 */ /* 0x000fea0003800000 */
.L_x_444:
[----:B------:R-:W-:Y:S05]  /*20b30*/  BRA `(.L_x_446) ;  /* 0xffffffec006c7947 */ /* 0x000fea000383ffff */
.L_x_424:
[----:B0-----:R0:W1:Y:S02]  /*20b40*/  SYNCS.PHASECHK.TRANS64.TRYWAIT P0, [R17+URZ+0x40], R18 ;  /* 0x00004012110075a7 */ /* 0x001064000800017f */
[----:B-1----:R-:W-:Y:S05]  /*20b50*/  @!P0 NANOSLEEP.SYNCS 0x989680 ;  /* 0x009896800000895d */ /* 0x002fea0003900000 */
[----:B------:R-:W1:Y:S02]  /*20b60*/  @!P0 SYNCS.PHASECHK.TRANS64 P0, [R17+URZ+0x40], R18 ;  /* 0x00004012110085a7 */ /* 0x000e64000800007f */
[----:B-1----:R-:W-:Y:S05]  /*20b70*/  @!P0 BRA `(.L_x_424) ;  /* 0xfffffffc00f08947 */ /* 0x002fea000383ffff */
[----:B------:R-:W-:Y:S05]  /*20b80*/  BRA `(.L_x_447) ;  /* 0xffffffec00a07947 */ /* 0x000fea000383ffff */
.L_x_432:
[----:B------:R-:W-:Y:S01]  /*20b90*/  BSSY B0, `(.L_x_448) ;  /* 0x0000006000007945 */ /* 0x000fe20003800000 */
[----:B------:R-:W-:-:S07]  /*20ba0*/  MOV R2, 0xffffffff ;  /* 0xffffffff00027802 */ /* 0x000fce0000000f00 */
[----:B------:R-:W-:Y:S05]  /*20bb0*/  WARPSYNC.COLLECTIVE R2, `(.L_x_449) ;  /* 0x00000000020c7348 */ /* 0x000fea0003c00000 */
[----:B------:R-:W-:Y:S02]  /*20bc0*/  ELECT P0, UR62, PT ;  /* 0x00000000003e782f */ /* 0x000fe40003800000 */
[----:B------:R-:W-:Y:S01]  /*20bd0*/  MOV R2, UR62 ;  /* 0x0000003e00027c02 */ /* 0x000fe20008000f00 */
[----:B------:R-:W-:Y:S10]  /*20be0*/  ENDCOLLECTIVE ;  /* 0x000000000000791b */ /* 0x000ff40003800000 */
.L_x_449:
[----:B------:R-:W-:Y:S05]  /*20bf0*/  BSYNC B0 ;  /* 0x0000000000007941 */ /* 0x000fea0003800000 */
.L_x_448:
[----:B------:R-:W-:Y:S05]  /*20c00*/  BRA `(.L_x_450) ;  /* 0xfffffff800447947 */ /* 0x000fea000383ffff */
.L_x_436:
[----:B0-----:R0:W1:Y:S02]  /*20c10*/  SYNCS.PHASECHK.TRANS64.TRYWAIT P0, [R5+URZ], R2 ;  /* 0x00000002050075a7 */ /* 0x001064000800017f */
[----:B-1----:R-:W-:Y:S05]  /*20c20*/  @!P0 NANOSLEEP.SYNCS 0x989680 ;  /* 0x009896800000895d */ /* 0x002fea0003900000 */
[----:B------:R-:W1:Y:S02]  /*20c30*/  @!P0 SYNCS.PHASECHK.TRANS64 P0, [R5+URZ], R2 ;  /* 0x00000002050085a7 */ /* 0x000e64000800007f */
[----:B-1----:R-:W-:Y:S05]  /*20c40*/  @!P0 BRA `(.L_x_436) ;  /* 0xfffffffc00f08947 */ /* 0x002fea000383ffff */
[----:B------:R-:W-:Y:S05]  /*20c50*/  BRA `(.L_x_451) ;  /* 0xfffffff8006c7947 */ /* 0x000fea000383ffff */
.L_x_437:
[----:B0-----:R0:W1:Y:S02]  /*20c60*/  SYNCS.PHASECHK.TRANS64.TRYWAIT P0, [R7+URZ], R0 ;  /* 0x00000000070075a7 */ /* 0x001064000800017f */
[----:B-1----:R-:W-:Y:S05]  /*20c70*/  @!P0 NANOSLEEP.SYNCS 0x989680 ;  /* 0x009896800000895d */ /* 0x002fea0003900000 */
[----:B------:R-:W1:Y:S02]  /*20c80*/  @!P0 SYNCS.PHASECHK.TRANS64 P0, [R7+URZ], R0 ;  /* 0x00000000070085a7 */ /* 0x000e64000800007f */
[----:B-1----:R-:W-:Y:S05]  /*20c90*/  @!P0 BRA `(.L_x_437) ;  /* 0xfffffffc00f08947 */ /* 0x002fea000383ffff */
[----:B------:R-:W-:Y:S05]  /*20ca0*/  BRA `(.L_x_452) ;  /* 0xfffffff8007c7947 */ /* 0x000fea000383ffff */
.L_x_438:
[----:B0-----:R0:W1:Y:S02]  /*20cb0*/  SYNCS.PHASECHK.TRANS64.TRYWAIT P0, [R7+URZ], R0 ;  /* 0x00000000070075a7 */ /* 0x001064000800017f */
[----:B-1----:R-:W-:Y:S05]  /*20cc0*/  @!P0 NANOSLEEP.SYNCS 0x989680 ;  /* 0x009896800000895d */ /* 0x002fea0003900000 */
[----:B------:R-:W1:Y:S02]  /*20cd0*/  @!P0 SYNCS.PHASECHK.TRANS64 P0, [R7+URZ], R0 ;  /* 0x00000000070085a7 */ /* 0x000e64000800007f */
[----:B-1----:R-:W-:Y:S05]  /*20ce0*/  @!P0 BRA `(.L_x_438) ;  /* 0xfffffffc00f08947 */ /* 0x002fea000383ffff */
[----:B------:R-:W-:Y:S05]  /*20cf0*/  BRA `(.L_x_453) ;  /* 0xfffffff8008c7947 */ /* 0x000fea000383ffff */
.L_x_439:
[----:B0-----:R0:W1:Y:S02]  /*20d00*/  SYNCS.PHASECHK.TRANS64.TRYWAIT P0, [R7+URZ], R0 ;  /* 0x00000000070075a7 */ /* 0x001064000800017f */
[----:B-1----:R-:W-:Y:S05]  /*20d10*/  @!P0 NANOSLEEP.SYNCS 0x989680 ;  /* 0x009896800000895d */ /* 0x002fea0003900000 */
[----:B------:R-:W1:Y:S02]  /*20d20*/  @!P0 SYNCS.PHASECHK.TRANS64 P0, [R7+URZ], R0 ;  /* 0x00000000070085a7 */ /* 0x000e64000800007f */
[----:B-1----:R-:W-:Y:S05]  /*20d30*/  @!P0 BRA `(.L_x_439) ;  /* 0xfffffffc00f08947 */ /* 0x002fea000383ffff */
[----:B------:R-:W-:Y:S05]  /*20d40*/  BRA `(.L_x_454) ;  /* 0xfffffff8009c7947 */ /* 0x000fea000383ffff */
.L_x_440:
[----:B0-----:R0:W1:Y:S02]  /*20d50*/  SYNCS.PHASECHK.TRANS64.TRYWAIT P0, [R7+URZ], R0 ;  /* 0x00000000070075a7 */ /* 0x001064000800017f */
[----:B-1----:R-:W-:Y:S05]  /*20d60*/  @!P0 NANOSLEEP.SYNCS 0x989680 ;  /* 0x009896800000895d */ /* 0x002fea0003900000 */
[----:B------:R-:W1:Y:S02]  /*20d70*/  @!P0 SYNCS.PHASECHK.TRANS64 P0, [R7+URZ], R0 ;  /* 0x00000000070085a7 */ /* 0x000e64000800007f */
[----:B-1----:R-:W-:Y:S05]  /*20d80*/  @!P0 BRA `(.L_x_440) ;  /* 0xfffffffc00f08947 */ /* 0x002fea000383ffff */
[----:B------:R-:W-:Y:S05]  /*20d90*/  BRA `(.L_x_455) ;  /* 0xfffffff800ac7947 */ /* 0x000fea000383ffff */
.L_x_441:
[----:B0-----:R0:W1:Y:S02]  /*20da0*/  SYNCS.PHASECHK.TRANS64.TRYWAIT P0, [R7+URZ], R0 ;  /* 0x00000000070075a7 */ /* 0x001064000800017f */
[----:B-1----:R-:W-:Y:S05]  /*20db0*/  @!P0 NANOSLEEP.SYNCS 0x989680 ;  /* 0x009896800000895d */ /* 0x002fea0003900000 */
[----:B------:R-:W1:Y:S02]  /*20dc0*/  @!P0 SYNCS.PHASECHK.TRANS64 P0, [R7+URZ], R0 ;  /* 0x00000000070085a7 */ /* 0x000e64000800007f */
[----:B-1----:R-:W-:Y:S05]  /*20dd0*/  @!P0 BRA `(.L_x_441) ;  /* 0xfffffffc00f08947 */ /* 0x002fea000383ffff */
[----:B------:R-:W-:Y:S05]  /*20de0*/  BRA `(.L_x_456) ;  /* 0xfffffff800bc7947 */ /* 0x000fea000383ffff */
.L_x_442:
[----:B0-----:R0:W1:Y:S02]  /*20df0*/  SYNCS.PHASECHK.TRANS64.TRYWAIT P0, [R7+URZ], R0 ;  /* 0x00000000070075a7 */ /* 0x001064000800017f */
[----:B-1----:R-:W-:Y:S05]  /*20e00*/  @!P0 NANOSLEEP.SYNCS 0x989680 ;  /* 0x009896800000895d */ /* 0x002fea0003900000 */
[----:B------:R-:W1:Y:S02]  /*20e10*/  @!P0 SYNCS.PHASECHK.TRANS64 P0, [R7+URZ], R0 ;  /* 0x00000000070085a7 */ /* 0x000e64000800007f */
[----:B-1----:R-:W-:Y:S05]  /*20e20*/  @!P0 BRA `(.L_x_442) ;  /* 0xfffffffc00f08947 */ /* 0x002fea000383ffff */
[----:B------:R-:W-:Y:S05]  /*20e30*/  BRA `(.L_x_457) ;  /* 0xfffffff800cc7947 */ /* 0x000fea000383ffff */
.L_x_458:
[----:B------:R-:W-:-:S00]  /*20e40*/  BRA `(.L_x_458) ;  /* 0xfffffffc00fc7947 */ /* 0x000fc0000383ffff */
[----:B------:R-:W-:-:S00]  /*20e50*/  NOP ;  /* 0x0000000000007918 */ /* 0x000fc00000000000 */
        /* <DEDUP_REMOVED lines=10> */
.L_x_459:


//--------------------- .nv.shared._ZN7cutlass13device_kernelINS_4gemm6kernel13GemmUniversalIN4cute5tupleIJiiiiEEENS1_10collective13CollectiveMmaINS1_43MainloopSm90TmaGmmaWarpSpecializedSparseFP8ILi8ENS5_IJNS4_1CILi1EEENSA_ILi2EEESB_EEENS1_35KernelTmaWarpSpecializedCooperativeEEENS5_IJNSA_ILi256EEESG_NSA_ILi64EEEEEENS_12float_e4m3_tENS5_IJNS4_6LayoutINS5_IJiNS5_IJSC_iEEEiEEENS5_IJlNS5_IJSB_SC_EEElEEEEENSK_INS5_IJNS5_IJSH_iEEESQ_iEEENS5_IJNS5_IJSH_NSA_ILi4096EEEEEENS5_IJSB_lEEElEEEEEEEESJ_NS5_IJlSB_lEEENS4_8TiledMMAINS4_8MMA_AtomIJNS4_4SM904GMMA6SPARSE32GMMA_64x256x64_F32E4M3E4M3_SS_TNILNS12_7ScaleInE1ELS15_1ELNS12_9SparseSelE0EEEEEENSK_INS5_IJSC_SB_SB_EEENS5_IJSB_NSA_ILi0EEES1A_EEEEENS5_IJNS4_10UnderscoreES1D_S1D_EEEEENS4_23SM90_TMA_LOAD_MULTICASTENS4_14ComposedLayoutINS4_7SwizzleILi1ELi4ELi3EEENS4_25smem_sparse_ptr_flag_bitsILi2ELi8EEENSK_INS5_IJNS5_IJSB_NSA_ILi8EEEEEENS5_IJSC_NSA_ILi32EEEEEEEEENS5_IJNS5_IJS1A_SH_EEESN_EEEEEEEvNS4_8identityENS4_13SM90_TMA_LOADENS1H_INS1I_ILi2ELi4ELi3EEENS4_18smem_ptr_flag_bitsILi8EEENSK_INS5_IJS1M_SH_EEENS5_IJSH_SB_EEEEEEEvS1V_EENS_8epilogue10collective6detail29Sm90TmaWarpSpecializedAdapterINS26_15DefaultEpilogueIfNS5_IJSB_llEEES2A_NS25_6thread17LinearCombinationIfLi1EffLNS2B_9ScaleType4KindE0ELNS_15FloatRoundStyleE2EfEENS1_15EpilogueDefaultEEEEEvvEEEEvNT_6ParamsE --------------------------
	.section	.nv.shared._ZN7cutlass13device_kernelINS_4gemm6kernel13GemmUniversalIN4cute5tupleIJiiiiEEENS1_10collective13CollectiveMmaINS1_43MainloopSm90TmaGmmaWarpSpecializedSparseFP8ILi8ENS5_IJNS4_1CILi1EEENSA_ILi2EEESB_EEENS1_35KernelTmaWarpSpecializedCooperativeEEENS5_IJNSA_ILi256EEESG_NSA_ILi64EEEEEENS_12float_e4m3_tENS5_IJNS4_6LayoutINS5_IJiNS5_IJSC_iEEEiEEENS5_IJlNS5_IJSB_SC_EEElEEEEENSK_INS5_IJNS5_IJSH_iEEESQ_iEEENS5_IJNS5_IJSH_NSA_ILi4096EEEEEENS5_IJSB_lEEElEEEEEEEESJ_NS5_IJlSB_lEEENS4_8TiledMMAINS4_8MMA_AtomIJNS4_4SM904GMMA6SPARSE32GMMA_64x256x64_F32E4M3E4M3_SS_TNILNS12_7ScaleInE1ELS15_1ELNS12_9SparseSelE0EEEEEENSK_INS5_IJSC_SB_SB_EEENS5_IJSB_NSA_ILi0EEES1A_EEEEENS5_IJNS4_10UnderscoreES1D_S1D_EEEEENS4_23SM90_TMA_LOAD_MULTICASTENS4_14ComposedLayoutINS4_7SwizzleILi1ELi4ELi3EEENS4_25smem_sparse_ptr_flag_bitsILi2ELi8EEENSK_INS5_IJNS5_IJSB_NSA_ILi8EEEEEENS5_IJSC_NSA_ILi32EEEEEEEEENS5_IJNS5_IJS1A_SH_EEESN_EEEEEEEvNS4_8identityENS4_13SM90_TMA_LOADENS1H_INS1I_ILi2ELi4ELi3EEENS4_18smem_ptr_flag_bitsILi8EEENSK_INS5_IJS1M_SH_EEENS5_IJSH_SB_EEEEEEEvS1V_EENS_8epilogue10collective6detail29Sm90TmaWarpSpecializedAdapterINS26_15DefaultEpilogueIfNS5_IJSB_llEEES2A_NS25_6thread17LinearCombinationIfLi1EffLNS2B_9ScaleType4KindE0ELNS_15FloatRoundStyleE2EfEENS1_15EpilogueDefaultEEEEEvvEEEEvNT_6ParamsE,"aw",@nobits
	.sectionflags	@""
	.align	16
	.zero		1024


//--------------------- .nv.shared.reserved.0     --------------------------
	.section	.nv.shared.reserved.0,"aw",@nobits
	.weak		__nv_reservedSMEM_offset_0_alias
	.size		__nv_reservedSMEM_offset_0_alias, 0, 0
	.other		__nv_reservedSMEM_offset_0_alias,@"STO_CUDA_RESERVED_SHARED STV_DEFAULT"
__nv_reservedSMEM_offset_0_alias:
	.zero		0


//--------------------- .nv.global                --------------------------
	.section	.nv.global,"aw",@nobits
.nv.global:
	.type		_ZN39_INTERNAL_6ee0950a_4_k_cu_794c7809_27354cute1_E,@object
	.size		_ZN39_INTERNAL_6ee0950a_4_k_cu_794c7809_27354cute1_E,(_ZN39_INTERNAL_6ee0950a_4_k_cu_794c7809_27354cuda3std3__45__cpo6cbeginE - _ZN39_INTERNAL_6ee0950a_4_k_cu_794c7809_27354cute1_E)
_ZN39_INTERNAL_6ee0950a_4_k_cu_794c7809_27354cute1_E:
	.zero		1
	.type		_ZN39_INTERNAL_6ee0950a_4_k_cu_794c7809_27354cuda3std3__45__cpo6cbeginE,@object
	.size		_ZN39_INTERNAL_6ee0950a_4_k_cu_794c7809_27354cuda3std3__45__cpo6cbeginE,(_ZN39_INTERNAL_6ee0950a_4_k_cu_794c7809_27354cuda3std3__48in_placeE - _ZN39_INTERNAL_6ee0950a_4_k_cu_794c7809_27354cuda3std3__45__cpo6cbeginE)
_ZN39_INTERNAL_6ee0950a_4_k_cu_794c7809_27354cuda3std3__45__cpo6cbeginE:
	.zero		1
	.type		_ZN39_INTERNAL_6ee0950a_4_k_cu_794c7809_27354cuda3std3__48in_placeE,@object
	.size		_ZN39_INTERNAL_6ee0950a_4_k_cu_794c7809_27354cuda3std3__48in_placeE,(_ZN39_INTERNAL_6ee0950a_4_k_cu_794c7809_27354cuda3std6ranges3__45__cpo9iter_moveE - _ZN39_INTERNAL_6ee0950a_4_k_cu_794c7809_27354cuda3std3__48in_placeE)
_ZN39_INTERNAL_6ee0950a_4_k_cu_794c7809_27354cuda3std3__48in_placeE:
	.zero		1
	.type		_ZN39_INTERNAL_6ee0950a_4_k_cu_794c7809_27354cuda3std6ranges3__45__cpo9iter_moveE,@object
	.size		_ZN39_INTERNAL_6ee0950a_4_k_cu_794c7809_27354cuda3std6ranges3__45__cpo9iter_moveE,(_ZN39_INTERNAL_6ee0950a_4_k_cu_794c7809_27354cuda3std3__45__cpo5beginE - _ZN39_INTERNAL_6ee0950a_4_k_cu_794c7809_27354cuda3std6ranges3__45__cpo9iter_moveE)
_ZN39_INTERNAL_6ee0950a_4_k_cu_794c7809_27354cuda3std6ranges3__45__cpo9iter_moveE:
	.zero		1
	.type		_ZN39_INTERNAL_6ee0950a_4_k_cu_794c7809_27354cuda3std3__45__cpo5beginE,@object
	.size		_ZN39_INTERNAL_6ee0950a_4_k_cu_794c7809_27354cuda3std3__45__cpo5beginE,(_ZN39_INTERNAL_6ee0950a_4_k_cu_794c7809_27354cuda3std3__441_GLOBAL__N__6ee0950a_4_k_cu_794c7809_27356ignoreE - _ZN39_INTERNAL_6ee0950a_4_k_cu_794c7809_27354cuda3std3__45__cpo5beginE)
_ZN39_INTERNAL_6ee0950a_4_k_cu_794c7809_27354cuda3std3__45__cpo5beginE:
	.zero		1
	.type		_ZN39_INTERNAL_6ee0950a_4_k_cu_794c7809_27354cuda3std3__441_GLOBAL__N__6ee0950a_4_k_cu_794c7809_27356ignoreE,@object
	.size		_ZN39_INTERNAL_6ee0950a_4_k_cu_794c7809_27354cuda3std3__441_GLOBAL__N__6ee0950a_4_k_cu_794c7809_27356ignoreE,(_ZN39_INTERNAL_6ee0950a_4_k_cu_794c7809_27354cute7productE - _ZN39_INTERNAL_6ee0950a_4_k_cu_794c7809_27354cuda3std3__441_GLOBAL__N__6ee0950a_4_k_cu_794c7809_27356ignoreE)
_ZN39_INTERNAL_6ee0950a_4_k_cu_794c7809_27354cuda3std3__441_GLOBAL__N__6ee0950a_4_k_cu_794c7809_27356ignoreE:
	.zero		1
	.type		_ZN39_INTERNAL_6ee0950a_4_k_cu_794c7809_27354cute7productE,@object
	.size		_ZN39_INTERNAL_6ee0950a_4_k_cu_794c7809_27354cute7productE,(_ZN39_INTERNAL_6ee0950a_4_k_cu_794c7809_27354cuda3std3__45__cpo3endE - _ZN39_INTERNAL_6ee0950a_4_k_cu_794c7809_27354cute7productE)
_ZN39_INTERNAL_6ee0950a_4_k_cu_794c7809_27354cute7productE:
	.zero		1
	.type		_ZN39_INTERNAL_6ee0950a_4_k_cu_794c7809_27354cuda3std3__45__cpo3endE,@object
	.size		_ZN39_INTERNAL_6ee0950a_4_k_cu_794c7809_27354cuda3std3__45__cpo3endE,(_ZN39_INTERNAL_6ee0950a_4_k_cu_794c7809_27354cuda3std3__419piecewise_constructE - _ZN39_INTERNAL_6ee0950a_4_k_cu_794c7809_27354cuda3std3__45__cpo3endE)
_ZN39_INTERNAL_6ee0950a_4_k_cu_794c7809_27354cuda3std3__45__cpo3endE:
	.zero		1
	.type		_ZN39_INTERNAL_6ee0950a_4_k_cu_794c7809_27354cuda3std3__419piecewise_constructE,@object
	.size		_ZN39_INTERNAL_6ee0950a_4_k_cu_794c7809_27354cuda3std3__419piecewise_constructE,(_ZN39_INTERNAL_6ee0950a_4_k_cu_794c7809_27354cuda3std3__45__cpo4cendE - _ZN39_INTERNAL_6ee0950a_4_k_cu_794c7809_27354cuda3std3__419piecewise_constructE)
_ZN39_INTERNAL_6ee0950a_4_k_cu_794c7809_27354cuda3std3__419piecewise_constructE:
	.zero		1
	.type		_ZN39_INTERNAL_6ee0950a_4_k_cu_794c7809_27354cuda3std3__45__cpo4cendE,@object
	.size		_ZN39_INTERNAL_6ee0950a_4_k_cu_794c7809_27354cuda3std3__45__cpo4cendE,(_ZN39_INTERNAL_6ee0950a_4_k_cu_794c7809_27354cuda3std6ranges3__45__cpo4swapE - _ZN39_INTERNAL_6ee0950a_4_k_cu_794c7809_27354cuda3std3__45__cpo4cendE)
_ZN39_INTERNAL_6ee0950a_4_k_cu_794c7809_27354cuda3std3__45__cpo4cendE:
	.zero		1
	.type		_ZN39_INTERNAL_6ee0950a_4_k_cu_794c7809_27354cuda3std6ranges3__45__cpo4swapE,@object
	.size		_ZN39_INTERNAL_6ee0950a_4_k_cu_794c7809_27354cuda3std6ranges3__45__cpo4swapE,(.L_7 - _ZN39_INTERNAL_6ee0950a_4_k_cu_794c7809_27354cuda3std6ranges3__45__cpo4swapE)
_ZN39_INTERNAL_6ee0950a_4_k_cu_794c7809_27354cuda3std6ranges3__45__cpo4swapE:
	.zero		1
.L_7:


//--------------------- .nv.constant0._ZN7cutlass13device_kernelINS_4gemm6kernel13GemmUniversalIN4cute5tupleIJiiiiEEENS1_10collective13CollectiveMmaINS1_43MainloopSm90TmaGmmaWarpSpecializedSparseFP8ILi8ENS5_IJNS4_1CILi1EEENSA_ILi2EEESB_EEENS1_35KernelTmaWarpSpecializedCooperativeEEENS5_IJNSA_ILi256EEESG_NSA_ILi64EEEEEENS_12float_e4m3_tENS5_IJNS4_6LayoutINS5_IJiNS5_IJSC_iEEEiEEENS5_IJlNS5_IJSB_SC_EEElEEEEENSK_INS5_IJNS5_IJSH_iEEESQ_iEEENS5_IJNS5_IJSH_NSA_ILi4096EEEEEENS5_IJSB_lEEElEEEEEEEESJ_NS5_IJlSB_lEEENS4_8TiledMMAINS4_8MMA_AtomIJNS4_4SM904GMMA6SPARSE32GMMA_64x256x64_F32E4M3E4M3_SS_TNILNS12_7ScaleInE1ELS15_1ELNS12_9SparseSelE0EEEEEENSK_INS5_IJSC_SB_SB_EEENS5_IJSB_NSA_ILi0EEES1A_EEEEENS5_IJNS4_10UnderscoreES1D_S1D_EEEEENS4_23SM90_TMA_LOAD_MULTICASTENS4_14ComposedLayoutINS4_7SwizzleILi1ELi4ELi3EEENS4_25smem_sparse_ptr_flag_bitsILi2ELi8EEENSK_INS5_IJNS5_IJSB_NSA_ILi8EEEEEENS5_IJSC_NSA_ILi32EEEEEEEEENS5_IJNS5_IJS1A_SH_EEESN_EEEEEEEvNS4_8identityENS4_13SM90_TMA_LOADENS1H_INS1I_ILi2ELi4ELi3EEENS4_18smem_ptr_flag_bitsILi8EEENSK_INS5_IJS1M_SH_EEENS5_IJSH_SB_EEEEEEEvS1V_EENS_8epilogue10collective6detail29Sm90TmaWarpSpecializedAdapterINS26_15DefaultEpilogueIfNS5_IJSB_llEEES2A_NS25_6thread17LinearCombinationIfLi1EffLNS2B_9ScaleType4KindE0ELNS_15FloatRoundStyleE2EfEENS1_15EpilogueDefaultEEEEEvvEEEEvNT_6ParamsE --------------------------
	.section	.nv.constant0._ZN7cutlass13device_kernelINS_4gemm6kernel13GemmUniversalIN4cute5tupleIJiiiiEEENS1_10collective13CollectiveMmaINS1_43MainloopSm90TmaGmmaWarpSpecializedSparseFP8ILi8ENS5_IJNS4_1CILi1EEENSA_ILi2EEESB_EEENS1_35KernelTmaWarpSpecializedCooperativeEEENS5_IJNSA_ILi256EEESG_NSA_ILi64EEEEEENS_12float_e4m3_tENS5_IJNS4_6LayoutINS5_IJiNS5_IJSC_iEEEiEEENS5_IJlNS5_IJSB_SC_EEElEEEEENSK_INS5_IJNS5_IJSH_iEEESQ_iEEENS5_IJNS5_IJSH_NSA_ILi4096EEEEEENS5_IJSB_lEEElEEEEEEEESJ_NS5_IJlSB_lEEENS4_8TiledMMAINS4_8MMA_AtomIJNS4_4SM904GMMA6SPARSE32GMMA_64x256x64_F32E4M3E4M3_SS_TNILNS12_7ScaleInE1ELS15_1ELNS12_9SparseSelE0EEEEEENSK_INS5_IJSC_SB_SB_EEENS5_IJSB_NSA_ILi0EEES1A_EEEEENS5_IJNS4_10UnderscoreES1D_S1D_EEEEENS4_23SM90_TMA_LOAD_MULTICASTENS4_14ComposedLayoutINS4_7SwizzleILi1ELi4ELi3EEENS4_25smem_sparse_ptr_flag_bitsILi2ELi8EEENSK_INS5_IJNS5_IJSB_NSA_ILi8EEEEEENS5_IJSC_NSA_ILi32EEEEEEEEENS5_IJNS5_IJS1A_SH_EEESN_EEEEEEEvNS4_8identityENS4_13SM90_TMA_LOADENS1H_INS1I_ILi2ELi4ELi3EEENS4_18smem_ptr_flag_bitsILi8EEENSK_INS5_IJS1M_SH_EEENS5_IJSH_SB_EEEEEEEvS1V_EENS_8epilogue10collective6detail29Sm90TmaWarpSpecializedAdapterINS26_15DefaultEpilogueIfNS5_IJSB_llEEES2A_NS25_6thread17LinearCombinationIfLi1EffLNS2B_9ScaleType4KindE0ELNS_15FloatRoundStyleE2EfEENS1_15EpilogueDefaultEEEEEvvEEEEvNT_6ParamsE,"a",@progbits
	.sectionflags	@""
	.align	4
.nv.constant0._ZN7cutlass13device_kernelINS_4gemm6kernel13GemmUniversalIN4cute5tupleIJiiiiEEENS1_10collective13CollectiveMmaINS1_43MainloopSm90TmaGmmaWarpSpecializedSparseFP8ILi8ENS5_IJNS4_1CILi1EEENSA_ILi2EEESB_EEENS1_35KernelTmaWarpSpecializedCooperativeEEENS5_IJNSA_ILi256EEESG_NSA_ILi64EEEEEENS_12float_e4m3_tENS5_IJNS4_6LayoutINS5_IJiNS5_IJSC_iEEEiEEENS5_IJlNS5_IJSB_SC_EEElEEEEENSK_INS5_IJNS5_IJSH_iEEESQ_iEEENS5_IJNS5_IJSH_NSA_ILi4096EEEEEENS5_IJSB_lEEElEEEEEEEESJ_NS5_IJlSB_lEEENS4_8TiledMMAINS4_8MMA_AtomIJNS4_4SM904GMMA6SPARSE32GMMA_64x256x64_F32E4M3E4M3_SS_TNILNS12_7ScaleInE1ELS15_1ELNS12_9SparseSelE0EEEEEENSK_INS5_IJSC_SB_SB_EEENS5_IJSB_NSA_ILi0EEES1A_EEEEENS5_IJNS4_10UnderscoreES1D_S1D_EEEEENS4_23SM90_TMA_LOAD_MULTICASTENS4_14ComposedLayoutINS4_7SwizzleILi1ELi4ELi3EEENS4_25smem_sparse_ptr_flag_bitsILi2ELi8EEENSK_INS5_IJNS5_IJSB_NSA_ILi8EEEEEENS5_IJSC_NSA_ILi32EEEEEEEEENS5_IJNS5_IJS1A_SH_EEESN_EEEEEEEvNS4_8identityENS4_13SM90_TMA_LOADENS1H_INS1I_ILi2ELi4ELi3EEENS4_18smem_ptr_flag_bitsILi8EEENSK_INS5_IJS1M_SH_EEENS5_IJSH_SB_EEEEEEEvS1V_EENS_8epilogue10collective6detail29Sm90TmaWarpSpecializedAdapterINS26_15DefaultEpilogueIfNS5_IJSB_llEEES2A_NS25_6thread17LinearCombinationIfLi1EffLNS2B_9ScaleType4KindE0ELNS_15FloatRoundStyleE2EfEENS1_15EpilogueDefaultEEEEEvvEEEEvNT_6ParamsE:
	.zero		1920


//--------------------- SYMBOLS --------------------------

	.type		.nv.reservedSmem.offset0,@object
	.size		.nv.reservedSmem.offset0,0x4
